// cutlass_sweep.examples — 70_blackwell_gemm/70_blackwell_fp8_gemm.cu @ arch=sm_100
// __CUTLASS_EXAMPLE_DIR__=70_blackwell_gemm
/***************************************************************************************************
 * Copyright (c) 2024 - 2025 NVIDIA CORPORATION & AFFILIATES. All rights reserved.
 * SPDX-License-Identifier: BSD-3-Clause
 *
 * Redistribution and use in source and binary forms, with or without
 * modification, are permitted provided that the following conditions are met:
 *
 * 1. Redistributions of source code must retain the above copyright notice, this
 * list of conditions and the following disclaimer.
 *
 * 2. Redistributions in binary form must reproduce the above copyright notice,
 * this list of conditions and the following disclaimer in the documentation
 * and/or other materials provided with the distribution.
 *
 * 3. Neither the name of the copyright holder nor the names of its
 * contributors may be used to endorse or promote products derived from
 * this software without specific prior written permission.
 *
 * THIS SOFTWARE IS PROVIDED BY THE COPYRIGHT HOLDERS AND CONTRIBUTORS "AS IS"
 * AND ANY EXPRESS OR IMPLIED WARRANTIES, INCLUDING, BUT NOT LIMITED TO, THE
 * IMPLIED WARRANTIES OF MERCHANTABILITY AND FITNESS FOR A PARTICULAR PURPOSE ARE
 * DISCLAIMED. IN NO EVENT SHALL THE COPYRIGHT HOLDER OR CONTRIBUTORS BE LIABLE
 * FOR ANY DIRECT, INDIRECT, INCIDENTAL, SPECIAL, EXEMPLARY, OR CONSEQUENTIAL
 * DAMAGES (INCLUDING, BUT NOT LIMITED TO, PROCUREMENT OF SUBSTITUTE GOODS OR
 * SERVICES; LOSS OF USE, DATA, OR PROFITS; OR BUSINESS INTERRUPTION) HOWEVER
 * CAUSED AND ON ANY THEORY OF LIABILITY, WHETHER IN CONTRACT, STRICT LIABILITY,
 * OR TORT (INCLUDING NEGLIGENCE OR OTHERWISE) ARISING IN ANY WAY OUT OF THE USE
 * OF THIS SOFTWARE, EVEN IF ADVISED OF THE POSSIBILITY OF SUCH DAMAGE.
 *
 **************************************************************************************************/

/*! \file
    \brief A FP8 dense GEMM example for the NVIDIA Blackwell SM100 architecture using CUTLASS.

    This example demonstrates minimal set of changes needed to transition from a Hopper CUTLASS 3.x 
    FP8 GEMM kernel (see example 54_hopper_fp8_warp_specialized_gemm) to a Blackwell SM100 FP8 GEMM kernel.
    
    This example shows all important fusions used by FP8 gemm kernels, 
    i.e., scale factor for A, B, C, D tensor, the abs_max value of D tensor.
    
    The Blackwell SM100 CUTLASS kernel uses of the following Blackwell SM100 features:

     1. New series of Tensor Core MMA Instructions (tcgen05) introduced on the Blackwell architecture (sm100a) 
    which have 2x throughput compared to Hopper Tensor Core MMA instructions (WGMMA). 
    
    Note that Hopper WGMMA Tensor Core MMA instructions are not compatible on Blackwell (See https://docs.nvidia.com/cuda/parallel-thread-execution). 

    2. A new per-SM memory called Tensor Memory (TMEM) introduced on the Blackwell architecture (sm100a). 
    Blackwell SM100 Tensor Core MMA instructions store their accumulation results in TMEM instead of the 
    Register File. (Please refer to CUDA 12.8 docs on https://docs.nvidia.com/cuda/).

    3. An extended flavor of the warp-specialized kernel design introduced in Hopper enabled by use of TMEM 
    which allows us to decouple the execution of MMA and epilogue into separate warps. 

    4. A new SW controlled dynamic scheduler based on cluster launch control (See https://docs.nvidia.com/cuda/parallel-thread-execution).

    Usage:
      $ ./examples/70_blackwell_gemm/70_blackwell_fp8_gemm --m=8192 --n=8192 --k=8192
*/



#include <iostream>

#include "cutlass/cutlass.h"

#include "cute/tensor.hpp"
#include "cutlass/tensor_ref.h"
#include "cutlass/epilogue/thread/activation.h"
#include "cutlass/gemm/dispatch_policy.hpp"
#include "cutlass/gemm/collective/collective_builder.hpp"
#include "cutlass/epilogue/dispatch_policy.hpp"
#include "cutlass/epilogue/collective/collective_builder.hpp"
#include "cutlass/gemm/device/gemm_universal_adapter.h"
#include "cutlass/gemm/kernel/gemm_universal.hpp"
#include "cutlass/gemm/kernel/tile_scheduler_params.h"

#include "cutlass/util/command_line.h"
#include "cutlass/util/distribution.h"
#include "cutlass/util/host_tensor.h"
#include "cutlass/util/packed_stride.hpp"
#include "cutlass/util/tensor_view_io.h"
#include "cutlass/util/reference/host/tensor_fill.h"
#include "cutlass/util/reference/host/tensor_copy.h"
#include "cutlass/util/reference/host/tensor_compare.h"
#include "cutlass/util/reference/host/tensor_norm.h"
#include "cutlass/util/reference/host/gett.hpp"


#include "helper.h"

using namespace cute;

#if defined(CUTLASS_ARCH_MMA_SM100_SUPPORTED)


/////////////////////////////////////////////////////////////////////////////////////////////////
/// GEMM kernel configurations
/////////////////////////////////////////////////////////////////////////////////////////////////
// A matrix configuration
using ElementA            = cutlass::float_e4m3_t;                          // Element type for A matrix operand
using LayoutA             = cutlass::layout::RowMajor;                      // Layout type for A matrix operand
constexpr int AlignmentA  = 128 / cutlass::sizeof_bits<ElementA>::value;    // Memory access granularity/alignment of A matrix in units of elements (up to 16 bytes)

// B matrix configuration
using ElementB            = cutlass::float_e4m3_t;                          // Element type for B matrix operand
using LayoutB             = cutlass::layout::ColumnMajor;                   // Layout type for B matrix operand
constexpr int AlignmentB  = 128 / cutlass::sizeof_bits<ElementB>::value;    // Memory access granularity/alignment of A matrix in units of elements (up to 16 bytes)

// C/D matrix configuration
using ElementC            = cutlass::float_e4m3_t;                          // Element type for C and D matrix operands
using LayoutC             = cutlass::layout::ColumnMajor;                   // Layout type for C and D matrix operands
constexpr int AlignmentC  = 128 / cutlass::sizeof_bits<ElementC>::value;    // Memory access granularity/alignment of A matrix in units of elements (up to 16 bytes)

using ElementD           = ElementC;
using LayoutD            = LayoutC;
constexpr int AlignmentD = AlignmentC;

// MMA type
using ElementAccumulator = float;

// Epilogue types
using ElementBias        = cutlass::half_t;
using ElementCompute     = float;
using ElementAux         = ElementC;
using LayoutAux          = LayoutC;
using ElementAmax        = float;

// MMA and Cluster Tile Shapes
// Shape of the tile computed by tcgen05 MMA, could be across 2 SMs if Cluster Shape %2 == 0 
using MmaTileShape_MNK = Shape<_256,_128,_64>;                          
// Shape of the threadblocks in a cluster
using ClusterShape_MNK = Shape<_2,_2,_1>;

using FusionOp = cutlass::epilogue::fusion::ScaledLinCombPerRowBiasEltActAmaxAux<
  LayoutC, cutlass::epilogue::thread::ReLU, ElementD, ElementCompute, ElementAux, ElementAmax, ElementBias>;
  
using CollectiveEpilogue = typename cutlass::epilogue::collective::CollectiveBuilder<
    cutlass::arch::Sm100, cutlass::arch::OpClassTensorOp,
    MmaTileShape_MNK, ClusterShape_MNK,
    cutlass::epilogue::collective::EpilogueTileAuto,
    ElementAccumulator, ElementCompute,
    ElementC, LayoutC, AlignmentC,
    ElementD, LayoutC, AlignmentD,
    cutlass::epilogue::collective::EpilogueScheduleAuto,
    FusionOp
  >::CollectiveOp;

using CollectiveMainloop = typename cutlass::gemm::collective::CollectiveBuilder<
    cutlass::arch::Sm100, cutlass::arch::OpClassTensorOp,
    ElementA, LayoutA, AlignmentA,
    ElementB, LayoutB, AlignmentB,
    ElementAccumulator,
    MmaTileShape_MNK, ClusterShape_MNK,
    cutlass::gemm::collective::StageCountAutoCarveout<static_cast<int>(sizeof(typename CollectiveEpilogue::SharedStorage))>,
    cutlass::gemm::collective::KernelScheduleAuto
  >::CollectiveOp;

using GemmKernel = cutlass::gemm::kernel::GemmUniversal<
    Shape<int,int,int,int>,
    CollectiveMainloop,
    CollectiveEpilogue,
    void>;                // Default to ClusterLaunchControl (CLC) based tile scheduler

using Gemm = cutlass::gemm::device::GemmUniversalAdapter<GemmKernel>;

// Extract information from Gemm kernel.
using EpilogueOutputOp  = typename Gemm::EpilogueOutputOp;
using ElementScalar     = typename EpilogueOutputOp::ElementScalar;
using ElementAmax       = typename EpilogueOutputOp::ElementAmax;
using ActivationFunctor = typename EpilogueOutputOp::ActivationFn;

using StrideA = typename Gemm::GemmKernel::StrideA;
using StrideB = typename Gemm::GemmKernel::StrideB;
using StrideC = typename Gemm::GemmKernel::StrideC;
using StrideD = typename Gemm::GemmKernel::StrideD;
using StrideAux = StrideC;

constexpr bool IsDFp8 = 
    cute::is_same_v<ElementD, cutlass::float_e4m3_t> or
    cute::is_same_v<ElementD, cutlass::float_e5m2_t>;

constexpr bool IsAuxFp8 =
    cute::is_same_v<ElementAux, cutlass::float_e4m3_t> or
    cute::is_same_v<ElementAux, cutlass::float_e5m2_t>;

/// Initialization
StrideA stride_A;
StrideB stride_B;
StrideC stride_C;
StrideD stride_D;
StrideAux stride_aux;
uint64_t seed;

cutlass::HostTensor<ElementA  , LayoutA  > tensor_A;
cutlass::HostTensor<ElementB  , LayoutB  > tensor_B;
cutlass::HostTensor<ElementC  , LayoutC  > tensor_C;
cutlass::HostTensor<ElementD  , LayoutD  > tensor_D;
cutlass::HostTensor<ElementD  , LayoutD  > tensor_ref_D;
cutlass::HostTensor<ElementAux, LayoutAux> tensor_aux;
cutlass::HostTensor<ElementAux, LayoutAux> tensor_ref_aux;

using LayoutScalar = cutlass::layout::PackedVectorLayout;
cutlass::HostTensor<ElementScalar, LayoutScalar> scalar_alpha;
cutlass::HostTensor<ElementScalar, LayoutScalar> scalar_beta;
cutlass::HostTensor<ElementScalar, LayoutScalar> scale_A;
cutlass::HostTensor<ElementScalar, LayoutScalar> scale_B;
cutlass::HostTensor<ElementScalar, LayoutScalar> scale_C;
cutlass::HostTensor<ElementScalar, LayoutScalar> scale_D;
cutlass::HostTensor<ElementScalar, LayoutScalar> scale_aux;
cutlass::HostTensor<ElementAmax  , LayoutScalar> abs_max_D;
cutlass::HostTensor<ElementAmax  , LayoutScalar> reference_abs_max_D;
cutlass::HostTensor<ElementAmax  , LayoutScalar> abs_max_aux;
cutlass::HostTensor<ElementAmax  , LayoutScalar> reference_abs_max_aux;

#endif // defined(CUTLASS_ARCH_MMA_SM100_SUPPORTED)

/////////////////////////////////////////////////////////////////////////////////////////////////
/// Testbed utility types
/////////////////////////////////////////////////////////////////////////////////////////////////

// Command line options parsing
struct Options {

  bool help = false;

  float alpha = 1.f, beta = 0.f;
  float scale_a = 1.f, scale_b = 1.f, scale_c = 1.f, scale_d = 1.f, scale_aux = 1.f;
  bool device_scale = false;
  bool save_aux = true;
  bool save_amax = true;
  int iterations = 1000;
  int m = 1024, n = 512, k = 1024, l = 1;
  int swizzle = 0;

  // Parses the command line
  void parse(int argc, char const **args) {
    cutlass::CommandLine cmd(argc, args);

    if (cmd.check_cmd_line_flag("help")) {
      help = true;
      return;
    }

    cmd.get_cmd_line_argument("m", m);
    cmd.get_cmd_line_argument("n", n);
    cmd.get_cmd_line_argument("k", k);
    cmd.get_cmd_line_argument("l", l);
    cmd.get_cmd_line_argument("alpha", alpha, 1.f);
    cmd.get_cmd_line_argument("beta", beta, 0.f);
    cmd.get_cmd_line_argument("scale_a", scale_a, 1.f);
    cmd.get_cmd_line_argument("scale_b", scale_b, 1.f);
    cmd.get_cmd_line_argument("scale_c", scale_c, 1.f);
    cmd.get_cmd_line_argument("scale_d", scale_d, 1.f);
    cmd.get_cmd_line_argument("scale_aux", scale_aux, 1.f);
    cmd.get_cmd_line_argument("device_scale", device_scale, false);
    cmd.get_cmd_line_argument("save_aux", save_aux, true);
    cmd.get_cmd_line_argument("save_amax", save_amax, true);
    cmd.get_cmd_line_argument("iterations", iterations);
    cmd.get_cmd_line_argument("swizzle", swizzle);
  }

  /// Prints the usage statement.
  std::ostream & print_usage(std::ostream &out) const {

    out << "70_blackwell_fp8_gemm\n\n"
      << "  Blackwell FP8 GEMM using a Warp Specialized kernel.\n\n"
      << "Options:\n\n"
      << "  --help                      If specified, displays this usage statement\n\n"
      << "  --m=<int>                   Sets the M extent of the GEMM\n"
      << "  --n=<int>                   Sets the N extent of the GEMM\n"
      << "  --k=<int>                   Sets the K extent of the GEMM\n"
      << "  --l=<int>                   Sets the l extent (batch) of the GEMM\n"
      << "  --alpha=<f32>               Epilogue scalar alpha\n"
      << "  --beta=<f32>                Epilogue scalar beta\n"
      << "  --swizzle=<int>             Cluster rasterization swizzle\n"
      << "  --scale_a=<f32>             Scaling factor for A\n"
      << "  --scale_b=<f32>             Scaling factor for B\n"
      << "  --scale_c=<f32>             Scaling factor for C\n"
      << "  --scale_d=<f32>             Scaling factor for D (ignored for non-fp8 D)\n"
      << "  --scale_aux=<f32>           Scaling factor for the auxiliary tensor (ignored for non-fp8 aux)\n"
      << "  --device_scale=<bool>       Copy scalars to device memory before kernel launch (default: false)\n"
      << "  --save_aux=<bool>           Save the pre-activation as an auxiliary tensor (default: true)\n"
      << "  --save_amax=<bool>          Save the pre-scaled max absolute value of any fp8 outputs (aux and/or D) (default: true)\n"
      << "  --iterations=<int>          Number of profiling iterations to perform.\n\n";

    out
      << "\n\nExamples:\n\n"
      << "$ " << "70_blackwell_fp8_gemm" << " --m=1024 --n=512 --k=1024 --alpha=2 --beta=0.707 \n\n";

    return out;
  }

  /// Compute performance in GFLOP/s
  double gflops(double runtime_s) const
  {
    // Two flops per multiply-add
    uint64_t flop = uint64_t(2) * m * n * k;
    double gflop = double(flop) / double(1.0e9);
    return gflop / runtime_s;
  }
};

/// Result structure
struct Result
{
  double avg_runtime_ms;
  double gflops;
  cutlass::Status status;
  cudaError_t error;
  bool passed;

  Result(
    double avg_runtime_ms = 0,
    double gflops = 0,
    cutlass::Status status = cutlass::Status::kSuccess,
    cudaError_t error = cudaSuccess)
  :
    avg_runtime_ms(avg_runtime_ms), gflops(gflops), status(status), error(error), passed(false)
  {}

};

#if defined(CUTLASS_ARCH_MMA_SM100_SUPPORTED)

/////////////////////////////////////////////////////////////////////////////////////////////////
/// GEMM setup and evaluation
/////////////////////////////////////////////////////////////////////////////////////////////////

/// Helper to initialize a block of device data
template <typename Element, typename Layout>
bool initialize_tensor(
  cutlass::TensorView<Element, Layout> view,
  uint64_t seed) {

  double scope_max, scope_min;
  int bits_input = cutlass::sizeof_bits<Element>::value;
  int bits_output = cutlass::sizeof_bits<Element>::value;

  if (bits_input == 1) {
    scope_max = 2;
    scope_min = 0;
  }
  else if (bits_input <= 8) {
    scope_max = 2;
    scope_min = -2;
  }
  else if (bits_output == 16) {
    scope_max = 5;
    scope_min = -5;
  }
  else {
    scope_max = 8;
    scope_min = -8;
  }
  cutlass::reference::host::TensorFillRandomUniform(
    view, seed, scope_max, scope_min, 0);

  return true;
}

/// Initialize operands to be used in the GEMM and reference GEMM
void initialize(const Options &options) {

  stride_A = cutlass::make_cute_packed_stride(StrideA{}, cute::make_shape(options.m, options.k, options.l));
  stride_B = cutlass::make_cute_packed_stride(StrideB{}, cute::make_shape(options.n, options.k, options.l));
  stride_C = cutlass::make_cute_packed_stride(StrideC{}, cute::make_shape(options.m, options.n, options.l));
  stride_D = cutlass::make_cute_packed_stride(StrideD{}, cute::make_shape(options.m, options.n, options.l));
  stride_aux = stride_D;

  auto a_coord = cutlass::make_Coord(options.m * options.l, options.k);
  auto c_coord = cutlass::make_Coord(options.m * options.l, options.n);
  auto b_coord = cutlass::make_Coord(options.k, options.n * options.l);

  tensor_A.resize(a_coord);
  tensor_B.resize(b_coord);
  tensor_C.resize(c_coord);
  tensor_D.resize(c_coord);
  tensor_ref_D.resize(c_coord);

  initialize_tensor(tensor_A.host_view(), seed + 2022);
  initialize_tensor(tensor_B.host_view(), seed + 2023);
  initialize_tensor(tensor_C.host_view(), seed + 2024);

  tensor_A.sync_device();
  tensor_B.sync_device();
  tensor_C.sync_device();
  tensor_D.sync_device();

  if (options.save_aux) {
    tensor_aux.resize(c_coord);
    tensor_aux.sync_device();
    tensor_ref_aux.resize(c_coord);
  }

  if (options.device_scale) {
    scalar_alpha.resize(cutlass::make_Coord(1));
    scalar_beta.resize(cutlass::make_Coord(1));
    scale_A.resize(cutlass::make_Coord(1));
    scale_B.resize(cutlass::make_Coord(1));
    scale_C.resize(cutlass::make_Coord(1));
    scale_D.resize(cutlass::make_Coord(1));
    scale_aux.resize(cutlass::make_Coord(1));

    cutlass::reference::host::TensorFill(scalar_alpha.host_view(), options.alpha);
    cutlass::reference::host::TensorFill(scalar_beta.host_view(), options.beta);
    cutlass::reference::host::TensorFill(scale_A.host_view(), options.scale_a);
    cutlass::reference::host::TensorFill(scale_B.host_view(), options.scale_b);
    cutlass::reference::host::TensorFill(scale_C.host_view(), options.scale_c);
    cutlass::reference::host::TensorFill(scale_D.host_view(), options.scale_d);
    cutlass::reference::host::TensorFill(scale_aux.host_view(), options.scale_aux);

    scalar_alpha.sync_device();
    scalar_beta.sync_device();
    scale_A.sync_device();
    scale_B.sync_device();
    scale_C.sync_device();
    scale_D.sync_device();
    scale_aux.sync_device();
  }

  if (IsDFp8 && options.save_amax) {
    abs_max_D.resize(cutlass::make_Coord(1));
    abs_max_D.sync_device();
    reference_abs_max_D.resize(cutlass::make_Coord(1));
  }

  if (IsAuxFp8 && options.save_aux && options.save_amax) {
    abs_max_aux.resize(cutlass::make_Coord(1));
    abs_max_aux.sync_device();
    reference_abs_max_aux.resize(cutlass::make_Coord(1));
  }
}

/// Populates a Gemm::Arguments structure from the given commandline options
typename Gemm::Arguments args_from_options(const Options &options)
{
  typename Gemm::Arguments arguments{
    cutlass::gemm::GemmUniversalMode::kGemm,
    {options.m, options.n, options.k, options.l},
    {tensor_A.device_data(), stride_A, tensor_B.device_data(), stride_B},
    {
      {}, // epilogue.thread
      tensor_C.device_data(), stride_C,
      tensor_D.device_data(), stride_D
    }
  };

  auto &fusion_args = arguments.epilogue.thread;
  fusion_args.alpha = options.alpha;
  fusion_args.beta = options.beta;
  fusion_args.alpha_ptr = scalar_alpha.device_data();
  fusion_args.beta_ptr = scalar_beta.device_data();
  fusion_args.scale_a = options.scale_a;
  fusion_args.scale_b = options.scale_b;
  fusion_args.scale_c = options.scale_c;
  fusion_args.scale_a_ptr = scale_A.device_data();
  fusion_args.scale_b_ptr = scale_B.device_data();
  fusion_args.scale_c_ptr = scale_C.device_data();

  // ignored if tensor types are not fp8
  fusion_args.scale_d = options.scale_d;
  fusion_args.scale_aux = options.scale_aux;
  fusion_args.scale_d_ptr = scale_D.device_data();
  fusion_args.scale_aux_ptr = scale_aux.device_data();

  // leaving/setting these as nullptr disables the fusion at runtime
  fusion_args.bias_ptr = nullptr;

  if (options.save_aux) {
    fusion_args.aux_ptr = tensor_aux.device_data();
    fusion_args.dAux = stride_aux;
    if (options.save_amax) {
      fusion_args.amax_aux_ptr = abs_max_aux.device_data();
    }
  }

  if (options.save_amax) {
    fusion_args.amax_D_ptr = abs_max_D.device_data();
  }

  arguments.scheduler.max_swizzle_size = options.swizzle;

  return arguments;
}

bool verify(const Options &options) {
  //
  // Compute reference output
  //

  // Create instantiation for device reference gemm kernel
  auto A = cute::make_tensor(tensor_A.host_data(),
      cute::make_layout(cute::make_shape(options.m, options.k, options.l), stride_A));
  auto B = cute::make_tensor(tensor_B.host_data(),
      cute::make_layout(cute::make_shape(options.n, options.k, options.l), stride_B));
  auto C = cute::make_tensor(tensor_C.host_data(),
      cute::make_layout(cute::make_shape(options.m, options.n, options.l), stride_C));
  auto D = cute::make_tensor(tensor_ref_D.host_data(),
      cute::make_layout(cute::make_shape(options.m, options.n, options.l), stride_D));
  auto Aux = cute::make_tensor(tensor_ref_aux.host_data(),
      cute::make_layout(cute::make_shape(options.m, options.n, options.l), stride_aux));
  using unused_t = decltype(D);

  cutlass::reference::host::GettMainloopParams<ElementAccumulator, decltype(A), decltype(B)> mainloop_params{A, B};

  cutlass::reference::host::GettEpilogueParams<
      ElementScalar,
      ElementScalar,
      ElementAccumulator,
      ElementCompute,
      decltype(C),
      decltype(D),
      unused_t, // bias
      decltype(Aux),
      unused_t, // valpha
      unused_t, // vbeta
      ActivationFunctor
  > epilogue_params;

  epilogue_params.C = C;
  epilogue_params.D = D;
  epilogue_params.Aux = Aux;
  epilogue_params.alpha = options.alpha;
  epilogue_params.beta = options.beta;
  epilogue_params.scale_a = options.scale_a;
  epilogue_params.scale_b = options.scale_b;
  epilogue_params.scale_c = options.scale_c;
  epilogue_params.scale_d = options.scale_d;
  epilogue_params.scale_aux = options.scale_aux;
  epilogue_params.abs_max_D = reference_abs_max_D.host_data();
  epilogue_params.abs_max_Aux = reference_abs_max_aux.host_data();

  // get reference result
  cutlass::reference::host::Gemm3x(mainloop_params, epilogue_params);

  // compare_reference
  tensor_D.sync_host();
  bool passed = cutlass::reference::host::TensorEquals(tensor_ref_D.host_view(), tensor_D.host_view());

  if (IsDFp8 && options.save_amax) {
    abs_max_D.sync_host();
    passed &= abs_max_D.at(cutlass::make_Coord(0)) == reference_abs_max_D.at(cutlass::make_Coord(0));
  }

  if (options.save_aux) {
    tensor_aux.sync_host();
    passed &= cutlass::reference::host::TensorEquals(tensor_ref_aux.host_view(), tensor_aux.host_view());
    if (IsAuxFp8 && options.save_amax) {
      abs_max_aux.sync_host();
      passed &= abs_max_aux.at(cutlass::make_Coord(0)) == reference_abs_max_aux.at(cutlass::make_Coord(0));
    }
  }

  return passed;
}

/// Execute a given example GEMM computation
template <typename Gemm>
int run(Options &options)
{
  initialize(options);

  
  // Instantiate CUTLASS kernel depending on templates
  Gemm gemm;

  // Create a structure of gemm kernel arguments suitable for invoking an instance of Gemm
  auto arguments = args_from_options(options);

  // Using the arguments, query for extra workspace required for matrix multiplication computation
  size_t workspace_size = Gemm::get_workspace_size(arguments);

  // Allocate workspace memory
  cutlass::device_memory::allocation<uint8_t> workspace(workspace_size);

  
  // Check if the problem size is supported or not
  CUTLASS_CHECK(gemm.can_implement(arguments));

 
  // Initialize CUTLASS kernel with arguments and workspace pointer
  CUTLASS_CHECK(gemm.initialize(arguments, workspace.get()));

  
  // Correctness / Warmup iteration
  CUTLASS_CHECK(gemm.run());

  
  // Check if output from CUTLASS kernel and reference kernel are equal or not
  Result result;
  result.passed = verify(options);

  std::cout << "  Disposition: " << (result.passed ? "Passed" : "Failed") << std::endl;

  if (!result.passed) {
    exit(-1);
  }

  // Run profiling loop
  if (options.iterations > 0)
  {
    GpuTimer timer;
    timer.start();
    for (int iter = 0; iter < options.iterations; ++iter) {
      CUTLASS_CHECK(gemm.run());
    }
    timer.stop();

    // Compute average runtime and GFLOPs.
    float elapsed_ms = timer.elapsed_millis();
    result.avg_runtime_ms = double(elapsed_ms) / double(options.iterations);
    result.gflops = options.gflops(result.avg_runtime_ms / 1000.0);

    std::cout << "  Problem Size: " << options.m << 'x' << options.n << 'x' << options.k << 'x' << options.l << std::endl;
    std::cout << "  Avg runtime: " << result.avg_runtime_ms << " ms" << std::endl;
    std::cout << "  GFLOPS: " << result.gflops << std::endl;
  }

  return 0;
}

#endif // defined(CUTLASS_ARCH_MMA_SM100_SUPPORTED)

///////////////////////////////////////////////////////////////////////////////////////////////////

int main(int argc, char const **args) {

  // CUTLASS must be compiled with CUDA 12.0 Toolkit to run this example
  // and must have compute capability at least sm100a.
  
  if (__CUDACC_VER_MAJOR__ < 12) {
    std::cerr << "This example requires CUDA 12 or newer.\n";
    // Returning zero so this test passes on older Toolkits. Its actions are no-op.
    return 0;
  }

  cudaDeviceProp props;
  int current_device_id;
  CUDA_CHECK(cudaGetDevice(&current_device_id));
  CUDA_CHECK(cudaGetDeviceProperties(&props, current_device_id));
  cudaError_t error = cudaGetDeviceProperties(&props, 0);

  if (props.major != 10 || props.minor != 0) {
    std::cerr << "This example requires a GPU with compute capability 100a)." << std::endl;
    return 0;
  }

  //
  // Parse options
  //

  Options options;

  options.parse(argc, args);

  if (options.help) {
    options.print_usage(std::cout) << std::endl;
    return 0;
  }

  //
  // Run
  //
#if defined(CUTLASS_ARCH_MMA_SM100_SUPPORTED)
  run<Gemm>(options);
#endif // defined(CUTLASS_ARCH_MMA_SM100_SUPPORTED)

  return 0;
}

/////////////////////////////////////////////////////////////////////////////////////////////////


// ===== COMPILED SASS (sm_100a) =====

	.target	sm_100a

	.elftype	@"ET_EXEC"


//--------------------- .note.nv.tkinfo           --------------------------
	.section	.note.nv.tkinfo,"",@"SHT_NOTE"
	.sectionflags	@"SHF_NOTE_NV_TKINFO"
	.tkinfo
        /*0018*/ 	.word	0x00000002
        /*0030*/ 	.string	""
        /*0030*/ 	.string	"ptxas"
        /*0030*/ 	.string	"Cuda compilation tools, release 13.0, V13.0.88"
        /*0030*/ 	.string	"Build cuda_13.0.r13.0/compiler.36424714_0"
        /*0030*/ 	.string	"-arch sm_100a -m 64 "



//--------------------- .note.nv.cuinfo           --------------------------
	.section	.note.nv.cuinfo,"",@"SHT_NOTE"
	.sectionflags	@"SHF_NOTE_NV_CUINFO"
        /*0018*/ 	.short	0x0002
        /*001a*/ 	.short	0x0064
        /*001c*/ 	.short	0x0082
	.zero		2


//--------------------- .nv.info                  --------------------------
	.section	.nv.info,"",@"SHT_CUDA_INFO"
	.align	4


	//----- nvinfo : EIATTR_REGCOUNT
	.align		4
        /*0000*/ 	.byte	0x04, 0x2f
        /*0002*/ 	.short	(.L_20 - .L_19)
	.align		4
.L_19:
        /*0004*/ 	.word	index@(_ZN7cutlass13device_kernelINS_4gemm6kernel13GemmUniversalIN4cute5tupleIJiiiiEEENS1_10collective13CollectiveMmaINS1_35MainloopSm100TmaUmmaWarpSpecializedILi14ELi2ELi4ENS5_IJNS4_1CILi2EEESB_NSA_ILi1EEEEEEEENS5_IJNSA_ILi256EEENSA_ILi128EEENSA_ILi64EEEEEENS_12float_e4m3_tENS5_IJlSC_lEEESJ_SK_NS4_8TiledMMAINS4_8MMA_AtomIJNS4_10MMA_TraitsINS4_25SM100_MMA_F8F6F4_2x1SM_SSEJSJ_SJ_fSF_SG_NS4_17integral_constantINS4_4UMMA5MajorELSR_0EEESS_NSP_INSQ_7ScaleInELST_0EEESU_EEEEEENS4_6LayoutINS5_IJSC_SC_SC_EEENS5_IJNSA_ILi0EEESZ_SZ_EEEEENS5_IJNS4_10UnderscoreES12_S12_EEEEENS4_28SM100_TMA_2SM_LOAD_MULTICASTENS4_14ComposedLayoutINS4_7SwizzleILi2ELi4ELi3EEENS4_18smem_ptr_flag_bitsILi8EEENSX_INS5_IJNSA_ILi8EEESH_EEENS5_IJSH_SC_EEEEEEEvNS4_8identityENS4_18SM100_TMA_2SM_LOADES1F_vS1G_EENS_8epilogue10collective18CollectiveEpilogueINS1J_23Sm100TmaWarpSpecializedILi2ELi2ELi64ELb0ELb0EEEJNS5_IJSG_SG_SH_EEENS5_IJNSX_ISG_SC_EENSX_ISH_SC_EEEEESJ_NS5_IJSC_llEEESJ_S1S_NS1J_6fusion15FusionCallbacksIS1N_NS1T_36ScaledLinCombPerRowBiasEltActAmaxAuxINS_6layout11ColumnMajorENS1J_6thread4ReLuESJ_fSJ_fNS_6half_tESJ_fLi16ELi8ELNS_15FloatRoundStyleE2EEES1O_S1R_JNS16_INS17_ILi3ELi4ELi3EEES1A_NSX_INS5_IJSG_S1B_EEENS5_IJSC_SG_EEEEEEENS4_39AutoVectorizingCopyWithAssumedAlignmentILi128EEEEEENS4_5SM1004TMEM4LOAD26SM100_TMEM_LOAD_32dp32b64xENS4_13SM90_TMA_LOADES27_S29_NS4_14SM90_TMA_STOREES27_S29_S29_EEEvvEEEEvNT_6ParamsE)
        /*0008*/ 	.word	0x000000ff


	//----- nvinfo : EIATTR_FRAME_SIZE
	.align		4
.L_20:
        /*000c*/ 	.byte	0x04, 0x11
        /*000e*/ 	.short	(.L_22 - .L_21)
	.align		4
.L_21:
        /*0010*/ 	.word	index@($__internal_2_$__cuda_sm10x_tcgen05_guardrail_trap_unallocated_columns_being_dealloced)
        /*0014*/ 	.word	0x00000008


	//----- nvinfo : EIATTR_FRAME_SIZE
	.align		4
.L_22:
        /*0018*/ 	.byte	0x04, 0x11
        /*001a*/ 	.short	(.L_24 - .L_23)
	.align		4
.L_23:
        /*001c*/ 	.word	index@($__internal_1_$__cuda_sm10x_tcgen05_guardrail_trap_phase_invalid_during_alloc)
        /*0020*/ 	.word	0x00000008


	//----- nvinfo : EIATTR_FRAME_SIZE
	.align		4
.L_24:
        /*0024*/ 	.byte	0x04, 0x11
        /*0026*/ 	.short	(.L_26 - .L_25)
	.align		4
.L_25:
        /*0028*/ 	.word	index@($__internal_0_$__cuda_sm10x_tcgen05_guardrail_trap_col_being_dealloced_not_returned_by_alloc)
        /*002c*/ 	.word	0x00000008


	//----- nvinfo : EIATTR_FRAME_SIZE
	.align		4
.L_26:
        /*0030*/ 	.byte	0x04, 0x11
        /*0032*/ 	.short	(.L_28 - .L_27)
	.align		4
.L_27:
        /*0034*/ 	.word	index@(_ZN7cutlass13device_kernelINS_4gemm6kernel13GemmUniversalIN4cute5tupleIJiiiiEEENS1_10collective13CollectiveMmaINS1_35MainloopSm100TmaUmmaWarpSpecializedILi14ELi2ELi4ENS5_IJNS4_1CILi2EEESB_NSA_ILi1EEEEEEEENS5_IJNSA_ILi256EEENSA_ILi128EEENSA_ILi64EEEEEENS_12float_e4m3_tENS5_IJlSC_lEEESJ_SK_NS4_8TiledMMAINS4_8MMA_AtomIJNS4_10MMA_TraitsINS4_25SM100_MMA_F8F6F4_2x1SM_SSEJSJ_SJ_fSF_SG_NS4_17integral_constantINS4_4UMMA5MajorELSR_0EEESS_NSP_INSQ_7ScaleInELST_0EEESU_EEEEEENS4_6LayoutINS5_IJSC_SC_SC_EEENS5_IJNSA_ILi0EEESZ_SZ_EEEEENS5_IJNS4_10UnderscoreES12_S12_EEEEENS4_28SM100_TMA_2SM_LOAD_MULTICASTENS4_14ComposedLayoutINS4_7SwizzleILi2ELi4ELi3EEENS4_18smem_ptr_flag_bitsILi8EEENSX_INS5_IJNSA_ILi8EEESH_EEENS5_IJSH_SC_EEEEEEEvNS4_8identityENS4_18SM100_TMA_2SM_LOADES1F_vS1G_EENS_8epilogue10collective18CollectiveEpilogueINS1J_23Sm100TmaWarpSpecializedILi2ELi2ELi64ELb0ELb0EEEJNS5_IJSG_SG_SH_EEENS5_IJNSX_ISG_SC_EENSX_ISH_SC_EEEEESJ_NS5_IJSC_llEEESJ_S1S_NS1J_6fusion15FusionCallbacksIS1N_NS1T_36ScaledLinCombPerRowBiasEltActAmaxAuxINS_6layout11ColumnMajorENS1J_6thread4ReLuESJ_fSJ_fNS_6half_tESJ_fLi16ELi8ELNS_15FloatRoundStyleE2EEES1O_S1R_JNS16_INS17_ILi3ELi4ELi3EEES1A_NSX_INS5_IJSG_S1B_EEENS5_IJSC_SG_EEEEEEENS4_39AutoVectorizingCopyWithAssumedAlignmentILi128EEEEEENS4_5SM1004TMEM4LOAD26SM100_TMEM_LOAD_32dp32b64xENS4_13SM90_TMA_LOADES27_S29_NS4_14SM90_TMA_STOREES27_S29_S29_EEEvvEEEEvNT_6ParamsE)
        /*0038*/ 	.word	0x00000008


	//----- nvinfo : EIATTR_MIN_STACK_SIZE
	.align		4
.L_28:
        /*003c*/ 	.byte	0x04, 0x12
        /*003e*/ 	.short	(.L_30 - .L_29)
	.align		4
.L_29:
        /*0040*/ 	.word	index@(_ZN7cutlass13device_kernelINS_4gemm6kernel13GemmUniversalIN4cute5tupleIJiiiiEEENS1_10collective13CollectiveMmaINS1_35MainloopSm100TmaUmmaWarpSpecializedILi14ELi2ELi4ENS5_IJNS4_1CILi2EEESB_NSA_ILi1EEEEEEEENS5_IJNSA_ILi256EEENSA_ILi128EEENSA_ILi64EEEEEENS_12float_e4m3_tENS5_IJlSC_lEEESJ_SK_NS4_8TiledMMAINS4_8MMA_AtomIJNS4_10MMA_TraitsINS4_25SM100_MMA_F8F6F4_2x1SM_SSEJSJ_SJ_fSF_SG_NS4_17integral_constantINS4_4UMMA5MajorELSR_0EEESS_NSP_INSQ_7ScaleInELST_0EEESU_EEEEEENS4_6LayoutINS5_IJSC_SC_SC_EEENS5_IJNSA_ILi0EEESZ_SZ_EEEEENS5_IJNS4_10UnderscoreES12_S12_EEEEENS4_28SM100_TMA_2SM_LOAD_MULTICASTENS4_14ComposedLayoutINS4_7SwizzleILi2ELi4ELi3EEENS4_18smem_ptr_flag_bitsILi8EEENSX_INS5_IJNSA_ILi8EEESH_EEENS5_IJSH_SC_EEEEEEEvNS4_8identityENS4_18SM100_TMA_2SM_LOADES1F_vS1G_EENS_8epilogue10collective18CollectiveEpilogueINS1J_23Sm100TmaWarpSpecializedILi2ELi2ELi64ELb0ELb0EEEJNS5_IJSG_SG_SH_EEENS5_IJNSX_ISG_SC_EENSX_ISH_SC_EEEEESJ_NS5_IJSC_llEEESJ_S1S_NS1J_6fusion15FusionCallbacksIS1N_NS1T_36ScaledLinCombPerRowBiasEltActAmaxAuxINS_6layout11ColumnMajorENS1J_6thread4ReLuESJ_fSJ_fNS_6half_tESJ_fLi16ELi8ELNS_15FloatRoundStyleE2EEES1O_S1R_JNS16_INS17_ILi3ELi4ELi3EEES1A_NSX_INS5_IJSG_S1B_EEENS5_IJSC_SG_EEEEEEENS4_39AutoVectorizingCopyWithAssumedAlignmentILi128EEEEEENS4_5SM1004TMEM4LOAD26SM100_TMEM_LOAD_32dp32b64xENS4_13SM90_TMA_LOADES27_S29_NS4_14SM90_TMA_STOREES27_S29_S29_EEEvvEEEEvNT_6ParamsE)
        /*0044*/ 	.word	0x00000008
.L_30:


//--------------------- .nv.compat                --------------------------
	.section	.nv.compat,"",@"SHT_CUDA_COMPAT_INFO"
	.align	4
        /*0000*/ 	.byte	0x02, 0x09, 0x01, 0x00, 0x02, 0x02, 0x02, 0x00, 0x02, 0x05, 0x05, 0x00, 0x03, 0x07, 0x01, 0x01
        /*0010*/ 	.byte	0x02, 0x03, 0x01, 0x00, 0x02, 0x06, 0x01, 0x00, 0x04, 0x0b, 0x08, 0x00, 0x09, 0x00, 0x00, 0x00
        /*0020*/ 	.byte	0x00, 0x00, 0x00, 0x00


//--------------------- .nv.info._ZN7cutlass13device_kernelINS_4gemm6kernel13GemmUniversalIN4cute5tupleIJiiiiEEENS1_10collective13CollectiveMmaINS1_35MainloopSm100TmaUmmaWarpSpecializedILi14ELi2ELi4ENS5_IJNS4_1CILi2EEESB_NSA_ILi1EEEEEEEENS5_IJNSA_ILi256EEENSA_ILi128EEENSA_ILi64EEEEEENS_12float_e4m3_tENS5_IJlSC_lEEESJ_SK_NS4_8TiledMMAINS4_8MMA_AtomIJNS4_10MMA_TraitsINS4_25SM100_MMA_F8F6F4_2x1SM_SSEJSJ_SJ_fSF_SG_NS4_17integral_constantINS4_4UMMA5MajorELSR_0EEESS_NSP_INSQ_7ScaleInELST_0EEESU_EEEEEENS4_6LayoutINS5_IJSC_SC_SC_EEENS5_IJNSA_ILi0EEESZ_SZ_EEEEENS5_IJNS4_10UnderscoreES12_S12_EEEEENS4_28SM100_TMA_2SM_LOAD_MULTICASTENS4_14ComposedLayoutINS4_7SwizzleILi2ELi4ELi3EEENS4_18smem_ptr_flag_bitsILi8EEENSX_INS5_IJNSA_ILi8EEESH_EEENS5_IJSH_SC_EEEEEEEvNS4_8identityENS4_18SM100_TMA_2SM_LOADES1F_vS1G_EENS_8epilogue10collective18CollectiveEpilogueINS1J_23Sm100TmaWarpSpecializedILi2ELi2ELi64ELb0ELb0EEEJNS5_IJSG_SG_SH_EEENS5_IJNSX_ISG_SC_EENSX_ISH_SC_EEEEESJ_NS5_IJSC_llEEESJ_S1S_NS1J_6fusion15FusionCallbacksIS1N_NS1T_36ScaledLinCombPerRowBiasEltActAmaxAuxINS_6layout11ColumnMajorENS1J_6thread4ReLuESJ_fSJ_fNS_6half_tESJ_fLi16ELi8ELNS_15FloatRoundStyleE2EEES1O_S1R_JNS16_INS17_ILi3ELi4ELi3EEES1A_NSX_INS5_IJSG_S1B_EEENS5_IJSC_SG_EEEEEEENS4_39AutoVectorizingCopyWithAssumedAlignmentILi128EEEEEENS4_5SM1004TMEM4LOAD26SM100_TMEM_LOAD_32dp32b64xENS4_13SM90_TMA_LOADES27_S29_NS4_14SM90_TMA_STOREES27_S29_S29_EEEvvEEEEvNT_6ParamsE --------------------------
	.section	.nv.info._ZN7cutlass13device_kernelINS_4gemm6kernel13GemmUniversalIN4cute5tupleIJiiiiEEENS1_10collective13CollectiveMmaINS1_35MainloopSm100TmaUmmaWarpSpecializedILi14ELi2ELi4ENS5_IJNS4_1CILi2EEESB_NSA_ILi1EEEEEEEENS5_IJNSA_ILi256EEENSA_ILi128EEENSA_ILi64EEEEEENS_12float_e4m3_tENS5_IJlSC_lEEESJ_SK_NS4_8TiledMMAINS4_8MMA_AtomIJNS4_10MMA_TraitsINS4_25SM100_MMA_F8F6F4_2x1SM_SSEJSJ_SJ_fSF_SG_NS4_17integral_constantINS4_4UMMA5MajorELSR_0EEESS_NSP_INSQ_7ScaleInELST_0EEESU_EEEEEENS4_6LayoutINS5_IJSC_SC_SC_EEENS5_IJNSA_ILi0EEESZ_SZ_EEEEENS5_IJNS4_10UnderscoreES12_S12_EEEEENS4_28SM100_TMA_2SM_LOAD_MULTICASTENS4_14ComposedLayoutINS4_7SwizzleILi2ELi4ELi3EEENS4_18smem_ptr_flag_bitsILi8EEENSX_INS5_IJNSA_ILi8EEESH_EEENS5_IJSH_SC_EEEEEEEvNS4_8identityENS4_18SM100_TMA_2SM_LOADES1F_vS1G_EENS_8epilogue10collective18CollectiveEpilogueINS1J_23Sm100TmaWarpSpecializedILi2ELi2ELi64ELb0ELb0EEEJNS5_IJSG_SG_SH_EEENS5_IJNSX_ISG_SC_EENSX_ISH_SC_EEEEESJ_NS5_IJSC_llEEESJ_S1S_NS1J_6fusion15FusionCallbacksIS1N_NS1T_36ScaledLinCombPerRowBiasEltActAmaxAuxINS_6layout11ColumnMajorENS1J_6thread4ReLuESJ_fSJ_fNS_6half_tESJ_fLi16ELi8ELNS_15FloatRoundStyleE2EEES1O_S1R_JNS16_INS17_ILi3ELi4ELi3EEES1A_NSX_INS5_IJSG_S1B_EEENS5_IJSC_SG_EEEEEEENS4_39AutoVectorizingCopyWithAssumedAlignmentILi128EEEEEENS4_5SM1004TMEM4LOAD26SM100_TMEM_LOAD_32dp32b64xENS4_13SM90_TMA_LOADES27_S29_NS4_14SM90_TMA_STOREES27_S29_S29_EEEvvEEEEvNT_6ParamsE,"",@"SHT_CUDA_INFO"
	.sectionflags	@""
	.align	4


	//----- nvinfo : EIATTR_CUDA_API_VERSION
	.align		4
        /*0000*/ 	.byte	0x04, 0x37
        /*0002*/ 	.short	(.L_32 - .L_31)
.L_31:
        /*0004*/ 	.word	0x00000082


	//----- nvinfo : EIATTR_KPARAM_INFO
	.align		4
.L_32:
        /*0008*/ 	.byte	0x04, 0x17
        /*000a*/ 	.short	(.L_34 - .L_33)
.L_33:
        /*000c*/ 	.word	0x00000000
        /*0010*/ 	.short	0x0000
        /*0012*/ 	.short	0x0000
        /*0014*/ 	.byte	0x00, 0xf0, 0x01, 0x2c


	//----- nvinfo : EIATTR_AT_ENTRY_FRAGMENTS
	.align		4
.L_34:
        /*0018*/ 	.byte	0x04, 0x4f
        /*001a*/ 	.short	(.L_36 - .L_35)


	//   ....[0]....
.L_35:
        /*001c*/ 	.word	0x00000007


	//----- nvinfo : EIATTR_RESERVED_SMEM_USED
	.align		4
.L_36:
        /*0020*/ 	.byte	0x01, 0x41
	.zero		2


	//----- nvinfo : EIATTR_SPARSE_MMA_MASK
	.align		4
        /*0024*/ 	.byte	0x03, 0x50
        /*0026*/ 	.short	0x0000


	//----- nvinfo : EIATTR_TCGEN05_2CTA_USED
	.align		4
        /*0028*/ 	.byte	0x01, 0x52
	.zero		2


	//----- nvinfo : EIATTR_MAXREG_COUNT
	.align		4
        /*002c*/ 	.byte	0x03, 0x1b
        /*002e*/ 	.short	0x00ff


	//----- nvinfo : EIATTR_NUM_BARRIERS
	.align		4
        /*0030*/ 	.byte	0x02, 0x4c
        /*0032*/ 	.byte	0x07
	.zero		1


	//----- nvinfo : EIATTR_EXTERNS
	.align		4
        /*0034*/ 	.byte	0x04, 0x0f
        /*0036*/ 	.short	(.L_38 - .L_37)


	//   ....[0]....
	.align		4
.L_37:
        /*0038*/ 	.word	index@(__assertfail)


	//----- nvinfo : EIATTR_ANNOTATIONS
	.align		4
.L_38:
        /*003c*/ 	.byte	0x04, 0x55
        /*003e*/ 	.short	(.L_40 - .L_39)


	//   ....[0]....
.L_39:
        /*0040*/ 	.word	0x00000001
        /*0044*/ 	.byte	0x80, 0x5c, 0x00, 0x00, 0x01, 0x00, 0x00, 0x00, 0x50, 0x69, 0x00, 0x00, 0x01, 0x00, 0x00, 0x00
        /*0054*/ 	.byte	0x80, 0x69, 0x00, 0x00


	//----- nvinfo : EIATTR_MERCURY_ISA_VERSION
	.align		4
.L_40:
        /*0058*/ 	.byte	0x03, 0x5f
        /*005a*/ 	.short	0x0101


	//----- nvinfo : EIATTR_INT_WARP_WIDE_INSTR_OFFSETS
	.align		4
        /*005c*/ 	.byte	0x04, 0x31
        /*005e*/ 	.short	(.L_42 - .L_41)


	//   ....[0]....
.L_41:
        /*0060*/ 	.word	0x00001030


	//   ....[1]....
        /*0064*/ 	.word	0x000010e0


	//   ....[2]....
        /*0068*/ 	.word	0x00004aa0


	//   ....[3]....
        /*006c*/ 	.word	0x00004ad0


	//   ....[4]....
        /*0070*/ 	.word	0x00004af0


	//   ....[5]....
        /*0074*/ 	.word	0x000056a0


	//   ....[6]....
        /*0078*/ 	.word	0x00005710


	//   ....[7]....
        /*007c*/ 	.word	0x00005800


	//   ....[8]....
        /*0080*/ 	.word	0x000058b0


	//   ....[9]....
        /*0084*/ 	.word	0x0000ba70


	//   ....[10]....
        /*0088*/ 	.word	0x0000ba80


	//   ....[11]....
        /*008c*/ 	.word	0x0000bad0


	//   ....[12]....
        /*0090*/ 	.word	0x0000bae0


	//   ....[13]....
        /*0094*/ 	.word	0x00010c90


	//   ....[14]....
        /*0098*/ 	.word	0x00010d30


	//   ....[15]....
        /*009c*/ 	.word	0x000116a0


	//   ....[16]....
        /*00a0*/ 	.word	0x000116c0


	//   ....[17]....
        /*00a4*/ 	.word	0x00011740


	//   ....[18]....
        /*00a8*/ 	.word	0x00011760


	//   ....[19]....
        /*00ac*/ 	.word	0x00011830


	//   ....[20]....
        /*00b0*/ 	.word	0x00011850


	//   ....[21]....
        /*00b4*/ 	.word	0x000118d0


	//   ....[22]....
        /*00b8*/ 	.word	0x000118f0


	//----- nvinfo : EIATTR_COOP_GROUP_MASK_REGIDS
	.align		4
.L_42:
        /*00bc*/ 	.byte	0x04, 0x29
        /*00be*/ 	.short	(.L_44 - .L_43)


	//   ....[0]....
.L_43:
        /*00c0*/ 	.word	0xffffffff


	//   ....[1]....
        /*00c4*/ 	.word	0xffffffff


	//   ....[2]....
        /*00c8*/ 	.word	0xffffffff


	//   ....[3]....
        /*00cc*/ 	.word	0xffffffff


	//   ....[4]....
        /*00d0*/ 	.word	0xffffffff


	//   ....[5]....
        /*00d4*/ 	.word	0xffffffff


	//   ....[6]....
        /*00d8*/ 	.word	0xffffffff


	//   ....[7]....
        /*00dc*/ 	.word	0xffffffff


	//   ....[8]....
        /*00e0*/ 	.word	0xffffffff


	//   ....[9]....
        /*00e4*/ 	.word	0xffffffff


	//   ....[10]....
        /*00e8*/ 	.word	0xffffffff


	//   ....[11]....
        /*00ec*/ 	.word	0xffffffff


	//   ....[12]....
        /*00f0*/ 	.word	0xffffffff


	//   ....[13]....
        /*00f4*/ 	.word	0xffffffff


	//----- nvinfo : EIATTR_COOP_GROUP_INSTR_OFFSETS
	.align		4
.L_44:
        /*00f8*/ 	.byte	0x04, 0x28
        /*00fa*/ 	.short	(.L_46 - .L_45)


	//   ....[0]....
.L_45:
        /*00fc*/ 	.word	0x00000090


	//   ....[1]....
        /*0100*/ 	.word	0x000006a0


	//   ....[2]....
        /*0104*/ 	.word	0x000009e0


	//   ....[3]....
        /*0108*/ 	.word	0x00000b30


	//   ....[4]....
        /*010c*/ 	.word	0x00000c20


	//   ....[5]....
        /*0110*/ 	.word	0x00000d80


	//   ....[6]....
        /*0114*/ 	.word	0x00000f10


	//   ....[7]....
        /*0118*/ 	.word	0x00001180


	//   ....[8]....
        /*011c*/ 	.word	0x000024e0


	//   ....[9]....
        /*0120*/ 	.word	0x00003950


	//   ....[10]....
        /*0124*/ 	.word	0x00003e20


	//   ....[11]....
        /*0128*/ 	.word	0x00003e50


	//   ....[12]....
        /*012c*/ 	.word	0x000049a0


	//   ....[13]....
        /*0130*/ 	.word	0x00004bb0


	//----- nvinfo : EIATTR_VRC_CTA_INIT_COUNT
	.align		4
.L_46:
        /*0134*/ 	.byte	0x02, 0x4a
        /*0136*/ 	.byte	0x80
	.zero		1


	//----- nvinfo : EIATTR_SYSCALL_OFFSETS
	.align		4
        /*0138*/ 	.byte	0x04, 0x46
        /*013a*/ 	.short	(.L_48 - .L_47)


	//   ....[0]....
.L_47:
        /*013c*/ 	.word	0x00006580


	//   ....[1]....
        /*0140*/ 	.word	0x000066b0


	//   ....[2]....
        /*0144*/ 	.word	0x00006ca0


	//   ....[3]....
        /*0148*/ 	.word	0x00008440


	//   ....[4]....
        /*014c*/ 	.word	0x0000d310


	//----- nvinfo : EIATTR_MBARRIER_INSTR_OFFSETS
	.align		4
.L_48:
        /*0150*/ 	.byte	0x04, 0x39
        /*0152*/ 	.short	(.L_50 - .L_49)


	//   ....[0]....
.L_49:
        /*0154*/ 	.word	0x00000800
        /*0158*/ 	.word	0x000000ff
        /*015c*/ 	.word	0x00000000
        /*0160*/ 	.short	0x0100
        /*0162*/ 	.byte	0x04
	.zero		1


	//   ....[1]....
        /*0164*/ 	.word	0x00000810
        /*0168*/ 	.word	0x000000ff
        /*016c*/ 	.word	0x00000070
        /*0170*/ 	.short	0x0100
        /*0172*/ 	.byte	0x04
	.zero		1


	//   ....[2]....
        /*0174*/ 	.word	0x00000820
        /*0178*/ 	.word	0x000000ff
        /*017c*/ 	.word	0x00000008
        /*0180*/ 	.short	0x0100
        /*0182*/ 	.byte	0x04
	.zero		1


	//   ....[3]....
        /*0184*/ 	.word	0x00000830
        /*0188*/ 	.word	0x000000ff
        /*018c*/ 	.word	0x00000078
        /*0190*/ 	.short	0x0100
        /*0192*/ 	.byte	0x04
	.zero		1


	//   ....[4]....
        /*0194*/ 	.word	0x00000840
        /*0198*/ 	.word	0x000000ff
        /*019c*/ 	.word	0x00000010
        /*01a0*/ 	.short	0x0100
        /*01a2*/ 	.byte	0x04
	.zero		1


	//   ....[5]....
        /*01a4*/ 	.word	0x00000850
        /*01a8*/ 	.word	0x000000ff
        /*01ac*/ 	.word	0x00000080
        /*01b0*/ 	.short	0x0100
        /*01b2*/ 	.byte	0x04
	.zero		1


	//   ....[6]....
        /*01b4*/ 	.word	0x00000860
        /*01b8*/ 	.word	0x000000ff
        /*01bc*/ 	.word	0x00000018
        /*01c0*/ 	.short	0x0100
        /*01c2*/ 	.byte	0x04
	.zero		1


	//   ....[7]....
        /*01c4*/ 	.word	0x00000870
        /*01c8*/ 	.word	0x000000ff
        /*01cc*/ 	.word	0x00000088
        /*01d0*/ 	.short	0x0100
        /*01d2*/ 	.byte	0x04
	.zero		1


	//   ....[8]....
        /*01d4*/ 	.word	0x00000880
        /*01d8*/ 	.word	0x000000ff
        /*01dc*/ 	.word	0x00000020
        /*01e0*/ 	.short	0x0100
        /*01e2*/ 	.byte	0x04
	.zero		1


	//   ....[9]....
        /*01e4*/ 	.word	0x00000890
        /*01e8*/ 	.word	0x000000ff
        /*01ec*/ 	.word	0x00000090
        /*01f0*/ 	.short	0x0100
        /*01f2*/ 	.byte	0x04
	.zero		1


	//   ....[10]....
        /*01f4*/ 	.word	0x000008a0
        /*01f8*/ 	.word	0x000000ff
        /*01fc*/ 	.word	0x00000028
        /*0200*/ 	.short	0x0100
        /*0202*/ 	.byte	0x04
	.zero		1


	//   ....[11]....
        /*0204*/ 	.word	0x000008b0
        /*0208*/ 	.word	0x000000ff
        /*020c*/ 	.word	0x00000098
        /*0210*/ 	.short	0x0100
        /*0212*/ 	.byte	0x04
	.zero		1


	//   ....[12]....
        /*0214*/ 	.word	0x000008c0
        /*0218*/ 	.word	0x000000ff
        /*021c*/ 	.word	0x00000030
        /*0220*/ 	.short	0x0100
        /*0222*/ 	.byte	0x04
	.zero		1


	//   ....[13]....
        /*0224*/ 	.word	0x000008d0
        /*0228*/ 	.word	0x000000ff
        /*022c*/ 	.word	0x000000a0
        /*0230*/ 	.short	0x0100
        /*0232*/ 	.byte	0x04
	.zero		1


	//   ....[14]....
        /*0234*/ 	.word	0x000008e0
        /*0238*/ 	.word	0x000000ff
        /*023c*/ 	.word	0x00000038
        /*0240*/ 	.short	0x0100
        /*0242*/ 	.byte	0x04
	.zero		1


	//   ....[15]....
        /*0244*/ 	.word	0x000008f0
        /*0248*/ 	.word	0x000000ff
        /*024c*/ 	.word	0x000000a8
        /*0250*/ 	.short	0x0100
        /*0252*/ 	.byte	0x04
	.zero		1


	//   ....[16]....
        /*0254*/ 	.word	0x00000900
        /*0258*/ 	.word	0x000000ff
        /*025c*/ 	.word	0x00000040
        /*0260*/ 	.short	0x0100
        /*0262*/ 	.byte	0x04
	.zero		1


	//   ....[17]....
        /*0264*/ 	.word	0x00000910
        /*0268*/ 	.word	0x000000ff
        /*026c*/ 	.word	0x000000b0
        /*0270*/ 	.short	0x0100
        /*0272*/ 	.byte	0x04
	.zero		1


	//   ....[18]....
        /*0274*/ 	.word	0x00000920
        /*0278*/ 	.word	0x000000ff
        /*027c*/ 	.word	0x00000048
        /*0280*/ 	.short	0x0100
        /*0282*/ 	.byte	0x04
	.zero		1


	//   ....[19]....
        /*0284*/ 	.word	0x00000930
        /*0288*/ 	.word	0x000000ff
        /*028c*/ 	.word	0x000000b8
        /*0290*/ 	.short	0x0100
        /*0292*/ 	.byte	0x04
	.zero		1


	//   ....[20]....
        /*0294*/ 	.word	0x00000940
        /*0298*/ 	.word	0x000000ff
        /*029c*/ 	.word	0x00000050
        /*02a0*/ 	.short	0x0100
        /*02a2*/ 	.byte	0x04
	.zero		1


	//   ....[21]....
        /*02a4*/ 	.word	0x00000950
        /*02a8*/ 	.word	0x000000ff
        /*02ac*/ 	.word	0x000000c0
        /*02b0*/ 	.short	0x0100
        /*02b2*/ 	.byte	0x04
	.zero		1


	//   ....[22]....
        /*02b4*/ 	.word	0x00000960
        /*02b8*/ 	.word	0x000000ff
        /*02bc*/ 	.word	0x00000058
        /*02c0*/ 	.short	0x0100
        /*02c2*/ 	.byte	0x04
	.zero		1


	//   ....[23]....
        /*02c4*/ 	.word	0x00000970
        /*02c8*/ 	.word	0x000000ff
        /*02cc*/ 	.word	0x000000c8
        /*02d0*/ 	.short	0x0100
        /*02d2*/ 	.byte	0x04
	.zero		1


	//   ....[24]....
        /*02d4*/ 	.word	0x00000980
        /*02d8*/ 	.word	0x000000ff
        /*02dc*/ 	.word	0x00000060
        /*02e0*/ 	.short	0x0100
        /*02e2*/ 	.byte	0x04
	.zero		1


	//   ....[25]....
        /*02e4*/ 	.word	0x00000990
        /*02e8*/ 	.word	0x000000ff
        /*02ec*/ 	.word	0x000000d0
        /*02f0*/ 	.short	0x0100
        /*02f2*/ 	.byte	0x04
	.zero		1


	//   ....[26]....
        /*02f4*/ 	.word	0x000009a0
        /*02f8*/ 	.word	0x000000ff
        /*02fc*/ 	.word	0x00000068
        /*0300*/ 	.short	0x0100
        /*0302*/ 	.byte	0x04
	.zero		1


	//   ....[27]....
        /*0304*/ 	.word	0x000009b0
        /*0308*/ 	.word	0x000000ff
        /*030c*/ 	.word	0x000000d8
        /*0310*/ 	.short	0x0100
        /*0312*/ 	.byte	0x04
	.zero		1


	//   ....[28]....
        /*0314*/ 	.word	0x00000ae0
        /*0318*/ 	.word	0x000000ff
        /*031c*/ 	.word	0x000000e0
        /*0320*/ 	.short	0x0100
        /*0322*/ 	.byte	0x04
	.zero		1


	//   ....[29]....
        /*0324*/ 	.word	0x00000af0
        /*0328*/ 	.word	0x000000ff
        /*032c*/ 	.word	0x000000f0
        /*0330*/ 	.short	0x0100
        /*0332*/ 	.byte	0x04
	.zero		1


	//   ....[30]....
        /*0334*/ 	.word	0x00000b00
        /*0338*/ 	.word	0x000000ff
        /*033c*/ 	.word	0x000000e8
        /*0340*/ 	.short	0x0100
        /*0342*/ 	.byte	0x04
	.zero		1


	//   ....[31]....
        /*0344*/ 	.word	0x00000b10
        /*0348*/ 	.word	0x000000ff
        /*034c*/ 	.word	0x000000f8
        /*0350*/ 	.short	0x0100
        /*0352*/ 	.byte	0x04
	.zero		1


	//   ....[32]....
        /*0354*/ 	.word	0x00000bf0
        /*0358*/ 	.word	0x000000ff
        /*035c*/ 	.word	0x00000100
        /*0360*/ 	.short	0x0100
        /*0362*/ 	.byte	0x06
	.zero		1


	//   ....[33]....
        /*0364*/ 	.word	0x00000c00
        /*0368*/ 	.word	0x000000ff
        /*036c*/ 	.word	0x00000108
        /*0370*/ 	.short	0x0100
        /*0372*/ 	.byte	0x06
	.zero		1


	//   ....[34]....
        /*0374*/ 	.word	0x00000d30
        /*0378*/ 	.word	0x000000ff
        /*037c*/ 	.word	0x00000110
        /*0380*/ 	.short	0x0100
        /*0382*/ 	.byte	0x06
	.zero		1


	//   ....[35]....
        /*0384*/ 	.word	0x00000d40
        /*0388*/ 	.word	0x000000ff
        /*038c*/ 	.word	0x00000120
        /*0390*/ 	.short	0x0100
        /*0392*/ 	.byte	0x06
	.zero		1


	//   ....[36]....
        /*0394*/ 	.word	0x00000d50
        /*0398*/ 	.word	0x000000ff
        /*039c*/ 	.word	0x00000118
        /*03a0*/ 	.short	0x0100
        /*03a2*/ 	.byte	0x06
	.zero		1


	//   ....[37]....
        /*03a4*/ 	.word	0x00000d60
        /*03a8*/ 	.word	0x000000ff
        /*03ac*/ 	.word	0x00000128
        /*03b0*/ 	.short	0x0100
        /*03b2*/ 	.byte	0x06
	.zero		1


	//   ....[38]....
        /*03b4*/ 	.word	0x00000e80
        /*03b8*/ 	.word	0x000000ff
        /*03bc*/ 	.word	0x00000130
        /*03c0*/ 	.short	0x0100
        /*03c2*/ 	.byte	0x04
	.zero		1


	//   ....[39]....
        /*03c4*/ 	.word	0x00000e90
        /*03c8*/ 	.word	0x000000ff
        /*03cc*/ 	.word	0x00000150
        /*03d0*/ 	.short	0x0100
        /*03d2*/ 	.byte	0x04
	.zero		1


	//   ....[40]....
        /*03d4*/ 	.word	0x00000ea0
        /*03d8*/ 	.word	0x000000ff
        /*03dc*/ 	.word	0x00000138
        /*03e0*/ 	.short	0x0100
        /*03e2*/ 	.byte	0x04
	.zero		1


	//   ....[41]....
        /*03e4*/ 	.word	0x00000eb0
        /*03e8*/ 	.word	0x000000ff
        /*03ec*/ 	.word	0x00000158
        /*03f0*/ 	.short	0x0100
        /*03f2*/ 	.byte	0x04
	.zero		1


	//   ....[42]....
        /*03f4*/ 	.word	0x00000ec0
        /*03f8*/ 	.word	0x000000ff
        /*03fc*/ 	.word	0x00000140
        /*0400*/ 	.short	0x0100
        /*0402*/ 	.byte	0x04
	.zero		1


	//   ....[43]....
        /*0404*/ 	.word	0x00000ed0
        /*0408*/ 	.word	0x000000ff
        /*040c*/ 	.word	0x00000160
        /*0410*/ 	.short	0x0100
        /*0412*/ 	.byte	0x04
	.zero		1


	//   ....[44]....
        /*0414*/ 	.word	0x00000ee0
        /*0418*/ 	.word	0x000000ff
        /*041c*/ 	.word	0x00000148
        /*0420*/ 	.short	0x0100
        /*0422*/ 	.byte	0x04
	.zero		1


	//   ....[45]....
        /*0424*/ 	.word	0x00000ef0
        /*0428*/ 	.word	0x000000ff
        /*042c*/ 	.word	0x00000168
        /*0430*/ 	.short	0x0100
        /*0432*/ 	.byte	0x04
	.zero		1


	//   ....[46]....
        /*0434*/ 	.word	0x00000fe0
        /*0438*/ 	.word	0x000000ff
        /*043c*/ 	.word	0x00000170
        /*0440*/ 	.short	0x0100
        /*0442*/ 	.byte	0x04
	.zero		1


	//   ....[47]....
        /*0444*/ 	.word	0x00000ff0
        /*0448*/ 	.word	0x000000ff
        /*044c*/ 	.word	0x00000180
        /*0450*/ 	.short	0x0100
        /*0452*/ 	.byte	0x04
	.zero		1


	//   ....[48]....
        /*0454*/ 	.word	0x00001000
        /*0458*/ 	.word	0x000000ff
        /*045c*/ 	.word	0x00000178
        /*0460*/ 	.short	0x0100
        /*0462*/ 	.byte	0x04
	.zero		1


	//   ....[49]....
        /*0464*/ 	.word	0x00001010
        /*0468*/ 	.word	0x000000ff
        /*046c*/ 	.word	0x00000188
        /*0470*/ 	.short	0x0100
        /*0472*/ 	.byte	0x04
	.zero		1


	//   ....[50]....
        /*0474*/ 	.word	0x00001140
        /*0478*/ 	.word	0x000000ff
        /*047c*/ 	.word	0x00000190
        /*0480*/ 	.short	0x0100
        /*0482*/ 	.byte	0x06
	.zero		1


	//   ....[51]....
        /*0484*/ 	.word	0x00001d20
        /*0488*/ 	.word	0x00000002
        /*048c*/ 	.word	0x00000180
        /*0490*/ 	.short	0x010a
        /*0492*/ 	.byte	0xff
	.zero		1


	//   ....[52]....
        /*0494*/ 	.word	0x00001d40
        /*0498*/ 	.word	0x00000002
        /*049c*/ 	.word	0x00000170
        /*04a0*/ 	.short	0x0101
        /*04a2*/ 	.byte	0xff
	.zero		1


	//   ....[53]....
        /*04a4*/ 	.word	0x00001df0
        /*04a8*/ 	.word	0x000000ff
        /*04ac*/ 	.word	0x00000070
        /*04b0*/ 	.short	0x010a
        /*04b2*/ 	.byte	0x04
	.zero		1


	//   ....[54]....
        /*04b4*/ 	.word	0x00001ec0
        /*04b8*/ 	.word	0x000000ff
        /*04bc*/ 	.word	0x00000070
        /*04c0*/ 	.short	0x010a
        /*04c2*/ 	.byte	0x21
	.zero		1


	//   ....[55]....
        /*04c4*/ 	.word	0x00002070
        /*04c8*/ 	.word	0x000000ff
        /*04cc*/ 	.word	0x00000070
        /*04d0*/ 	.short	0x010a
        /*04d2*/ 	.byte	0x05
	.zero		1


	//   ....[56]....
        /*04d4*/ 	.word	0x000021a0
        /*04d8*/ 	.word	0x000000ff
        /*04dc*/ 	.word	0x00000108
        /*04e0*/ 	.short	0x0101
        /*04e2*/ 	.byte	0x0d
	.zero		1


	//   ....[57]....
        /*04e4*/ 	.word	0x000021b0
        /*04e8*/ 	.word	0x000000ff
        /*04ec*/ 	.word	0x00000070
        /*04f0*/ 	.short	0x010a
        /*04f2*/ 	.byte	0x04
	.zero		1


	//   ....[58]....
        /*04f4*/ 	.word	0x00002230
        /*04f8*/ 	.word	0x000000ff
        /*04fc*/ 	.word	0x00000070
        /*0500*/ 	.short	0x010a
        /*0502*/ 	.byte	0x11
	.zero		1


	//   ....[59]....
        /*0504*/ 	.word	0x000023d0
        /*0508*/ 	.word	0x000000ff
        /*050c*/ 	.word	0x00000070
        /*0510*/ 	.short	0x010a
        /*0512*/ 	.byte	0x05
	.zero		1


	//   ....[60]....
        /*0514*/ 	.word	0x00002510
        /*0518*/ 	.word	0x00000003
        /*051c*/ 	.word	0x00000110
        /*0520*/ 	.short	0x010a
        /*0522*/ 	.byte	0xff
	.zero		1


	//   ....[61]....
        /*0524*/ 	.word	0x00002660
        /*0528*/ 	.word	0x00000002
        /*052c*/ 	.word	0x00000000
        /*0530*/ 	.short	0x0101
        /*0532*/ 	.byte	0xff
	.zero		1


	//   ....[62]....
        /*0534*/ 	.word	0x00002c10
        /*0538*/ 	.word	0x000000ff
        /*053c*/ 	.word	0x00000000
        /*0540*/ 	.short	0x010a
        /*0542*/ 	.byte	0x04
	.zero		1


	//   ....[63]....
        /*0544*/ 	.word	0x00002ca0
        /*0548*/ 	.word	0x000000ff
        /*054c*/ 	.word	0x00000000
        /*0550*/ 	.short	0x010a
        /*0552*/ 	.byte	0x05
	.zero		1


	//   ....[64]....
        /*0554*/ 	.word	0x00002d30
        /*0558*/ 	.word	0x000000ff
        /*055c*/ 	.word	0x00000000
        /*0560*/ 	.short	0x010a
        /*0562*/ 	.byte	0x05
	.zero		1


	//   ....[65]....
        /*0564*/ 	.word	0x00002dc0
        /*0568*/ 	.word	0x000000ff
        /*056c*/ 	.word	0x00000000
        /*0570*/ 	.short	0x010a
        /*0572*/ 	.byte	0x05
	.zero		1


	//   ....[66]....
        /*0574*/ 	.word	0x00002e50
        /*0578*/ 	.word	0x000000ff
        /*057c*/ 	.word	0x00000000
        /*0580*/ 	.short	0x010a
        /*0582*/ 	.byte	0x05
	.zero		1


	//   ....[67]....
        /*0584*/ 	.word	0x00002ee0
        /*0588*/ 	.word	0x000000ff
        /*058c*/ 	.word	0x00000000
        /*0590*/ 	.short	0x010a
        /*0592*/ 	.byte	0x05
	.zero		1


	//   ....[68]....
        /*0594*/ 	.word	0x00002f70
        /*0598*/ 	.word	0x000000ff
        /*059c*/ 	.word	0x00000000
        /*05a0*/ 	.short	0x010a
        /*05a2*/ 	.byte	0x05
	.zero		1


	//   ....[69]....
        /*05a4*/ 	.word	0x00003000
        /*05a8*/ 	.word	0x000000ff
        /*05ac*/ 	.word	0x00000000
        /*05b0*/ 	.short	0x010a
        /*05b2*/ 	.byte	0x05
	.zero		1


	//   ....[70]....
        /*05b4*/ 	.word	0x00003090
        /*05b8*/ 	.word	0x000000ff
        /*05bc*/ 	.word	0x00000000
        /*05c0*/ 	.short	0x010a
        /*05c2*/ 	.byte	0x05
	.zero		1


	//   ....[71]....
        /*05c4*/ 	.word	0x00003120
        /*05c8*/ 	.word	0x000000ff
        /*05cc*/ 	.word	0x00000000
        /*05d0*/ 	.short	0x010a
        /*05d2*/ 	.byte	0x05
	.zero		1


	//   ....[72]....
        /*05d4*/ 	.word	0x000031b0
        /*05d8*/ 	.word	0x000000ff
        /*05dc*/ 	.word	0x00000000
        /*05e0*/ 	.short	0x010a
        /*05e2*/ 	.byte	0x05
	.zero		1


	//   ....[73]....
        /*05e4*/ 	.word	0x00003240
        /*05e8*/ 	.word	0x000000ff
        /*05ec*/ 	.word	0x00000000
        /*05f0*/ 	.short	0x010a
        /*05f2*/ 	.byte	0x05
	.zero		1


	//   ....[74]....
        /*05f4*/ 	.word	0x000032d0
        /*05f8*/ 	.word	0x000000ff
        /*05fc*/ 	.word	0x00000000
        /*0600*/ 	.short	0x010a
        /*0602*/ 	.byte	0x05
	.zero		1


	//   ....[75]....
        /*0604*/ 	.word	0x00003370
        /*0608*/ 	.word	0x00000000
        /*060c*/ 	.word	0x00000000
        /*0610*/ 	.short	0x010a
        /*0612*/ 	.byte	0xff
	.zero		1


	//   ....[76]....
        /*0614*/ 	.word	0x000034b0
        /*0618*/ 	.word	0x00000000
        /*061c*/ 	.word	0x00000170
        /*0620*/ 	.short	0x010a
        /*0622*/ 	.byte	0xff
	.zero		1


	//   ....[77]....
        /*0624*/ 	.word	0x00003520
        /*0628*/ 	.word	0x00000000
        /*062c*/ 	.word	0x00000000
        /*0630*/ 	.short	0x0101
        /*0632*/ 	.byte	0xff
	.zero		1


	//   ....[78]....
        /*0634*/ 	.word	0x00003530
        /*0638*/ 	.word	0x000000ff
        /*063c*/ 	.word	0x00000120
        /*0640*/ 	.short	0x010a
        /*0642*/ 	.byte	0x04
	.zero		1


	//   ....[79]....
        /*0644*/ 	.word	0x00003650
        /*0648*/ 	.word	0x00000000
        /*064c*/ 	.word	0x00000110
        /*0650*/ 	.short	0x010a
        /*0652*/ 	.byte	0xff
	.zero		1


	//   ....[80]....
        /*0654*/ 	.word	0x00003740
        /*0658*/ 	.word	0x00000000
        /*065c*/ 	.word	0x00000000
        /*0660*/ 	.short	0x0101
        /*0662*/ 	.byte	0xff
	.zero		1


	//   ....[81]....
        /*0664*/ 	.word	0x000037f0
        /*0668*/ 	.word	0x000000ff
        /*066c*/ 	.word	0x00000120
        /*0670*/ 	.short	0x0106
        /*0672*/ 	.byte	0x04
	.zero		1


	//   ....[82]....
        /*0674*/ 	.word	0x00003810
        /*0678*/ 	.word	0x000000ff
        /*067c*/ 	.word	0x00000120
        /*0680*/ 	.short	0x010a
        /*0682*/ 	.byte	0x04
	.zero		1


	//   ....[83]....
        /*0684*/ 	.word	0x000038a0
        /*0688*/ 	.word	0x000000ff
        /*068c*/ 	.word	0x00000120
        /*0690*/ 	.short	0x0106
        /*0692*/ 	.byte	0x07
	.zero		1


	//   ....[84]....
        /*0694*/ 	.word	0x000038e0
        /*0698*/ 	.word	0x00000000
        /*069c*/ 	.word	0x00000120
        /*06a0*/ 	.short	0x010a
        /*06a2*/ 	.byte	0xff
	.zero		1


	//   ....[85]....
        /*06a4*/ 	.word	0x00003b20
        /*06a8*/ 	.word	0x000000ff
        /*06ac*/ 	.word	0x00000008
        /*06b0*/ 	.short	0x010a
        /*06b2*/ 	.byte	0x05
	.zero		1


	//   ....[86]....
        /*06b4*/ 	.word	0x00003b40
        /*06b8*/ 	.word	0x000000ff
        /*06bc*/ 	.word	0x00000008
        /*06c0*/ 	.short	0x010a
        /*06c2*/ 	.byte	0x05
	.zero		1


	//   ....[87]....
        /*06c4*/ 	.word	0x00003cd0
        /*06c8*/ 	.word	0x000000ff
        /*06cc*/ 	.word	0x00000008
        /*06d0*/ 	.short	0x010a
        /*06d2*/ 	.byte	0x05
	.zero		1


	//   ....[88]....
        /*06d4*/ 	.word	0x00003cf0
        /*06d8*/ 	.word	0x000000ff
        /*06dc*/ 	.word	0x00000008
        /*06e0*/ 	.short	0x010a
        /*06e2*/ 	.byte	0x05
	.zero		1


	//   ....[89]....
        /*06e4*/ 	.word	0x00003db0
        /*06e8*/ 	.word	0x000000ff
        /*06ec*/ 	.word	0x00000000
        /*06f0*/ 	.short	0x0101
        /*06f2*/ 	.byte	0x04
	.zero		1


	//   ....[90]....
        /*06f4*/ 	.word	0x000040c0
        /*06f8*/ 	.word	0x00000008
        /*06fc*/ 	.word	0x00000110
        /*0700*/ 	.short	0x010a
        /*0702*/ 	.byte	0xff
	.zero		1


	//   ....[91]....
        /*0704*/ 	.word	0x00004170
        /*0708*/ 	.word	0x00000008
        /*070c*/ 	.word	0x00000000
        /*0710*/ 	.short	0x0101
        /*0712*/ 	.byte	0xff
	.zero		1


	//   ....[92]....
        /*0714*/ 	.word	0x00004240
        /*0718*/ 	.word	0x000000ff
        /*071c*/ 	.word	0x00000000
        /*0720*/ 	.short	0x010a
        /*0722*/ 	.byte	0x04
	.zero		1


	//   ....[93]....
        /*0724*/ 	.word	0x00004250
        /*0728*/ 	.word	0x000000ff
        /*072c*/ 	.word	0x00000150
        /*0730*/ 	.short	0x010a
        /*0732*/ 	.byte	0x17
	.zero		1


	//   ....[94]....
        /*0734*/ 	.word	0x00004300
        /*0738*/ 	.word	0x000000ff
        /*073c*/ 	.word	0x00000000
        /*0740*/ 	.short	0x010a
        /*0742*/ 	.byte	0x05
	.zero		1


	//   ....[95]....
        /*0744*/ 	.word	0x00004440
        /*0748*/ 	.word	0x000000ff
        /*074c*/ 	.word	0x00000000
        /*0750*/ 	.short	0x010a
        /*0752*/ 	.byte	0x04
	.zero		1


	//   ....[96]....
        /*0754*/ 	.word	0x00004690
        /*0758*/ 	.word	0x000000ff
        /*075c*/ 	.word	0x00000000
        /*0760*/ 	.short	0x010a
        /*0762*/ 	.byte	0x04
	.zero		1


	//   ....[97]....
        /*0764*/ 	.word	0x00004720
        /*0768*/ 	.word	0x000000ff
        /*076c*/ 	.word	0x00000000
        /*0770*/ 	.short	0x010a
        /*0772*/ 	.byte	0x05
	.zero		1


	//   ....[98]....
        /*0774*/ 	.word	0x000047b0
        /*0778*/ 	.word	0x000000ff
        /*077c*/ 	.word	0x00000000
        /*0780*/ 	.short	0x010a
        /*0782*/ 	.byte	0x05
	.zero		1


	//   ....[99]....
        /*0784*/ 	.word	0x00004850
        /*0788*/ 	.word	0x00000000
        /*078c*/ 	.word	0x00000000
        /*0790*/ 	.short	0x010a
        /*0792*/ 	.byte	0xff
	.zero		1


	//   ....[100]....
        /*0794*/ 	.word	0x00004890
        /*0798*/ 	.word	0x00000000
        /*079c*/ 	.word	0x00000000
        /*07a0*/ 	.short	0x010a
        /*07a2*/ 	.byte	0xff
	.zero		1


	//   ....[101]....
        /*07a4*/ 	.word	0x00004900
        /*07a8*/ 	.word	0x000000ff
        /*07ac*/ 	.word	0x00000000
        /*07b0*/ 	.short	0x0101
        /*07b2*/ 	.byte	0x04
	.zero		1


	//   ....[102]....
        /*07b4*/ 	.word	0x00004940
        /*07b8*/ 	.word	0x000000ff
        /*07bc*/ 	.word	0x00000190
        /*07c0*/ 	.short	0x010a
        /*07c2*/ 	.byte	0x11
	.zero		1


	//   ....[103]....
        /*07c4*/ 	.word	0x00004990
        /*07c8*/ 	.word	0x000000ff
        /*07cc*/ 	.word	0x00000000
        /*07d0*/ 	.short	0x0101
        /*07d2*/ 	.byte	0x04
	.zero		1


	//   ....[104]....
        /*07d4*/ 	.word	0x00004e50
        /*07d8*/ 	.word	0x00000002
        /*07dc*/ 	.word	0x00000110
        /*07e0*/ 	.short	0x010a
        /*07e2*/ 	.byte	0xff
	.zero		1


	//   ....[105]....
        /*07e4*/ 	.word	0x00004fc0
        /*07e8*/ 	.word	0x00000000
        /*07ec*/ 	.word	0x00000000
        /*07f0*/ 	.short	0x0101
        /*07f2*/ 	.byte	0xff
	.zero		1


	//   ....[106]....
        /*07f4*/ 	.word	0x00005460
        /*07f8*/ 	.word	0x000000ff
        /*07fc*/ 	.word	0x00000108
        /*0800*/ 	.short	0x010a
        /*0802*/ 	.byte	0x15
	.zero		1


	//   ....[107]....
        /*0804*/ 	.word	0x00005640
        /*0808*/ 	.word	0x000000ff
        /*080c*/ 	.word	0x000000f0
        /*0810*/ 	.short	0x010a
        /*0812*/ 	.byte	0x15
	.zero		1


	//   ....[108]....
        /*0814*/ 	.word	0x000057b0
        /*0818*/ 	.word	0x000000ff
        /*081c*/ 	.word	0x000000e0
        /*0820*/ 	.short	0x010b
        /*0822*/ 	.byte	0x15
	.zero		1


	//   ....[109]....
        /*0824*/ 	.word	0x000057c0
        /*0828*/ 	.word	0x000000ff
        /*082c*/ 	.word	0x00000000
        /*0830*/ 	.short	0x0101
        /*0832*/ 	.byte	0x26
	.zero		1


	//   ....[110]....
        /*0834*/ 	.word	0x000057d0
        /*0838*/ 	.word	0x000000ff
        /*083c*/ 	.word	0x000000f8
        /*0840*/ 	.short	0x010a
        /*0842*/ 	.byte	0x15
	.zero		1


	//   ....[111]....
        /*0844*/ 	.word	0x000059c0
        /*0848*/ 	.word	0x000000ff
        /*084c*/ 	.word	0x000000e8
        /*0850*/ 	.short	0x010b
        /*0852*/ 	.byte	0x15
	.zero		1


	//   ....[112]....
        /*0854*/ 	.word	0x000059d0
        /*0858*/ 	.word	0x000000ff
        /*085c*/ 	.word	0x00000000
        /*0860*/ 	.short	0x0101
        /*0862*/ 	.byte	0x25
	.zero		1


	//   ....[113]....
        /*0864*/ 	.word	0x00005a00
        /*0868*/ 	.word	0x000000ff
        /*086c*/ 	.word	0x000000f0
        /*0870*/ 	.short	0x010a
        /*0872*/ 	.byte	0x15
	.zero		1


	//   ....[114]....
        /*0874*/ 	.word	0x00005a40
        /*0878*/ 	.word	0x00000002
        /*087c*/ 	.word	0x000000f8
        /*0880*/ 	.short	0x010a
        /*0882*/ 	.byte	0xff
	.zero		1


	//   ....[115]....
        /*0884*/ 	.word	0x00005de0
        /*0888*/ 	.word	0x000000ff
        /*088c*/ 	.word	0x00000110
        /*0890*/ 	.short	0x010a
        /*0892*/ 	.byte	0x04
	.zero		1


	//   ....[116]....
        /*0894*/ 	.word	0x00005ec0
        /*0898*/ 	.word	0x000000ff
        /*089c*/ 	.word	0x00000000
        /*08a0*/ 	.short	0x0101
        /*08a2*/ 	.byte	0x04
	.zero		1


	//   ....[117]....
        /*08a4*/ 	.word	0x000070e0
        /*08a8*/ 	.word	0x00000012
        /*08ac*/ 	.word	0x000000e0
        /*08b0*/ 	.short	0x010a
        /*08b2*/ 	.byte	0xff
	.zero		1


	//   ....[118]....
        /*08b4*/ 	.word	0x000071e0
        /*08b8*/ 	.word	0x000000e9
        /*08bc*/ 	.word	0x00000130
        /*08c0*/ 	.short	0x010a
        /*08c2*/ 	.byte	0xff
	.zero		1


	//   ....[119]....
        /*08c4*/ 	.word	0x00007320
        /*08c8*/ 	.word	0x00000012
        /*08cc*/ 	.word	0x000000e0
        /*08d0*/ 	.short	0x010a
        /*08d2*/ 	.byte	0xff
	.zero		1


	//   ....[120]....
        /*08d4*/ 	.word	0x000081a0
        /*08d8*/ 	.word	0x0000001f
        /*08dc*/ 	.word	0x00000000
        /*08e0*/ 	.short	0x0101
        /*08e2*/ 	.byte	0xff
	.zero		1


	//   ....[121]....
        /*08e4*/ 	.word	0x00008320
        /*08e8*/ 	.word	0x000000e9
        /*08ec*/ 	.word	0x00000130
        /*08f0*/ 	.short	0x010a
        /*08f2*/ 	.byte	0xff
	.zero		1


	//   ....[122]....
        /*08f4*/ 	.word	0x0000c330
        /*08f8*/ 	.word	0x00000003
        /*08fc*/ 	.word	0x000000e0
        /*0900*/ 	.short	0x010a
        /*0902*/ 	.byte	0xff
	.zero		1


	//   ....[123]....
        /*0904*/ 	.word	0x0000c3e0
        /*0908*/ 	.word	0x00000003
        /*090c*/ 	.word	0x000000e0
        /*0910*/ 	.short	0x010a
        /*0912*/ 	.byte	0xff
	.zero		1


	//   ....[124]....
        /*0914*/ 	.word	0x0000d0f0
        /*0918*/ 	.word	0x00000019
        /*091c*/ 	.word	0x00000000
        /*0920*/ 	.short	0x0101
        /*0922*/ 	.byte	0xff
	.zero		1


	//   ....[125]....
        /*0924*/ 	.word	0x0000d3d0
        /*0928*/ 	.word	0x00000000
        /*092c*/ 	.word	0x00000000
        /*0930*/ 	.short	0x0101
        /*0932*/ 	.byte	0xff
	.zero		1


	//   ....[126]....
        /*0934*/ 	.word	0x00011a30
        /*0938*/ 	.word	0x00000002
        /*093c*/ 	.word	0x00000180
        /*0940*/ 	.short	0x010a
        /*0942*/ 	.byte	0xff
	.zero		1


	//   ....[127]....
        /*0944*/ 	.word	0x00011a90
        /*0948*/ 	.word	0x00000004
        /*094c*/ 	.word	0x00000070
        /*0950*/ 	.short	0x010a
        /*0952*/ 	.byte	0xff
	.zero		1


	//   ....[128]....
        /*0954*/ 	.word	0x00011af0
        /*0958*/ 	.word	0x00000004
        /*095c*/ 	.word	0x00000070
        /*0960*/ 	.short	0x010a
        /*0962*/ 	.byte	0xff
	.zero		1


	//   ....[129]....
        /*0964*/ 	.word	0x00011b40
        /*0968*/ 	.word	0x00000003
        /*096c*/ 	.word	0x00000110
        /*0970*/ 	.short	0x010a
        /*0972*/ 	.byte	0xff
	.zero		1


	//   ....[130]....
        /*0974*/ 	.word	0x00011ba0
        /*0978*/ 	.word	0x00000003
        /*097c*/ 	.word	0x00000000
        /*0980*/ 	.short	0x010a
        /*0982*/ 	.byte	0xff
	.zero		1


	//   ....[131]....
        /*0984*/ 	.word	0x00011c00
        /*0988*/ 	.word	0x00000003
        /*098c*/ 	.word	0x00000000
        /*0990*/ 	.short	0x010a
        /*0992*/ 	.byte	0xff
	.zero		1


	//   ....[132]....
        /*0994*/ 	.word	0x00011c60
        /*0998*/ 	.word	0x00000003
        /*099c*/ 	.word	0x00000000
        /*09a0*/ 	.short	0x010a
        /*09a2*/ 	.byte	0xff
	.zero		1


	//   ....[133]....
        /*09a4*/ 	.word	0x00011cc0
        /*09a8*/ 	.word	0x00000003
        /*09ac*/ 	.word	0x00000000
        /*09b0*/ 	.short	0x010a
        /*09b2*/ 	.byte	0xff
	.zero		1


	//   ....[134]....
        /*09b4*/ 	.word	0x00011d20
        /*09b8*/ 	.word	0x00000003
        /*09bc*/ 	.word	0x00000000
        /*09c0*/ 	.short	0x010a
        /*09c2*/ 	.byte	0xff
	.zero		1


	//   ....[135]....
        /*09c4*/ 	.word	0x00011d80
        /*09c8*/ 	.word	0x00000003
        /*09cc*/ 	.word	0x00000000
        /*09d0*/ 	.short	0x010a
        /*09d2*/ 	.byte	0xff
	.zero		1


	//   ....[136]....
        /*09d4*/ 	.word	0x00011de0
        /*09d8*/ 	.word	0x00000003
        /*09dc*/ 	.word	0x00000000
        /*09e0*/ 	.short	0x010a
        /*09e2*/ 	.byte	0xff
	.zero		1


	//   ....[137]....
        /*09e4*/ 	.word	0x00011e40
        /*09e8*/ 	.word	0x00000003
        /*09ec*/ 	.word	0x00000000
        /*09f0*/ 	.short	0x010a
        /*09f2*/ 	.byte	0xff
	.zero		1


	//   ....[138]....
        /*09f4*/ 	.word	0x00011ea0
        /*09f8*/ 	.word	0x00000003
        /*09fc*/ 	.word	0x00000000
        /*0a00*/ 	.short	0x010a
        /*0a02*/ 	.byte	0xff
	.zero		1


	//   ....[139]....
        /*0a04*/ 	.word	0x00011f00
        /*0a08*/ 	.word	0x00000003
        /*0a0c*/ 	.word	0x00000000
        /*0a10*/ 	.short	0x010a
        /*0a12*/ 	.byte	0xff
	.zero		1


	//   ....[140]....
        /*0a14*/ 	.word	0x00011f60
        /*0a18*/ 	.word	0x00000003
        /*0a1c*/ 	.word	0x00000000
        /*0a20*/ 	.short	0x010a
        /*0a22*/ 	.byte	0xff
	.zero		1


	//   ....[141]....
        /*0a24*/ 	.word	0x00011fc0
        /*0a28*/ 	.word	0x00000003
        /*0a2c*/ 	.word	0x00000000
        /*0a30*/ 	.short	0x010a
        /*0a32*/ 	.byte	0xff
	.zero		1


	//   ....[142]....
        /*0a34*/ 	.word	0x00012020
        /*0a38*/ 	.word	0x00000003
        /*0a3c*/ 	.word	0x00000000
        /*0a40*/ 	.short	0x010a
        /*0a42*/ 	.byte	0xff
	.zero		1


	//   ....[143]....
        /*0a44*/ 	.word	0x00012070
        /*0a48*/ 	.word	0x00000000
        /*0a4c*/ 	.word	0x00000170
        /*0a50*/ 	.short	0x010a
        /*0a52*/ 	.byte	0xff
	.zero		1


	//   ....[144]....
        /*0a54*/ 	.word	0x000120d0
        /*0a58*/ 	.word	0x00000003
        /*0a5c*/ 	.word	0x00000120
        /*0a60*/ 	.short	0x010a
        /*0a62*/ 	.byte	0xff
	.zero		1


	//   ....[145]....
        /*0a64*/ 	.word	0x00012120
        /*0a68*/ 	.word	0x00000000
        /*0a6c*/ 	.word	0x00000110
        /*0a70*/ 	.short	0x010a
        /*0a72*/ 	.byte	0xff
	.zero		1


	//   ....[146]....
        /*0a74*/ 	.word	0x00012180
        /*0a78*/ 	.word	0x00000002
        /*0a7c*/ 	.word	0x00000120
        /*0a80*/ 	.short	0x010a
        /*0a82*/ 	.byte	0xff
	.zero		1


	//   ....[147]....
        /*0a84*/ 	.word	0x000121e0
        /*0a88*/ 	.word	0x00000006
        /*0a8c*/ 	.word	0x00000008
        /*0a90*/ 	.short	0x010a
        /*0a92*/ 	.byte	0xff
	.zero		1


	//   ....[148]....
        /*0a94*/ 	.word	0x000122c0
        /*0a98*/ 	.word	0x00000002
        /*0a9c*/ 	.word	0x00000008
        /*0aa0*/ 	.short	0x010a
        /*0aa2*/ 	.byte	0xff
	.zero		1


	//   ....[149]....
        /*0aa4*/ 	.word	0x00012310
        /*0aa8*/ 	.word	0x00000008
        /*0aac*/ 	.word	0x00000110
        /*0ab0*/ 	.short	0x010a
        /*0ab2*/ 	.byte	0xff
	.zero		1


	//   ....[150]....
        /*0ab4*/ 	.word	0x00012370
        /*0ab8*/ 	.word	0x00000003
        /*0abc*/ 	.word	0x00000150
        /*0ac0*/ 	.short	0x010a
        /*0ac2*/ 	.byte	0xff
	.zero		1


	//   ....[151]....
        /*0ac4*/ 	.word	0x000123d0
        /*0ac8*/ 	.word	0x00000003
        /*0acc*/ 	.word	0x00000000
        /*0ad0*/ 	.short	0x010a
        /*0ad2*/ 	.byte	0xff
	.zero		1


	//   ....[152]....
        /*0ad4*/ 	.word	0x00012430
        /*0ad8*/ 	.word	0x00000002
        /*0adc*/ 	.word	0x00000000
        /*0ae0*/ 	.short	0x010a
        /*0ae2*/ 	.byte	0xff
	.zero		1


	//   ....[153]....
        /*0ae4*/ 	.word	0x00012490
        /*0ae8*/ 	.word	0x00000003
        /*0aec*/ 	.word	0x00000000
        /*0af0*/ 	.short	0x010a
        /*0af2*/ 	.byte	0xff
	.zero		1


	//   ....[154]....
        /*0af4*/ 	.word	0x000124f0
        /*0af8*/ 	.word	0x00000003
        /*0afc*/ 	.word	0x00000000
        /*0b00*/ 	.short	0x010a
        /*0b02*/ 	.byte	0xff
	.zero		1


	//   ....[155]....
        /*0b04*/ 	.word	0x00012550
        /*0b08*/ 	.word	0x00000000
        /*0b0c*/ 	.word	0x00000190
        /*0b10*/ 	.short	0x010a
        /*0b12*/ 	.byte	0xff
	.zero		1


	//   ....[156]....
        /*0b14*/ 	.word	0x000125a0
        /*0b18*/ 	.word	0x00000002
        /*0b1c*/ 	.word	0x00000110
        /*0b20*/ 	.short	0x010a
        /*0b22*/ 	.byte	0xff
	.zero		1


	//   ....[157]....
        /*0b24*/ 	.word	0x00012600
        /*0b28*/ 	.word	0x00000002
        /*0b2c*/ 	.word	0x00000108
        /*0b30*/ 	.short	0x010a
        /*0b32*/ 	.byte	0xff
	.zero		1


	//   ....[158]....
        /*0b34*/ 	.word	0x00012660
        /*0b38*/ 	.word	0x00000000
        /*0b3c*/ 	.word	0x000000f0
        /*0b40*/ 	.short	0x010a
        /*0b42*/ 	.byte	0xff
	.zero		1


	//   ....[159]....
        /*0b44*/ 	.word	0x000126c0
        /*0b48*/ 	.word	0x00000000
        /*0b4c*/ 	.word	0x000000f8
        /*0b50*/ 	.short	0x010a
        /*0b52*/ 	.byte	0xff
	.zero		1


	//   ....[160]....
        /*0b54*/ 	.word	0x00012720
        /*0b58*/ 	.word	0x00000002
        /*0b5c*/ 	.word	0x000000f0
        /*0b60*/ 	.short	0x010a
        /*0b62*/ 	.byte	0xff
	.zero		1


	//   ....[161]....
        /*0b64*/ 	.word	0x00012780
        /*0b68*/ 	.word	0x00000002
        /*0b6c*/ 	.word	0x00000110
        /*0b70*/ 	.short	0x010a
        /*0b72*/ 	.byte	0xff
	.zero		1


	//   ....[162]....
        /*0b74*/ 	.word	0x000127d0
        /*0b78*/ 	.word	0x00000012
        /*0b7c*/ 	.word	0x000000e0
        /*0b80*/ 	.short	0x010a
        /*0b82*/ 	.byte	0xff
	.zero		1


	//   ....[163]....
        /*0b84*/ 	.word	0x00012820
        /*0b88*/ 	.word	0x000000e9
        /*0b8c*/ 	.word	0x00000130
        /*0b90*/ 	.short	0x010a
        /*0b92*/ 	.byte	0xff
	.zero		1


	//   ....[164]....
        /*0b94*/ 	.word	0x00012870
        /*0b98*/ 	.word	0x00000003
        /*0b9c*/ 	.word	0x000000e0
        /*0ba0*/ 	.short	0x010a
        /*0ba2*/ 	.byte	0xff
	.zero		1


	//----- nvinfo : EIATTR_NUM_MBARRIERS
	.align		4
.L_50:
        /*0ba4*/ 	.byte	0x03, 0x38
        /*0ba6*/ 	.short	0x0033


	//----- nvinfo : EIATTR_EXIT_INSTR_OFFSETS
	.align		4
        /*0ba8*/ 	.byte	0x04, 0x1c
        /*0baa*/ 	.short	(.L_52 - .L_51)


	//   ....[0]....
.L_51:
        /*0bac*/ 	.word	0x000033a0


	//   ....[1]....
        /*0bb0*/ 	.word	0x000038b0


	//   ....[2]....
        /*0bb4*/ 	.word	0x00003910


	//   ....[3]....
        /*0bb8*/ 	.word	0x00004bc0


	//   ....[4]....
        /*0bbc*/ 	.word	0x00005a70


	//   ....[5]....
        /*0bc0*/ 	.word	0x00005ab0


	//   ....[6]....
        /*0bc4*/ 	.word	0x00011a20


	//----- nvinfo : EIATTR_MAX_THREADS
	.align		4
.L_52:
        /*0bc8*/ 	.byte	0x04, 0x05
        /*0bca*/ 	.short	(.L_54 - .L_53)
.L_53:
        /*0bcc*/ 	.word	0x00000100
        /*0bd0*/ 	.word	0x00000001
        /*0bd4*/ 	.word	0x00000001


	//----- nvinfo : EIATTR_CRS_STACK_SIZE
	.align		4
.L_54:
        /*0bd8*/ 	.byte	0x04, 0x1e
        /*0bda*/ 	.short	(.L_56 - .L_55)
.L_55:
        /*0bdc*/ 	.word	0x00000000


	//----- nvinfo : EIATTR_CBANK_PARAM_SIZE
	.align		4
.L_56:
        /*0be0*/ 	.byte	0x03, 0x19
        /*0be2*/ 	.short	0x0b00


	//----- nvinfo : EIATTR_PARAM_CBANK
	.align		4
        /*0be4*/ 	.byte	0x04, 0x0a
        /*0be6*/ 	.short	(.L_58 - .L_57)
	.align		4
.L_57:
        /*0be8*/ 	.word	index@(.nv.constant0._ZN7cutlass13device_kernelINS_4gemm6kernel13GemmUniversalIN4cute5tupleIJiiiiEEENS1_10collective13CollectiveMmaINS1_35MainloopSm100TmaUmmaWarpSpecializedILi14ELi2ELi4ENS5_IJNS4_1CILi2EEESB_NSA_ILi1EEEEEEEENS5_IJNSA_ILi256EEENSA_ILi128EEENSA_ILi64EEEEEENS_12float_e4m3_tENS5_IJlSC_lEEESJ_SK_NS4_8TiledMMAINS4_8MMA_AtomIJNS4_10MMA_TraitsINS4_25SM100_MMA_F8F6F4_2x1SM_SSEJSJ_SJ_fSF_SG_NS4_17integral_constantINS4_4UMMA5MajorELSR_0EEESS_NSP_INSQ_7ScaleInELST_0EEESU_EEEEEENS4_6LayoutINS5_IJSC_SC_SC_EEENS5_IJNSA_ILi0EEESZ_SZ_EEEEENS5_IJNS4_10UnderscoreES12_S12_EEEEENS4_28SM100_TMA_2SM_LOAD_MULTICASTENS4_14ComposedLayoutINS4_7SwizzleILi2ELi4ELi3EEENS4_18smem_ptr_flag_bitsILi8EEENSX_INS5_IJNSA_ILi8EEESH_EEENS5_IJSH_SC_EEEEEEEvNS4_8identityENS4_18SM100_TMA_2SM_LOADES1F_vS1G_EENS_8epilogue10collective18CollectiveEpilogueINS1J_23Sm100TmaWarpSpecializedILi2ELi2ELi64ELb0ELb0EEEJNS5_IJSG_SG_SH_EEENS5_IJNSX_ISG_SC_EENSX_ISH_SC_EEEEESJ_NS5_IJSC_llEEESJ_S1S_NS1J_6fusion15FusionCallbacksIS1N_NS1T_36ScaledLinCombPerRowBiasEltActAmaxAuxINS_6layout11ColumnMajorENS1J_6thread4ReLuESJ_fSJ_fNS_6half_tESJ_fLi16ELi8ELNS_15FloatRoundStyleE2EEES1O_S1R_JNS16_INS17_ILi3ELi4ELi3EEES1A_NSX_INS5_IJSG_S1B_EEENS5_IJSC_SG_EEEEEEENS4_39AutoVectorizingCopyWithAssumedAlignmentILi128EEEEEENS4_5SM1004TMEM4LOAD26SM100_TMEM_LOAD_32dp32b64xENS4_13SM90_TMA_LOADES27_S29_NS4_14SM90_TMA_STOREES27_S29_S29_EEEvvEEEEvNT_6ParamsE)
        /*0bec*/ 	.short	0x0380
        /*0bee*/ 	.short	0x0b00


	//----- nvinfo : EIATTR_SW_WAR
	.align		4
.L_58:
        /*0bf0*/ 	.byte	0x04, 0x36
        /*0bf2*/ 	.short	(.L_60 - .L_59)
.L_59:
        /*0bf4*/ 	.word	0x00000008
.L_60:


//--------------------- .nv.callgraph             --------------------------
	.section	.nv.callgraph,"",@"SHT_CUDA_CALLGRAPH"
	.align	4
	.sectionentsize	8
	.align		4
        /*0000*/ 	.word	0x00000000
	.align		4
        /*0004*/ 	.word	0xffffffff
	.align		4
        /*0008*/ 	.word	index@(_ZN7cutlass13device_kernelINS_4gemm6kernel13GemmUniversalIN4cute5tupleIJiiiiEEENS1_10collective13CollectiveMmaINS1_35MainloopSm100TmaUmmaWarpSpecializedILi14ELi2ELi4ENS5_IJNS4_1CILi2EEESB_NSA_ILi1EEEEEEEENS5_IJNSA_ILi256EEENSA_ILi128EEENSA_ILi64EEEEEENS_12float_e4m3_tENS5_IJlSC_lEEESJ_SK_NS4_8TiledMMAINS4_8MMA_AtomIJNS4_10MMA_TraitsINS4_25SM100_MMA_F8F6F4_2x1SM_SSEJSJ_SJ_fSF_SG_NS4_17integral_constantINS4_4UMMA5MajorELSR_0EEESS_NSP_INSQ_7ScaleInELST_0EEESU_EEEEEENS4_6LayoutINS5_IJSC_SC_SC_EEENS5_IJNSA_ILi0EEESZ_SZ_EEEEENS5_IJNS4_10UnderscoreES12_S12_EEEEENS4_28SM100_TMA_2SM_LOAD_MULTICASTENS4_14ComposedLayoutINS4_7SwizzleILi2ELi4ELi3EEENS4_18smem_ptr_flag_bitsILi8EEENSX_INS5_IJNSA_ILi8EEESH_EEENS5_IJSH_SC_EEEEEEEvNS4_8identityENS4_18SM100_TMA_2SM_LOADES1F_vS1G_EENS_8epilogue10collective18CollectiveEpilogueINS1J_23Sm100TmaWarpSpecializedILi2ELi2ELi64ELb0ELb0EEEJNS5_IJSG_SG_SH_EEENS5_IJNSX_ISG_SC_EENSX_ISH_SC_EEEEESJ_NS5_IJSC_llEEESJ_S1S_NS1J_6fusion15FusionCallbacksIS1N_NS1T_36ScaledLinCombPerRowBiasEltActAmaxAuxINS_6layout11ColumnMajorENS1J_6thread4ReLuESJ_fSJ_fNS_6half_tESJ_fLi16ELi8ELNS_15FloatRoundStyleE2EEES1O_S1R_JNS16_INS17_ILi3ELi4ELi3EEES1A_NSX_INS5_IJSG_S1B_EEENS5_IJSC_SG_EEEEEEENS4_39AutoVectorizingCopyWithAssumedAlignmentILi128EEEEEENS4_5SM1004TMEM4LOAD26SM100_TMEM_LOAD_32dp32b64xENS4_13SM90_TMA_LOADES27_S29_NS4_14SM90_TMA_STOREES27_S29_S29_EEEvvEEEEvNT_6ParamsE)
	.align		4
        /*000c*/ 	.word	index@(__assertfail)
	.align		4
        /*0010*/ 	.word	0x00000000
	.align		4
        /*0014*/ 	.word	0xfffffffe
	.align		4
        /*0018*/ 	.word	0x00000000
	.align		4
        /*001c*/ 	.word	0xfffffffd
	.align		4
        /*0020*/ 	.word	0x00000000
	.align		4
        /*0024*/ 	.word	0xfffffffc


//--------------------- .nv.constant4             --------------------------
	.section	.nv.constant4,"a",@progbits
	.align	8
	.align		8
.nv.constant4:
        /*0000*/ 	.dword	__assertfail
	.align		8
        /*0008*/ 	.dword	__unnamed_1
	.align		8
        /*0010*/ 	.dword	__unnamed_2
	.align		8
        /*0018*/ 	.dword	__unnamed_3
	.align		8
        /*0020*/ 	.dword	_ZN34_INTERNAL_7ef87af9_4_k_cu_stride_A4cuda3std3__45__cpo5beginE
	.align		8
        /*0028*/ 	.dword	_ZN34_INTERNAL_7ef87af9_4_k_cu_stride_A4cuda3std3__45__cpo3endE
	.align		8
        /*0030*/ 	.dword	_ZN34_INTERNAL_7ef87af9_4_k_cu_stride_A4cuda3std3__45__cpo6cbeginE
	.align		8
        /*0038*/ 	.dword	_ZN34_INTERNAL_7ef87af9_4_k_cu_stride_A4cuda3std3__45__cpo4cendE
	.align		8
        /*0040*/ 	.dword	_ZN34_INTERNAL_7ef87af9_4_k_cu_stride_A4cuda3std3__436_GLOBAL__N__7ef87af9_4_k_cu_stride_A6ignoreE
	.align		8
        /*0048*/ 	.dword	_ZN34_INTERNAL_7ef87af9_4_k_cu_stride_A4cuda3std3__419piecewise_constructE
	.align		8
        /*0050*/ 	.dword	_ZN34_INTERNAL_7ef87af9_4_k_cu_stride_A4cuda3std3__48in_placeE
	.align		8
        /*0058*/ 	.dword	_ZN34_INTERNAL_7ef87af9_4_k_cu_stride_A4cuda3std6ranges3__45__cpo4swapE
	.align		8
        /*0060*/ 	.dword	_ZN34_INTERNAL_7ef87af9_4_k_cu_stride_A4cuda3std6ranges3__45__cpo9iter_moveE
	.align		8
        /*0068*/ 	.dword	_ZN34_INTERNAL_7ef87af9_4_k_cu_stride_A4cute7productE
	.align		8
        /*0070*/ 	.dword	_ZN34_INTERNAL_7ef87af9_4_k_cu_stride_A4cute1_E
	.align		8
        /*0078*/ 	.dword	$str$39
	.align		8
        /*0080*/ 	.dword	$str$40
	.align		8
        /*0088*/ 	.dword	$str$41
	.align		8
        /*0090*/ 	.dword	$str$42


//--------------------- .text._ZN7cutlass13device_kernelINS_4gemm6kernel13GemmUniversalIN4cute5tupleIJiiiiEEENS1_10collective13CollectiveMmaINS1_35MainloopSm100TmaUmmaWarpSpecializedILi14ELi2ELi4ENS5_IJNS4_1CILi2EEESB_NSA_ILi1EEEEEEEENS5_IJNSA_ILi256EEENSA_ILi128EEENSA_ILi64EEEEEENS_12float_e4m3_tENS5_IJlSC_lEEESJ_SK_NS4_8TiledMMAINS4_8MMA_AtomIJNS4_10MMA_TraitsINS4_25SM100_MMA_F8F6F4_2x1SM_SSEJSJ_SJ_fSF_SG_NS4_17integral_constantINS4_4UMMA5MajorELSR_0EEESS_NSP_INSQ_7ScaleInELST_0EEESU_EEEEEENS4_6LayoutINS5_IJSC_SC_SC_EEENS5_IJNSA_ILi0EEESZ_SZ_EEEEENS5_IJNS4_10UnderscoreES12_S12_EEEEENS4_28SM100_TMA_2SM_LOAD_MULTICASTENS4_14ComposedLayoutINS4_7SwizzleILi2ELi4ELi3EEENS4_18smem_ptr_flag_bitsILi8EEENSX_INS5_IJNSA_ILi8EEESH_EEENS5_IJSH_SC_EEEEEEEvNS4_8identityENS4_18SM100_TMA_2SM_LOADES1F_vS1G_EENS_8epilogue10collective18CollectiveEpilogueINS1J_23Sm100TmaWarpSpecializedILi2ELi2ELi64ELb0ELb0EEEJNS5_IJSG_SG_SH_EEENS5_IJNSX_ISG_SC_EENSX_ISH_SC_EEEEESJ_NS5_IJSC_llEEESJ_S1S_NS1J_6fusion15FusionCallbacksIS1N_NS1T_36ScaledLinCombPerRowBiasEltActAmaxAuxINS_6layout11ColumnMajorENS1J_6thread4ReLuESJ_fSJ_fNS_6half_tESJ_fLi16ELi8ELNS_15FloatRoundStyleE2EEES1O_S1R_JNS16_INS17_ILi3ELi4ELi3EEES1A_NSX_INS5_IJSG_S1B_EEENS5_IJSC_SG_EEEEEEENS4_39AutoVectorizingCopyWithAssumedAlignmentILi128EEEEEENS4_5SM1004TMEM4LOAD26SM100_TMEM_LOAD_32dp32b64xENS4_13SM90_TMA_LOADES27_S29_NS4_14SM90_TMA_STOREES27_S29_S29_EEEvvEEEEvNT_6ParamsE --------------------------
	.section	.text._ZN7cutlass13device_kernelINS_4gemm6kernel13GemmUniversalIN4cute5tupleIJiiiiEEENS1_10collective13CollectiveMmaINS1_35MainloopSm100TmaUmmaWarpSpecializedILi14ELi2ELi4ENS5_IJNS4_1CILi2EEESB_NSA_ILi1EEEEEEEENS5_IJNSA_ILi256EEENSA_ILi128EEENSA_ILi64EEEEEENS_12float_e4m3_tENS5_IJlSC_lEEESJ_SK_NS4_8TiledMMAINS4_8MMA_AtomIJNS4_10MMA_TraitsINS4_25SM100_MMA_F8F6F4_2x1SM_SSEJSJ_SJ_fSF_SG_NS4_17integral_constantINS4_4UMMA5MajorELSR_0EEESS_NSP_INSQ_7ScaleInELST_0EEESU_EEEEEENS4_6LayoutINS5_IJSC_SC_SC_EEENS5_IJNSA_ILi0EEESZ_SZ_EEEEENS5_IJNS4_10UnderscoreES12_S12_EEEEENS4_28SM100_TMA_2SM_LOAD_MULTICASTENS4_14ComposedLayoutINS4_7SwizzleILi2ELi4ELi3EEENS4_18smem_ptr_flag_bitsILi8EEENSX_INS5_IJNSA_ILi8EEESH_EEENS5_IJSH_SC_EEEEEEEvNS4_8identityENS4_18SM100_TMA_2SM_LOADES1F_vS1G_EENS_8epilogue10collective18CollectiveEpilogueINS1J_23Sm100TmaWarpSpecializedILi2ELi2ELi64ELb0ELb0EEEJNS5_IJSG_SG_SH_EEENS5_IJNSX_ISG_SC_EENSX_ISH_SC_EEEEESJ_NS5_IJSC_llEEESJ_S1S_NS1J_6fusion15FusionCallbacksIS1N_NS1T_36ScaledLinCombPerRowBiasEltActAmaxAuxINS_6layout11ColumnMajorENS1J_6thread4ReLuESJ_fSJ_fNS_6half_tESJ_fLi16ELi8ELNS_15FloatRoundStyleE2EEES1O_S1R_JNS16_INS17_ILi3ELi4ELi3EEES1A_NSX_INS5_IJSG_S1B_EEENS5_IJSC_SG_EEEEEEENS4_39AutoVectorizingCopyWithAssumedAlignmentILi128EEEEEENS4_5SM1004TMEM4LOAD26SM100_TMEM_LOAD_32dp32b64xENS4_13SM90_TMA_LOADES27_S29_NS4_14SM90_TMA_STOREES27_S29_S29_EEEvvEEEEvNT_6ParamsE,"ax",@progbits
	.align	128
.text._ZN7cutlass13device_kernelINS_4gemm6kernel13GemmUniversalIN4cute5tupleIJiiiiEEENS1_10collective13CollectiveMmaINS1_35MainloopSm100TmaUmmaWarpSpecializedILi14ELi2ELi4ENS5_IJNS4_1CILi2EEESB_NSA_ILi1EEEEEEEENS5_IJNSA_ILi256EEENSA_ILi128EEENSA_ILi64EEEEEENS_12float_e4m3_tENS5_IJlSC_lEEESJ_SK_NS4_8TiledMMAINS4_8MMA_AtomIJNS4_10MMA_TraitsINS4_25SM100_MMA_F8F6F4_2x1SM_SSEJSJ_SJ_fSF_SG_NS4_17integral_constantINS4_4UMMA5MajorELSR_0EEESS_NSP_INSQ_7ScaleInELST_0EEESU_EEEEEENS4_6LayoutINS5_IJSC_SC_SC_EEENS5_IJNSA_ILi0EEESZ_SZ_EEEEENS5_IJNS4_10UnderscoreES12_S12_EEEEENS4_28SM100_TMA_2SM_LOAD_MULTICASTENS4_14ComposedLayoutINS4_7SwizzleILi2ELi4ELi3EEENS4_18smem_ptr_flag_bitsILi8EEENSX_INS5_IJNSA_ILi8EEESH_EEENS5_IJSH_SC_EEEEEEEvNS4_8identityENS4_18SM100_TMA_2SM_LOADES1F_vS1G_EENS_8epilogue10collective18CollectiveEpilogueINS1J_23Sm100TmaWarpSpecializedILi2ELi2ELi64ELb0ELb0EEEJNS5_IJSG_SG_SH_EEENS5_IJNSX_ISG_SC_EENSX_ISH_SC_EEEEESJ_NS5_IJSC_llEEESJ_S1S_NS1J_6fusion15FusionCallbacksIS1N_NS1T_36ScaledLinCombPerRowBiasEltActAmaxAuxINS_6layout11ColumnMajorENS1J_6thread4ReLuESJ_fSJ_fNS_6half_tESJ_fLi16ELi8ELNS_15FloatRoundStyleE2EEES1O_S1R_JNS16_INS17_ILi3ELi4ELi3EEES1A_NSX_INS5_IJSG_S1B_EEENS5_IJSC_SG_EEEEEEENS4_39AutoVectorizingCopyWithAssumedAlignmentILi128EEEEEENS4_5SM1004TMEM4LOAD26SM100_TMEM_LOAD_32dp32b64xENS4_13SM90_TMA_LOADES27_S29_NS4_14SM90_TMA_STOREES27_S29_S29_EEEvvEEEEvNT_6ParamsE:
        .type           _ZN7cutlass13device_kernelINS_4gemm6kernel13GemmUniversalIN4cute5tupleIJiiiiEEENS1_10collective13CollectiveMmaINS1_35MainloopSm100TmaUmmaWarpSpecializedILi14ELi2ELi4ENS5_IJNS4_1CILi2EEESB_NSA_ILi1EEEEEEEENS5_IJNSA_ILi256EEENSA_ILi128EEENSA_ILi64EEEEEENS_12float_e4m3_tENS5_IJlSC_lEEESJ_SK_NS4_8TiledMMAINS4_8MMA_AtomIJNS4_10MMA_TraitsINS4_25SM100_MMA_F8F6F4_2x1SM_SSEJSJ_SJ_fSF_SG_NS4_17integral_constantINS4_4UMMA5MajorELSR_0EEESS_NSP_INSQ_7ScaleInELST_0EEESU_EEEEEENS4_6LayoutINS5_IJSC_SC_SC_EEENS5_IJNSA_ILi0EEESZ_SZ_EEEEENS5_IJNS4_10UnderscoreES12_S12_EEEEENS4_28SM100_TMA_2SM_LOAD_MULTICASTENS4_14ComposedLayoutINS4_7SwizzleILi2ELi4ELi3EEENS4_18smem_ptr_flag_bitsILi8EEENSX_INS5_IJNSA_ILi8EEESH_EEENS5_IJSH_SC_EEEEEEEvNS4_8identityENS4_18SM100_TMA_2SM_LOADES1F_vS1G_EENS_8epilogue10collective18CollectiveEpilogueINS1J_23Sm100TmaWarpSpecializedILi2ELi2ELi64ELb0ELb0EEEJNS5_IJSG_SG_SH_EEENS5_IJNSX_ISG_SC_EENSX_ISH_SC_EEEEESJ_NS5_IJSC_llEEESJ_S1S_NS1J_6fusion15FusionCallbacksIS1N_NS1T_36ScaledLinCombPerRowBiasEltActAmaxAuxINS_6layout11ColumnMajorENS1J_6thread4ReLuESJ_fSJ_fNS_6half_tESJ_fLi16ELi8ELNS_15FloatRoundStyleE2EEES1O_S1R_JNS16_INS17_ILi3ELi4ELi3EEES1A_NSX_INS5_IJSG_S1B_EEENS5_IJSC_SG_EEEEEEENS4_39AutoVectorizingCopyWithAssumedAlignmentILi128EEEEEENS4_5SM1004TMEM4LOAD26SM100_TMEM_LOAD_32dp32b64xENS4_13SM90_TMA_LOADES27_S29_NS4_14SM90_TMA_STOREES27_S29_S29_EEEvvEEEEvNT_6ParamsE,@function
        .size           _ZN7cutlass13device_kernelINS_4gemm6kernel13GemmUniversalIN4cute5tupleIJiiiiEEENS1_10collective13CollectiveMmaINS1_35MainloopSm100TmaUmmaWarpSpecializedILi14ELi2ELi4ENS5_IJNS4_1CILi2EEESB_NSA_ILi1EEEEEEEENS5_IJNSA_ILi256EEENSA_ILi128EEENSA_ILi64EEEEEENS_12float_e4m3_tENS5_IJlSC_lEEESJ_SK_NS4_8TiledMMAINS4_8MMA_AtomIJNS4_10MMA_TraitsINS4_25SM100_MMA_F8F6F4_2x1SM_SSEJSJ_SJ_fSF_SG_NS4_17integral_constantINS4_4UMMA5MajorELSR_0EEESS_NSP_INSQ_7ScaleInELST_0EEESU_EEEEEENS4_6LayoutINS5_IJSC_SC_SC_EEENS5_IJNSA_ILi0EEESZ_SZ_EEEEENS5_IJNS4_10UnderscoreES12_S12_EEEEENS4_28SM100_TMA_2SM_LOAD_MULTICASTENS4_14ComposedLayoutINS4_7SwizzleILi2ELi4ELi3EEENS4_18smem_ptr_flag_bitsILi8EEENSX_INS5_IJNSA_ILi8EEESH_EEENS5_IJSH_SC_EEEEEEEvNS4_8identityENS4_18SM100_TMA_2SM_LOADES1F_vS1G_EENS_8epilogue10collective18CollectiveEpilogueINS1J_23Sm100TmaWarpSpecializedILi2ELi2ELi64ELb0ELb0EEEJNS5_IJSG_SG_SH_EEENS5_IJNSX_ISG_SC_EENSX_ISH_SC_EEEEESJ_NS5_IJSC_llEEESJ_S1S_NS1J_6fusion15FusionCallbacksIS1N_NS1T_36ScaledLinCombPerRowBiasEltActAmaxAuxINS_6layout11ColumnMajorENS1J_6thread4ReLuESJ_fSJ_fNS_6half_tESJ_fLi16ELi8ELNS_15FloatRoundStyleE2EEES1O_S1R_JNS16_INS17_ILi3ELi4ELi3EEES1A_NSX_INS5_IJSG_S1B_EEENS5_IJSC_SG_EEEEEEENS4_39AutoVectorizingCopyWithAssumedAlignmentILi128EEEEEENS4_5SM1004TMEM4LOAD26SM100_TMEM_LOAD_32dp32b64xENS4_13SM90_TMA_LOADES27_S29_NS4_14SM90_TMA_STOREES27_S29_S29_EEEvvEEEEvNT_6ParamsE,(.L_x_215 - _ZN7cutlass13device_kernelINS_4gemm6kernel13GemmUniversalIN4cute5tupleIJiiiiEEENS1_10collective13CollectiveMmaINS1_35MainloopSm100TmaUmmaWarpSpecializedILi14ELi2ELi4ENS5_IJNS4_1CILi2EEESB_NSA_ILi1EEEEEEEENS5_IJNSA_ILi256EEENSA_ILi128EEENSA_ILi64EEEEEENS_12float_e4m3_tENS5_IJlSC_lEEESJ_SK_NS4_8TiledMMAINS4_8MMA_AtomIJNS4_10MMA_TraitsINS4_25SM100_MMA_F8F6F4_2x1SM_SSEJSJ_SJ_fSF_SG_NS4_17integral_constantINS4_4UMMA5MajorELSR_0EEESS_NSP_INSQ_7ScaleInELST_0EEESU_EEEEEENS4_6LayoutINS5_IJSC_SC_SC_EEENS5_IJNSA_ILi0EEESZ_SZ_EEEEENS5_IJNS4_10UnderscoreES12_S12_EEEEENS4_28SM100_TMA_2SM_LOAD_MULTICASTENS4_14ComposedLayoutINS4_7SwizzleILi2ELi4ELi3EEENS4_18smem_ptr_flag_bitsILi8EEENSX_INS5_IJNSA_ILi8EEESH_EEENS5_IJSH_SC_EEEEEEEvNS4_8identityENS4_18SM100_TMA_2SM_LOADES1F_vS1G_EENS_8epilogue10collective18CollectiveEpilogueINS1J_23Sm100TmaWarpSpecializedILi2ELi2ELi64ELb0ELb0EEEJNS5_IJSG_SG_SH_EEENS5_IJNSX_ISG_SC_EENSX_ISH_SC_EEEEESJ_NS5_IJSC_llEEESJ_S1S_NS1J_6fusion15FusionCallbacksIS1N_NS1T_36ScaledLinCombPerRowBiasEltActAmaxAuxINS_6layout11ColumnMajorENS1J_6thread4ReLuESJ_fSJ_fNS_6half_tESJ_fLi16ELi8ELNS_15FloatRoundStyleE2EEES1O_S1R_JNS16_INS17_ILi3ELi4ELi3EEES1A_NSX_INS5_IJSG_S1B_EEENS5_IJSC_SG_EEEEEEENS4_39AutoVectorizingCopyWithAssumedAlignmentILi128EEEEEENS4_5SM1004TMEM4LOAD26SM100_TMEM_LOAD_32dp32b64xENS4_13SM90_TMA_LOADES27_S29_NS4_14SM90_TMA_STOREES27_S29_S29_EEEvvEEEEvNT_6ParamsE)
        .other          _ZN7cutlass13device_kernelINS_4gemm6kernel13GemmUniversalIN4cute5tupleIJiiiiEEENS1_10collective13CollectiveMmaINS1_35MainloopSm100TmaUmmaWarpSpecializedILi14ELi2ELi4ENS5_IJNS4_1CILi2EEESB_NSA_ILi1EEEEEEEENS5_IJNSA_ILi256EEENSA_ILi128EEENSA_ILi64EEEEEENS_12float_e4m3_tENS5_IJlSC_lEEESJ_SK_NS4_8TiledMMAINS4_8MMA_AtomIJNS4_10MMA_TraitsINS4_25SM100_MMA_F8F6F4_2x1SM_SSEJSJ_SJ_fSF_SG_NS4_17integral_constantINS4_4UMMA5MajorELSR_0EEESS_NSP_INSQ_7ScaleInELST_0EEESU_EEEEEENS4_6LayoutINS5_IJSC_SC_SC_EEENS5_IJNSA_ILi0EEESZ_SZ_EEEEENS5_IJNS4_10UnderscoreES12_S12_EEEEENS4_28SM100_TMA_2SM_LOAD_MULTICASTENS4_14ComposedLayoutINS4_7SwizzleILi2ELi4ELi3EEENS4_18smem_ptr_flag_bitsILi8EEENSX_INS5_IJNSA_ILi8EEESH_EEENS5_IJSH_SC_EEEEEEEvNS4_8identityENS4_18SM100_TMA_2SM_LOADES1F_vS1G_EENS_8epilogue10collective18CollectiveEpilogueINS1J_23Sm100TmaWarpSpecializedILi2ELi2ELi64ELb0ELb0EEEJNS5_IJSG_SG_SH_EEENS5_IJNSX_ISG_SC_EENSX_ISH_SC_EEEEESJ_NS5_IJSC_llEEESJ_S1S_NS1J_6fusion15FusionCallbacksIS1N_NS1T_36ScaledLinCombPerRowBiasEltActAmaxAuxINS_6layout11ColumnMajorENS1J_6thread4ReLuESJ_fSJ_fNS_6half_tESJ_fLi16ELi8ELNS_15FloatRoundStyleE2EEES1O_S1R_JNS16_INS17_ILi3ELi4ELi3EEES1A_NSX_INS5_IJSG_S1B_EEENS5_IJSC_SG_EEEEEEENS4_39AutoVectorizingCopyWithAssumedAlignmentILi128EEEEEENS4_5SM1004TMEM4LOAD26SM100_TMEM_LOAD_32dp32b64xENS4_13SM90_TMA_LOADES27_S29_NS4_14SM90_TMA_STOREES27_S29_S29_EEEvvEEEEvNT_6ParamsE,@"STO_CUDA_ENTRY STV_DEFAULT"
_ZN7cutlass13device_kernelINS_4gemm6kernel13GemmUniversalIN4cute5tupleIJiiiiEEENS1_10collective13CollectiveMmaINS1_35MainloopSm100TmaUmmaWarpSpecializedILi14ELi2ELi4ENS5_IJNS4_1CILi2EEESB_NSA_ILi1EEEEEEEENS5_IJNSA_ILi256EEENSA_ILi128EEENSA_ILi64EEEEEENS_12float_e4m3_tENS5_IJlSC_lEEESJ_SK_NS4_8TiledMMAINS4_8MMA_AtomIJNS4_10MMA_TraitsINS4_25SM100_MMA_F8F6F4_2x1SM_SSEJSJ_SJ_fSF_SG_NS4_17integral_constantINS4_4UMMA5MajorELSR_0EEESS_NSP_INSQ_7ScaleInELST_0EEESU_EEEEEENS4_6LayoutINS5_IJSC_SC_SC_EEENS5_IJNSA_ILi0EEESZ_SZ_EEEEENS5_IJNS4_10UnderscoreES12_S12_EEEEENS4_28SM100_TMA_2SM_LOAD_MULTICASTENS4_14ComposedLayoutINS4_7SwizzleILi2ELi4ELi3EEENS4_18smem_ptr_flag_bitsILi8EEENSX_INS5_IJNSA_ILi8EEESH_EEENS5_IJSH_SC_EEEEEEEvNS4_8identityENS4_18SM100_TMA_2SM_LOADES1F_vS1G_EENS_8epilogue10collective18CollectiveEpilogueINS1J_23Sm100TmaWarpSpecializedILi2ELi2ELi64ELb0ELb0EEEJNS5_IJSG_SG_SH_EEENS5_IJNSX_ISG_SC_EENSX_ISH_SC_EEEEESJ_NS5_IJSC_llEEESJ_S1S_NS1J_6fusion15FusionCallbacksIS1N_NS1T_36ScaledLinCombPerRowBiasEltActAmaxAuxINS_6layout11ColumnMajorENS1J_6thread4ReLuESJ_fSJ_fNS_6half_tESJ_fLi16ELi8ELNS_15FloatRoundStyleE2EEES1O_S1R_JNS16_INS17_ILi3ELi4ELi3EEES1A_NSX_INS5_IJSG_S1B_EEENS5_IJSC_SG_EEEEEEENS4_39AutoVectorizingCopyWithAssumedAlignmentILi128EEEEEENS4_5SM1004TMEM4LOAD26SM100_TMEM_LOAD_32dp32b64xENS4_13SM90_TMA_LOADES27_S29_NS4_14SM90_TMA_STOREES27_S29_S29_EEEvvEEEEvNT_6ParamsE:
[----:B------:R-:W1:Y:S01]  /*0000*/  LDC R1, c[0x0][0x37c] ;  /* 0x0000df00ff017b82 */ /* 0x000e620000000800 */
[----:B------:R-:W2:Y:S01]  /*0010*/  S2R R239, SR_TID.X ;  /* 0x0000000000ef7919 */ /* 0x000ea20000002100 */
[----:B------:R-:W3:Y:S01]  /*0020*/  LDCU.64 UR10, c[0x0][0x898] ;  /* 0x00011300ff0a77ac */ /* 0x000ee20008000a00 */
[----:B-1----:R-:W-:Y:S01]  /*0030*/  VIADD R1, R1, 0xfffffff8 ;  /* 0xfffffff801017836 */ /* 0x002fe20000000000 */
[----:B------:R-:W-:Y:S02]  /*0040*/  PRMT R234, RZ, 0x7610, R234 ;  /* 0x00007610ffea7816 */ /* 0x000fe400000000ea */
[----:B------:R-:W-:Y:S01]  /*0050*/  ELECT P5, URZ, PT ;  /* 0x0000000000ff782f */ /* 0x000fe200038a0000 */
[----:B---3--:R-:W-:-:S04]  /*0060*/  UISETP.NE.U32.AND UP3, UPT, UR10, URZ, UPT ;  /* 0x000000ff0a00728c */ /* 0x008fc8000bf65070 */
[----:B------:R-:W-:Y:S01]  /*0070*/  UISETP.NE.AND.EX UP2, UPT, UR11, URZ, UPT, UP3 ;  /* 0x000000ff0b00728c */ /* 0x000fe2000bf45330 */
[----:B--2---:R-:W-:-:S05]  /*0080*/  SHF.R.U32.HI R9, RZ, 0x5, R239 ;  /* 0x00000005ff097819 */ /* 0x004fca00000116ef */
[----:B------:R1:W2:Y:S03]  /*0090*/  SHFL.IDX PT, R8, R9, RZ, 0x1f ;  /* 0x00001fff09087589 */ /* 0x0002a600000e0000 */
[----:B------:R-:W-:Y:S05]  /*00a0*/  BRA.U UP2, `(.L_x_0) ;  /* 0x00000001023c7547 */ /* 0x000fea000b800000 */
[----:B------:R-:W3:Y:S01]  /*00b0*/  LDCU.64 UR6, c[0x0][0x888] ;  /* 0x00011100ff0677ac */ /* 0x000ee20008000a00 */
[----:B------:R-:W4:Y:S01]  /*00c0*/  LDCU.64 UR4, c[0x0][0x890] ;  /* 0x00011200ff0477ac */ /* 0x000f220008000a00 */
[----:B------:R-:W5:Y:S01]  /*00d0*/  LDCU.64 UR8, c[0x0][0x358] ;  /* 0x00006b00ff0877ac */ /* 0x000f620008000a00 */
[----:B---3--:R-:W-:Y:S02]  /*00e0*/  ISETP.NE.U32.AND P1, PT, RZ, UR6, PT ;  /* 0x00000006ff007c0c */ /* 0x008fe4000bf25070 */
[----:B----4-:R-:W-:Y:S02]  /*00f0*/  ISETP.NE.U32.AND P0, PT, RZ, UR4, PT ;  /* 0x00000004ff007c0c */ /* 0x010fe4000bf05070 */
[----:B------:R-:W-:Y:S02]  /*0100*/  ISETP.NE.AND.EX P1, PT, RZ, UR7, PT, P1 ;  /* 0x00000007ff007c0c */ /* 0x000fe4000bf25310 */
[----:B------:R-:W-:-:S11]  /*0110*/  ISETP.NE.AND.EX P0, PT, RZ, UR5, PT, P0 ;  /* 0x00000005ff007c0c */ /* 0x000fd6000bf05300 */
[----:B------:R-:W5:Y:S08]  /*0120*/  @P1 LDC.64 R2, c[0x0][0x888] ;  /* 0x00022200ff021b82 */ /* 0x000f700000000a00 */
[----:B------:R-:W3:Y:S01]  /*0130*/  @P0 LDC.64 R4, c[0x0][0x890] ;  /* 0x00022400ff040b82 */ /* 0x000ee20000000a00 */
[----:B-----5:R-:W4:Y:S04]  /*0140*/  @P1 LDG.E R0, desc[UR8][R2.64] ;  /* 0x0000000802001981 */ /* 0x020f28000c1e1900 */
[----:B---3--:R-:W4:Y:S01]  /*0150*/  @P0 LDG.E R73, desc[UR8][R4.64] ;  /* 0x0000000804490981 */ /* 0x008f22000c1e1900 */
[----:B------:R-:W-:-:S02]  /*0160*/  IMAD.MOV.U32 R234, RZ, RZ, 0x1 ;  /* 0x00000001ffea7424 */ /* 0x000fc400078e00ff */
[----:B------:R-:W4:Y:S08]  /*0170*/  @!P1 LDC R0, c[0x0][0x880] ;  /* 0x00022000ff009b82 */ /* 0x000f300000000800 */
[----:B------:R-:W4:Y:S02]  /*0180*/  @!P0 LDC R73, c[0x0][0x884] ;  /* 0x00022100ff498b82 */ /* 0x000f240000000800 */
[----:B----4-:R-:W-:-:S07]  /*0190*/  FMUL R73, R73, R0 ;  /* 0x0000000049497220 */ /* 0x010fce0000400000 */
.L_x_0:
[----:B------:R-:W3:Y:S02]  /*01a0*/  LDCU.64 UR4, c[0x0][0x8d8] ;  /* 0x00011b00ff0477ac */ /* 0x000ee40008000a00 */
[----:B---3--:R-:W-:-:S04]  /*01b0*/  UISETP.NE.U32.AND UP0, UPT, UR4, URZ, UPT ;  /* 0x000000ff0400728c */ /* 0x008fc8000bf05070 */
[----:B------:R-:W-:-:S09]  /*01c0*/  UISETP.NE.AND.EX UP0, UPT, UR5, URZ, UPT, UP0 ;  /* 0x000000ff0500728c */ /* 0x000fd2000bf05300 */
[----:B------:R-:W-:Y:S05]  /*01d0*/  BRA.U UP0, `(.L_x_1) ;  /* 0x0000000100547547 */ /* 0x000fea000b800000 */
[----:B------:R-:W3:Y:S01]  /*01e0*/  LDCU.64 UR8, c[0x0][0x8c0] ;  /* 0x00011800ff0877ac */ /* 0x000ee20008000a00 */
[----:B------:R-:W4:Y:S01]  /*01f0*/  LDCU.64 UR6, c[0x0][0x8c8] ;  /* 0x00011900ff0677ac */ /* 0x000f220008000a00 */
[----:B------:R-:W5:Y:S01]  /*0200*/  LDCU.64 UR4, c[0x0][0x8d0] ;  /* 0x00011a00ff0477ac */ /* 0x000f620008000a00 */
[----:B------:R-:W1:Y:S01]  /*0210*/  LDCU.64 UR12, c[0x0][0x358] ;  /* 0x00006b00ff0c77ac */ /* 0x000e620008000a00 */
[----:B---3--:R-:W-:Y:S02]  /*0220*/  ISETP.NE.U32.AND P2, PT, RZ, UR8, PT ;  /* 0x00000008ff007c0c */ /* 0x008fe4000bf45070 */
[----:B----4-:R-:W-:Y:S02]  /*0230*/  ISETP.NE.U32.AND P1, PT, RZ, UR6, PT ;  /* 0x00000006ff007c0c */ /* 0x010fe4000bf25070 */
[----:B------:R-:W-:Y:S02]  /*0240*/  ISETP.NE.AND.EX P2, PT, RZ, UR9, PT, P2 ;  /* 0x00000009ff007c0c */ /* 0x000fe4000bf45320 */
[----:B-----5:R-:W-:-:S02]  /*0250*/  ISETP.NE.U32.AND P0, PT, RZ, UR4, PT ;  /* 0x00000004ff007c0c */ /* 0x020fc4000bf05070 */
[----:B------:R-:W-:Y:S02]  /*0260*/  ISETP.NE.AND.EX P1, PT, RZ, UR7, PT, P1 ;  /* 0x00000007ff007c0c */ /* 0x000fe4000bf25310 */
[----:B------:R-:W-:-:S07]  /*0270*/  ISETP.NE.AND.EX P0, PT, RZ, UR5, PT, P0 ;  /* 0x00000005ff007c0c */ /* 0x000fce000bf05300 */
[----:B------:R-:W1:Y:S08]  /*0280*/  @P2 LDC.64 R2, c[0x0][0x8c0] ;  /* 0x00023000ff022b82 */ /* 0x000e700000000a00 */
[----:B------:R-:W3:Y:S08]  /*0290*/  @P1 LDC.64 R4, c[0x0][0x8c8] ;  /* 0x00023200ff041b82 */ /* 0x000ef00000000a00 */
[----:B------:R-:W4:Y:S01]  /*02a0*/  @P0 LDC.64 R6, c[0x0][0x8d0] ;  /* 0x00023400ff060b82 */ /* 0x000f220000000a00 */
[----:B-1----:R-:W5:Y:S04]  /*02b0*/  @P2 LDG.E R2, desc[UR12][R2.64] ;  /* 0x0000000c02022981 */ /* 0x002f68000c1e1900 */
[----:B---3--:R-:W5:Y:S04]  /*02c0*/  @P1 LDG.E R0, desc[UR12][R4.64] ;  /* 0x0000000c04001981 */ /* 0x008f68000c1e1900 */
[----:B----4-:R-:W3:Y:S01]  /*02d0*/  @P0 LDG.E R69, desc[UR12][R6.64] ;  /* 0x0000000c06450981 */ /* 0x010ee2000c1e1900 */
[----:B------:R-:W5:Y:S08]  /*02e0*/  @!P2 LDC R2, c[0x0][0x8b0] ;  /* 0x00022c00ff02ab82 */ /* 0x000f700000000800 */
[----:B------:R-:W5:Y:S08]  /*02f0*/  @!P1 LDC R0, c[0x0][0x8b4] ;  /* 0x00022d00ff009b82 */ /* 0x000f700000000800 */
[----:B------:R-:W3:Y:S01]  /*0300*/  @!P0 LDC R69, c[0x0][0x8b8] ;  /* 0x00022e00ff458b82 */ /* 0x000ee20000000800 */
[----:B-----5:R-:W-:-:S04]  /*0310*/  FMUL R0, R0, R2 ;  /* 0x0000000200007220 */ /* 0x020fc80000400000 */
[----:B---3--:R-:W-:-:S07]  /*0320*/  FMUL R69, R0, R69 ;  /* 0x0000004500457220 */ /* 0x008fce0000400000 */
.L_x_1:
[----:B------:R-:W3:Y:S01]  /*0330*/  LDCU.64 UR6, c[0x0][0x9a0] ;  /* 0x00013400ff0677ac */ /* 0x000ee20008000a00 */
[----:B--2---:R-:W-:Y:S01]  /*0340*/  R2UR UR22, R8 ;  /* 0x00000000081672ca */ /* 0x004fe200000e0000 */
[----:B------:R-:W2:Y:S01]  /*0350*/  LDCU.64 UR4, c[0x0][0xba0] ;  /* 0x00017400ff0477ac */ /* 0x000ea20008000a00 */
[----:B------:R-:W4:Y:S11]  /*0360*/  LDCU.64 UR8, c[0x0][0x358] ;  /* 0x00006b00ff0877ac */ /* 0x000f360008000a00 */
[----:B------:R-:W-:Y:S01]  /*0370*/  IMAD.U32 R0, RZ, RZ, UR22 ;  /* 0x00000016ff007e24 */ /* 0x000fe2000f8e00ff */
[----:B---3--:R-:W-:-:S04]  /*0380*/  ISETP.NE.U32.AND P4, PT, RZ, UR6, PT ;  /* 0x00000006ff007c0c */ /* 0x008fc8000bf85070 */
[C---:B------:R-:W-:Y:S02]  /*0390*/  ISETP.NE.OR P1, PT, R0.reuse, 0x1, !P5 ;  /* 0x000000010000780c */ /* 0x040fe40006f25670 */
[----:B--2---:R-:W-:Y:S02]  /*03a0*/  ISETP.NE.U32.AND P3, PT, RZ, UR4, PT ;  /* 0x00000004ff007c0c */ /* 0x004fe4000bf65070 */
[----:B------:R-:W-:Y:S02]  /*03b0*/  ISETP.NE.AND.EX P4, PT, RZ, UR7, PT, P4 ;  /* 0x00000007ff007c0c */ /* 0x000fe4000bf85340 */
[----:B------:R-:W-:Y:S01]  /*03c0*/  ISETP.NE.AND.EX P3, PT, RZ, UR5, PT, P3 ;  /* 0x00000005ff007c0c */ /* 0x000fe2000bf65330 */
[----:B------:R-:W-:Y:S01]  /*03d0*/  BSSY.RECONVERGENT B0, `(.L_x_2) ;  /* 0x000000f000007945 */ /* 0x000fe20003800200 */
[----:B------:R-:W-:-:S09]  /*03e0*/  ISETP.NE.OR P0, PT, R0, 0x3, !P5 ;  /* 0x000000030000780c */ /* 0x000fd20006f05670 */
[----:B------:R-:W4:Y:S08]  /*03f0*/  @P4 LDC.64 R2, c[0x0][0x9a0] ;  /* 0x00026800ff024b82 */ /* 0x000f300000000a00 */
[----:B------:R-:W2:Y:S01]  /*0400*/  @P3 LDC.64 R4, c[0x0][0xba0] ;  /* 0x0002e800ff043b82 */ /* 0x000ea20000000a00 */
[----:B----4-:R3:W5:Y:S04]  /*0410*/  @P4 LDG.E R145, desc[UR8][R2.64] ;  /* 0x0000000802914981 */ /* 0x010768000c1e1900 */
[----:B--2---:R3:W5:Y:S01]  /*0420*/  @P3 LDG.E R143, desc[UR8][R4.64] ;  /* 0x00000008048f3981 */ /* 0x004762000c1e1900 */
[----:B------:R-:W-:Y:S05]  /*0430*/  @P1 BRA `(.L_x_3) ;  /* 0x0000000000201947 */ /* 0x000fea0003800000 */
[----:B------:R-:W2:Y:S02]  /*0440*/  LDCU.64 UR4, c[0x0][0x348] ;  /* 0x00006900ff0477ac */ /* 0x000ea40008000a00 */
[----:B--2---:R-:W-:Y:S02]  /*0450*/  UIADD3 UR6, UP1, UPT, UR4, 0x80, URZ ;  /* 0x0000008004067890 */ /* 0x004fe4000ff3e0ff */
[----:B------:R-:W-:Y:S02]  /*0460*/  UIADD3 UR4, UP0, UPT, UR4, 0x180, URZ ;  /* 0x0000018004047890 */ /* 0x000fe4000ff1e0ff */
[----:B------:R-:W-:Y:S02]  /*0470*/  UIADD3.X UR7, UPT, UPT, URZ, UR5, URZ, UP1, !UPT ;  /* 0x00000005ff077290 */ /* 0x000fe40008ffe4ff */
[----:B------:R-:W-:-:S07]  /*0480*/  UIADD3.X UR5, UPT, UPT, URZ, UR5, URZ, UP0, !UPT ;  /* 0x00000005ff057290 */ /* 0x000fce00087fe4ff */
[----:B------:R2:W-:Y:S02]  /*0490*/  UTMACCTL.PF [UR6] ;  /* 0x00000000060079b9 */ /* 0x0005e40008040000 */
[----:B------:R2:W-:Y:S02]  /*04a0*/  UTMACCTL.PF [UR4] ;  /* 0x00000000040079b9 */ /* 0x0005e40008040000 */
[----:B--2---:R-:W-:Y:S01]  /*04b0*/  NOP ;  /* 0x0000000000007918 */ /* 0x004fe20000000000 */
.L_x_3:
[----:B------:R-:W-:Y:S05]  /*04c0*/  BSYNC.RECONVERGENT B0 ;  /* 0x0000000000007941 */ /* 0x000fea0003800200 */
.L_x_2:
[----:B------:R-:W-:Y:S04]  /*04d0*/  BSSY.RECONVERGENT B0, `(.L_x_4) ;  /* 0x000000a000007945 */ /* 0x000fe80003800200 */
        /* <DEDUP_REMOVED lines=9> */
.L_x_5:
[----:B------:R-:W-:Y:S05]  /*0570*/  BSYNC.RECONVERGENT B0 ;  /* 0x0000000000007941 */ /* 0x000fea0003800200 */
.L_x_4:
[----:B------:R-:W2:Y:S01]  /*0580*/  LDCU.64 UR4, c[0x0][0x888] ;  /* 0x00011100ff0477ac */ /* 0x000ea20008000a00 */
[----:B------:R-:W-:Y:S01]  /*0590*/  PLOP3.LUT P0, PT, PT, PT, UP3, 0x80, 0x8 ;  /* 0x000000000008781c */ /* 0x000fe20003f0f038 */
[----:B------:R-:W4:Y:S01]  /*05a0*/  S2UR UR47, SR_CgaCtaId ;  /* 0x00000000002f79c3 */ /* 0x000f220000008800 */
[----:B------:R-:W-:Y:S01]  /*05b0*/  LOP3.LUT R148, R148, 0xfffffffe, RZ, 0xc0, !PT ;  /* 0xfffffffe94947812 */ /* 0x000fe200078ec0ff */
[----:B------:R-:W-:Y:S01]  /*05c0*/  UPLOP3.LUT UP3, UPT, UPT, UPT, UPT, 0x40, 0x4 ;  /* 0x000000000004789c */ /* 0x000fe20003f6e870 */
[----:B------:R-:W-:Y:S01]  /*05d0*/  ISETP.NE.AND.EX P0, PT, RZ, UR11, PT, P0 ;  /* 0x0000000bff007c0c */ /* 0x000fe2000bf05300 */
[----:B--2---:R-:W-:-:S04]  /*05e0*/  UISETP.NE.U32.AND UP0, UPT, UR4, URZ, UPT ;  /* 0x000000ff0400728c */ /* 0x004fc8000bf05070 */
[----:B------:R-:W-:-:S06]  /*05f0*/  UISETP.NE.AND.EX UP0, UPT, UR5, URZ, UPT, UP0 ;  /* 0x000000ff0500728c */ /* 0x000fcc000bf05300 */
[----:B------:R-:W-:-:S13]  /*0600*/  PLOP3.LUT P6, PT, PT, PT, UP0, 0x80, 0x8 ;  /* 0x000000000008781c */ /* 0x000fda0003fcf008 */
[----:B------:R-:W-:Y:S01]  /*0610*/  @P6 LOP3.LUT R148, R148, 0x1, RZ, 0xfc, !PT ;  /* 0x0000000194946812 */ /* 0x000fe200078efcff */
[----:B----4-:R-:W-:Y:S06]  /*0620*/  @P6 BRA P0, `(.L_x_6) ;  /* 0x00000000001c6947 */ /* 0x010fec0000000000 */
[----:B------:R-:W-:Y:S02]  /*0630*/  PLOP3.LUT P2, PT, PT, PT, UP2, 0x80, 0x8 ;  /* 0x000000000008781c */ /* 0x000fe40003f4f028 */
[----:B------:R-:W-:-:S11]  /*0640*/  PLOP3.LUT P0, PT, PT, PT, UP2, 0x80, 0x8 ;  /* 0x000000000008781c */ /* 0x000fd60003f0f028 */
[----:B------:R-:W-:Y:S02]  /*0650*/  @!P2 FSETP.EQ.AND P1, PT, R73, RZ, PT ;  /* 0x000000ff4900a20b */ /* 0x000fe40003f22000 */
[----:B------:R-:W-:-:S11]  /*0660*/  @P0 VOTEU.ANY UP1, P6 ;  /* 0x0000000000ff0886 */ /* 0x000fd60003020100 */
[----:B------:R-:W-:Y:S01]  /*0670*/  @!P2 VOTEU.ANY UP0, P1 ;  /* 0x0000000000ffa886 */ /* 0x000fe20000800100 */
[----:B------:R-:W-:Y:S02]  /*0680*/  @!UP2 UPLOP3.LUT UP3, UPT, UPT, UPT, UP0, 0x80, 0x8 ;  /* 0x000000000008a89c */ /* 0x000fe40003f6f000 */
[----:B------:R-:W-:-:S11]  /*0690*/  @UP2 UPLOP3.LUT UP3, UPT, UPT, UPT, UP1, 0x40, 0x4 ;  /* 0x000000000004289c */ /* 0x000fd60003f6e810 */
.L_x_6:
[----:B------:R-:W2:Y:S01]  /*06a0*/  SHFL.IDX PT, R0, R9, RZ, 0x1f ;  /* 0x00001fff09007589 */ /* 0x000ea200000e0000 */
[----:B------:R-:W-:Y:S02]  /*06b0*/  ULOP3.LUT UR34, UR47, 0x1, URZ, 0xc0, !UPT ;  /* 0x000000012f227892 */ /* 0x000fe4000f8ec0ff */
[----:B------:R-:W-:-:S04]  /*06c0*/  UISETP.NE.AND UP0, UPT, UR22, 0x2, UPT ;  /* 0x000000021600788c */ /* 0x000fc8000bf05270 */
[----:B------:R-:W-:Y:S02]  /*06d0*/  UISETP.EQ.AND UP1, UPT, UR34, URZ, !UP0 ;  /* 0x000000ff2200728c */ /* 0x000fe4000c722270 */
[----:B------:R-:W-:-:S04]  /*06e0*/  USEL UR43, URZ, 0x1, UP0 ;  /* 0x00000001ff2b7887 */ /* 0x000fc80008000000 */
[----:B------:R-:W-:Y:S02]  /*06f0*/  PLOP3.LUT P1, PT, P5, PT, UP1, 0x80, 0x8 ;  /* 0x000000000008781c */ /* 0x000fe40002f2f018 */
[----:B--2---:R-:W-:-:S13]  /*0700*/  ISETP.NE.AND P0, PT, R0, RZ, PT ;  /* 0x000000ff0000720c */ /* 0x004fda0003f05270 */
[----:B------:R-:W-:Y:S05]  /*0710*/  @P0 BRA `(.L_x_7) ;  /* 0x0000000000b00947 */ /* 0x000fea0003800000 */
[----:B------:R-:W-:Y:S01]  /*0720*/  ELECT P0, URZ, PT ;  /* 0x0000000000ff782f */ /* 0x000fe20003800000 */
[----:B------:R-:W-:-:S12]  /*0730*/  BSSY.RECONVERGENT B0, `(.L_x_7) ;  /* 0x000002a000007945 */ /* 0x000fd80003800200 */
[----:B------:R-:W-:Y:S05]  /*0740*/  @!P0 BRA `(.L_x_8) ;  /* 0x0000000000a08947 */ /* 0x000fea0003800000 */
[----:B------:R-:W-:Y:S01]  /*0750*/  UMOV UR4, 0x400 ;  /* 0x0000040000047882 */ /* 0x000fe20000000000 */
[----:B------:R-:W-:Y:S01]  /*0760*/  UMOV UR8, 0x1 ;  /* 0x0000000100087882 */ /* 0x000fe20000000000 */
[----:B------:R-:W-:Y:S01]  /*0770*/  UMOV UR6, 0x2 ;  /* 0x0000000200067882 */ /* 0x000fe20000000000 */
[----:B------:R-:W-:Y:S02]  /*0780*/  ULEA UR4, UR47, UR4, 0x18 ;  /* 0x000000042f047291 */ /* 0x000fe4000f8ec0ff */
[----:B------:R-:W-:-:S04]  /*0790*/  UIADD3 UR8, UPT, UPT, -UR8, 0x100000, URZ ;  /* 0x0010000008087890 */ /* 0x000fc8000fffe1ff */
[----:B------:R-:W-:Y:S02]  /*07a0*/  USHF.L.U32 UR9, UR8, 0xb, URZ ;  /* 0x0000000b08097899 */ /* 0x000fe400080006ff */
[----:B------:R-:W-:Y:S02]  /*07b0*/  USHF.L.U32 UR8, UR8, 0x1, URZ ;  /* 0x0000000108087899 */ /* 0x000fe400080006ff */
[----:B------:R-:W-:-:S04]  /*07c0*/  UIADD3 UR6, UPT, UPT, -UR6, 0x100000, URZ ;  /* 0x0010000006067890 */ /* 0x000fc8000fffe1ff */
[----:B------:R-:W-:Y:S02]  /*07d0*/  USHF.L.U32 UR7, UR6, 0xb, URZ ;  /* 0x0000000b06077899 */ /* 0x000fe400080006ff */
[----:B------:R-:W-:Y:S01]  /*07e0*/  USHF.L.U32 UR6, UR6, 0x1, URZ ;  /* 0x0000000106067899 */ /* 0x000fe200080006ff */
[----:B------:R-:W2:Y:S03]  /*07f0*/  FENCE.VIEW.ASYNC.S ;  /* 0x00000000000073c6 */ /* 0x000ea60000000000 */
[----:B--2---:R2:W4:Y:S08]  /*0800*/  SYNCS.EXCH.64 URZ, [UR4], UR8 ;  /* 0x0000000804ff75b2 */ /* 0x0045300008000100 */
[----:B------:R2:W1:Y:S01]  /*0810*/  SYNCS.EXCH.64 URZ, [UR4+0x70], UR6 ;  /* 0x0000700604ff75b2 */ /* 0x0004620008000100 */
        /* <DEDUP_REMOVED lines=25> */
[----:B------:R2:W1:Y:S02]  /*09b0*/  SYNCS.EXCH.64 URZ, [UR4+0xd8], UR6 ;  /* 0x0000d80604ff75b2 */ /* 0x0004640008000100 */
[----:B--2-4-:R-:W-:Y:S01]  /*09c0*/  NOP ;  /* 0x0000000000007918 */ /* 0x014fe20000000000 */
.L_x_8:
[----:B------:R-:W-:Y:S05]  /*09d0*/  BSYNC.RECONVERGENT B0 ;  /* 0x0000000000007941 */ /* 0x000fea0003800200 */
.L_x_7:
[----:B------:R-:W2:Y:S01]  /*09e0*/  SHFL.IDX PT, R0, R9, RZ, 0x1f ;  /* 0x00001fff09007589 */ /* 0x000ea200000e0000 */
[----:B------:R-:W-:Y:S01]  /*09f0*/  NOP ;  /* 0x0000000000007918 */ /* 0x000fe20000000000 */
[----:B--2---:R-:W-:-:S13]  /*0a00*/  ISETP.NE.AND P0, PT, R0, 0x1, PT ;  /* 0x000000010000780c */ /* 0x004fda0003f05270 */
[----:B------:R-:W-:Y:S05]  /*0a10*/  @P0 BRA `(.L_x_9) ;  /* 0x0000000000440947 */ /* 0x000fea0003800000 */
        /* <DEDUP_REMOVED lines=10> */
[----:B------:R-:W-:Y:S01]  /*0ac0*/  ELECT P0, URZ, PT ;  /* 0x0000000000ff782f */ /* 0x000fe20003800000 */
[----:B------:R-:W2:Y:S02]  /*0ad0*/  FENCE.VIEW.ASYNC.S ;  /* 0x00000000000073c6 */ /* 0x000ea40000000000 */
[----:B--2---:R2:W4:Y:S08]  /*0ae0*/  SYNCS.EXCH.64 URZ, [UR4+0xe0], UR8 ;  /* 0x0000e00804ff75b2 */ /* 0x0045300008000100 */
[----:B------:R2:W1:Y:S01]  /*0af0*/  SYNCS.EXCH.64 URZ, [UR4+0xf0], UR6 ;  /* 0x0000f00604ff75b2 */ /* 0x0004620008000100 */
[----:B------:R2:W1:Y:S01]  /*0b00*/  SYNCS.EXCH.64 URZ, [UR4+0xe8], UR8 ;  /* 0x0000e80804ff75b2 */ /* 0x0004620008000100 */
[----:B------:R2:W1:Y:S01]  /*0b10*/  SYNCS.EXCH.64 URZ, [UR4+0xf8], UR6 ;  /* 0x0000f80604ff75b2 */ /* 0x0004620008000100 */
[----:B------:R-:W-:Y:S01]  /*0b20*/  NOP ;  /* 0x0000000000007918 */ /* 0x000fe20000000000 */
.L_x_9:
[----:B------:R-:W3:Y:S01]  /*0b30*/  SHFL.IDX PT, R0, R9, RZ, 0x1f ;  /* 0x00001fff09007589 */ /* 0x000ee200000e0000 */
[----:B------:R-:W-:Y:S01]  /*0b40*/  NOP ;  /* 0x0000000000007918 */ /* 0x000fe20000000000 */
[----:B---3--:R-:W-:-:S13]  /*0b50*/  ISETP.NE.AND P0, PT, R0, 0x3, PT ;  /* 0x000000030000780c */ /* 0x008fda0003f05270 */
[----:B------:R-:W-:Y:S05]  /*0b60*/  @P0 BRA `(.L_x_10) ;  /* 0x00000000002c0947 */ /* 0x000fea0003800000 */
[----:B--2---:R-:W-:Y:S01]  /*0b70*/  UMOV UR6, 0x400 ;  /* 0x0000040000067882 */ /* 0x004fe20000000000 */
[----:B------:R-:W-:Y:S01]  /*0b80*/  UMOV UR4, 0x20 ;  /* 0x0000002000047882 */ /* 0x000fe20000000000 */
[----:B------:R-:W-:Y:S02]  /*0b90*/  ULEA UR6, UR47, UR6, 0x18 ;  /* 0x000000062f067291 */ /* 0x000fe4000f8ec0ff */
[----:B------:R-:W-:-:S04]  /*0ba0*/  UIADD3 UR4, UPT, UPT, -UR4, 0x100000, URZ ;  /* 0x0010000004047890 */ /* 0x000fc8000fffe1ff */
[----:B------:R-:W-:Y:S02]  /*0bb0*/  USHF.L.U32 UR5, UR4, 0xb, URZ ;  /* 0x0000000b04057899 */ /* 0x000fe400080006ff */
[----:B------:R-:W-:Y:S01]  /*0bc0*/  USHF.L.U32 UR4, UR4, 0x1, URZ ;  /* 0x0000000104047899 */ /* 0x000fe200080006ff */
[----:B------:R-:W-:Y:S01]  /*0bd0*/  ELECT P0, URZ, PT ;  /* 0x0000000000ff782f */ /* 0x000fe20003800000 */
[----:B------:R-:W2:Y:S10]  /*0be0*/  FENCE.VIEW.ASYNC.S ;  /* 0x00000000000073c6 */ /* 0x000eb40000000000 */
[----:B--2---:R3:W2:Y:S01]  /*0bf0*/  SYNCS.EXCH.64 URZ, [UR6+0x100], UR4 ;  /* 0x0001000406ff75b2 */ /* 0x0046a20008000100 */
[----:B------:R3:W1:Y:S02]  /*0c00*/  SYNCS.EXCH.64 URZ, [UR6+0x108], UR4 ;  /* 0x0001080406ff75b2 */ /* 0x0006640008000100 */
[----:B---3--:R-:W-:Y:S01]  /*0c10*/  NOP ;  /* 0x0000000000007918 */ /* 0x008fe20000000000 */
.L_x_10:
[----:B------:R-:W3:Y:S01]  /*0c20*/  SHFL.IDX PT, R0, R9, RZ, 0x1f ;  /* 0x00001fff09007589 */ /* 0x000ee200000e0000 */
[----:B------:R-:W-:Y:S01]  /*0c30*/  NOP ;  /* 0x0000000000007918 */ /* 0x000fe20000000000 */
[----:B---3--:R-:W-:-:S13]  /*0c40*/  ISETP.NE.AND P0, PT, R0, 0x4, PT ;  /* 0x000000040000780c */ /* 0x008fda0003f05270 */
[----:B------:R-:W-:Y:S05]  /*0c50*/  @P0 BRA `(.L_x_11) ;  /* 0x0000000000480947 */ /* 0x000fea0003800000 */
[----:B--2---:R-:W-:Y:S01]  /*0c60*/  UMOV UR4, 0x320 ;  /* 0x0000032000047882 */ /* 0x004fe20000000000 */
[----:B------:R-:W-:Y:S01]  /*0c70*/  UMOV UR6, 0x400 ;  /* 0x0000040000067882 */ /* 0x000fe20000000000 */
[----:B------:R-:W-:Y:S01]  /*0c80*/  USEL UR4, UR4, 0x3a0, UP3 ;  /* 0x000003a004047887 */ /* 0x000fe20009800000 */
        /* <DEDUP_REMOVED lines=10> */
[----:B--2---:R3:W2:Y:S08]  /*0d30*/  SYNCS.EXCH.64 URZ, [UR6+0x110], UR8 ;  /* 0x0001100806ff75b2 */ /* 0x0046b00008000100 */
[----:B------:R3:W1:Y:S01]  /*0d40*/  SYNCS.EXCH.64 URZ, [UR6+0x120], UR4 ;  /* 0x0001200406ff75b2 */ /* 0x0006620008000100 */
[----:B------:R3:W1:Y:S01]  /*0d50*/  SYNCS.EXCH.64 URZ, [UR6+0x118], UR8 ;  /* 0x0001180806ff75b2 */ /* 0x0006620008000100 */
[----:B------:R3:W1:Y:S02]  /*0d60*/  SYNCS.EXCH.64 URZ, [UR6+0x128], UR4 ;  /* 0x0001280406ff75b2 */ /* 0x0006640008000100 */
[----:B---3--:R-:W-:Y:S01]  /*0d70*/  NOP ;  /* 0x0000000000007918 */ /* 0x008fe20000000000 */
.L_x_11:
[----:B------:R-:W3:Y:S01]  /*0d80*/  SHFL.IDX PT, R0, R9, RZ, 0x1f ;  /* 0x00001fff09007589 */ /* 0x000ee200000e0000 */
[----:B------:R-:W-:Y:S01]  /*0d90*/  NOP ;  /* 0x0000000000007918 */ /* 0x000fe20000000000 */
[----:B---3--:R-:W-:-:S13]  /*0da0*/  ISETP.NE.AND P0, PT, R0, 0x5, PT ;  /* 0x000000050000780c */ /* 0x008fda0003f05270 */
[----:B------:R-:W-:Y:S05]  /*0db0*/  @P0 BRA `(.L_x_12) ;  /* 0x0000000000540947 */ /* 0x000fea0003800000 */
[----:B--2---:R-:W-:Y:S01]  /*0dc0*/  UMOV UR4, 0x400 ;  /* 0x0000040000047882 */ /* 0x004fe20000000000 */
        /* <DEDUP_REMOVED lines=14> */
[----:B------:R3:W1:Y:S01]  /*0eb0*/  SYNCS.EXCH.64 URZ, [UR4+0x158], UR8 ;  /* 0x0001580804ff75b2 */ /* 0x0006620008000100 */
[----:B------:R3:W1:Y:S01]  /*0ec0*/  SYNCS.EXCH.64 URZ, [UR4+0x140], UR6 ;  /* 0x0001400604ff75b2 */ /* 0x0006620008000100 */
[----:B------:R3:W1:Y:S01]  /*0ed0*/  SYNCS.EXCH.64 URZ, [UR4+0x160], UR8 ;  /* 0x0001600804ff75b2 */ /* 0x0006620008000100 */
[----:B------:R3:W1:Y:S01]  /*0ee0*/  SYNCS.EXCH.64 URZ, [UR4+0x148], UR6 ;  /* 0x0001480604ff75b2 */ /* 0x0006620008000100 */
[----:B------:R3:W1:Y:S02]  /*0ef0*/  SYNCS.EXCH.64 URZ, [UR4+0x168], UR8 ;  /* 0x0001680804ff75b2 */ /* 0x0006640008000100 */
[----:B---3--:R-:W-:Y:S01]  /*0f00*/  NOP ;  /* 0x0000000000007918 */ /* 0x008fe20000000000 */
.L_x_12:
[----:B------:R-:W3:Y:S01]  /*0f10*/  SHFL.IDX PT, R0, R9, RZ, 0x1f ;  /* 0x00001fff09007589 */ /* 0x000ee200000e0000 */
[----:B------:R-:W-:Y:S01]  /*0f20*/  ISETP.NE.OR P5, PT, RZ, UR22, !P5 ;  /* 0x00000016ff007c0c */ /* 0x000fe2000efa5670 */
        /* <DEDUP_REMOVED lines=12> */
[----:B------:R3:W1:Y:S01]  /*0ff0*/  SYNCS.EXCH.64 URZ, [UR4+0x180], UR6 ;  /* 0x0001800604ff75b2 */ /* 0x0006620008000100 */
[----:B------:R3:W1:Y:S01]  /*1000*/  SYNCS.EXCH.64 URZ, [UR4+0x178], UR6 ;  /* 0x0001780604ff75b2 */ /* 0x0006620008000100 */
[----:B------:R3:W1:Y:S02]  /*1010*/  SYNCS.EXCH.64 URZ, [UR4+0x188], UR6 ;  /* 0x0001880604ff75b2 */ /* 0x0006640008000100 */
[----:B---3--:R-:W-:Y:S01]  /*1020*/  NOP ;  /* 0x0000000000007918 */ /* 0x008fe20000000000 */
.L_x_13:
[----:B------:R-:W-:Y:S01]  /*1030*/  VOTEU.ALL UP0, P5 ;  /* 0x0000000000ff7886 */ /* 0x000fe20002800000 */
[----:B--2---:R-:W-:Y:S01]  /*1040*/  UMOV UR4, 0x20 ;  /* 0x0000002000047882 */ /* 0x004fe20000000000 */
[----:B------:R-:W2:Y:S01]  /*1050*/  LDCU UR7, c[0x0][0x36c] ;  /* 0x00006d80ff0777ac */ /* 0x000ea20008000800 */
[----:B------:R-:W-:Y:S01]  /*1060*/  NOP ;  /* 0x0000000000007918 */ /* 0x000fe20000000000 */
[----:B-----5:R-:W3:Y:S01]  /*1070*/  @!P4 LDC R145, c[0x0][0x998] ;  /* 0x00026600ff91cb82 */ /* 0x020ee20000000800 */
[----:B------:R-:W-:Y:S01]  /*1080*/  LOP3.LUT R14, R239, 0x1f, RZ, 0xc0, !PT ;  /* 0x0000001fef0e7812 */ /* 0x000fe200078ec0ff */
[----:B------:R-:W-:Y:S01]  /*1090*/  @!UP0 UMOV UR6, 0x400 ;  /* 0x0000040000068882 */ /* 0x000fe20000000000 */
[----:B------:R-:W-:-:S04]  /*10a0*/  @!UP0 UIADD3 UR4, UPT, UPT, -UR4, 0x100000, URZ ;  /* 0x0010000004048890 */ /* 0x000fc8000fffe1ff */
[----:B------:R-:W-:Y:S02]  /*10b0*/  @!UP0 USHF.L.U32 UR5, UR4, 0xb, URZ ;  /* 0x0000000b04058899 */ /* 0x000fe400080006ff */
[----:B------:R-:W-:Y:S02]  /*10c0*/  @!UP0 USHF.L.U32 UR4, UR4, 0x1, URZ ;  /* 0x0000000104048899 */ /* 0x000fe400080006ff */
[----:B------:R-:W-:Y:S01]  /*10d0*/  @!UP0 ULEA UR6, UR47, UR6, 0x18 ;  /* 0x000000062f068291 */ /* 0x000fe2000f8ec0ff */
[----:B------:R-:W-:Y:S01]  /*10e0*/  VOTEU.ALL UP0, P5 ;  /* 0x0000000000ff7886 */ /* 0x000fe20002800000 */
[----:B------:R-:W1:Y:S01]  /*10f0*/  @!P3 LDC R143, c[0x0][0xb98] ;  /* 0x0002e600ff8fbb82 */ /* 0x000e620000000800 */
[----:B------:R-:W-:Y:S02]  /*1100*/  ULOP3.LUT UR33, UR47, 0x1, URZ, 0x3c, !UPT ;  /* 0x000000012f217892 */ /* 0x000fe4000f8e3cff */
[----:B------:R-:W-:Y:S02]  /*1110*/  UISETP.NE.AND UP4, UPT, UR22, URZ, UPT ;  /* 0x000000ff1600728c */ /* 0x000fe4000bf85270 */
[----:B--2---:R-:W-:Y:S01]  /*1120*/  UISETP.EQ.U32.AND UP6, UPT, UR7, 0x1, UPT ;  /* 0x000000010700788c */ /* 0x004fe2000bfc2070 */
[----:B------:R-:W2:Y:S04]  /*1130*/  FENCE.VIEW.ASYNC.S ;  /* 0x00000000000073c6 */ /* 0x000ea80000000000 */
[----:B--2---:R2:W1:Y:S04]  /*1140*/  @!UP0 SYNCS.EXCH.64 URZ, [UR6+0x190], UR4 ;  /* 0x0001900406ff85b2 */ /* 0x0044680008000100 */
[----:B------:R-:W-:Y:S05]  /*1150*/  BRA.U !UP6, `(.L_x_14) ;  /* 0x000000010e087547 */ /* 0x000fea000b800000 */
[----:B-1--4-:R-:W-:Y:S01]  /*1160*/  UCGABAR_ARV ;  /* 0x00000000000079c7 */ /* 0x012fe20008000000 */
[----:B------:R-:W-:Y:S05]  /*1170*/  BRA `(.L_x_15) ;  /* 0x0000000000047947 */ /* 0x000fea0003800000 */
.L_x_14:
[----:B-1--4-:R-:W-:Y:S01]  /*1180*/  NOP ;  /* 0x0000000000007918 */ /* 0x012fe20000000000 */
.L_x_15:
[----:B------:R-:W1:Y:S01]  /*1190*/  S2UR UR25, SR_CTAID.X ;  /* 0x00000000001979c3 */ /* 0x000e620000002500 */
[----:B------:R-:W-:-:S05]  /*11a0*/  CS2R.32 R236, SR_CgaSize ;  /* 0x0000000000ec7805 */ /* 0x000fca0000008a00 */
[----:B------:R-:W-:-:S05]  /*11b0*/  IMAD R236, R236, -0xa0, RZ ;  /* 0xffffff60ecec7824 */ /* 0x000fca00078e02ff */
[----:B--2---:R-:W-:-:S14]  /*11c0*/  R2UR UR5, R236 ;  /* 0x00000000ec0572ca */ /* 0x004fdc00000e0000 */
[----:B------:R-:W2:Y:S01]  /*11d0*/  LDCU UR5, c[0x0][UR5+0x2b0] ;  /* 0x00005600050577ac */ /* 0x000ea20008000800 */
[----:B------:R-:W-:Y:S02]  /*11e0*/  PRMT R5, RZ, 0x7610, R5 ;  /* 0x00007610ff057816 */ /* 0x000fe40000000005 */
[----:B------:R-:W-:Y:S02]  /*11f0*/  PRMT R8, RZ, 0x7610, R8 ;  /* 0x00007610ff087816 */ /* 0x000fe40000000008 */
[----:B------:R-:W-:-:S05]  /*1200*/  CS2R.32 R236, SR_CgaSize ;  /* 0x0000000000ec7805 */ /* 0x000fca0000008a00 */
[----:B------:R-:W-:-:S05]  /*1210*/  IMAD R236, R236, -0xa0, RZ ;  /* 0xffffff60ecec7824 */ /* 0x000fca00078e02ff */
[----:B------:R-:W-:-:S14]  /*1220*/  R2UR UR4, R236 ;  /* 0x00000000ec0472ca */ /* 0x000fdc00000e0000 */
[----:B------:R-:W4:Y:S01]  /*1230*/  LDCU UR4, c[0x0][UR4+0x2b4] ;  /* 0x00005680040477ac */ /* 0x000f220008000800 */
[----:B------:R-:W5:Y:S01]  /*1240*/  S2UR UR7, SR_CTAID.Y ;  /* 0x00000000000779c3 */ /* 0x000f620000002600 */
[----:B------:R-:W-:-:S05]  /*1250*/  CS2R.32 R236, SR_CgaSize ;  /* 0x0000000000ec7805 */ /* 0x000fca0000008a00 */
[----:B------:R-:W-:-:S05]  /*1260*/  IMAD R236, R236, -0xa0, RZ ;  /* 0xffffff60ecec7824 */ /* 0x000fca00078e02ff */
[----:B------:R-:W-:-:S14]  /*1270*/  R2UR UR8, R236 ;  /* 0x00000000ec0872ca */ /* 0x000fdc00000e0000 */
[----:B------:R-:W3:Y:S01]  /*1280*/  LDCU UR8, c[0x0][UR8+0x2a0] ;  /* 0x00005400080877ac */ /* 0x000ee20008000800 */
[----:B------:R-:W4:Y:S01]  /*1290*/  LDCU UR23, c[0x0][0xe24] ;  /* 0x0001c480ff1777ac */ /* 0x000f220008000800 */
[----:B------:R-:W1:Y:S01]  /*12a0*/  S2UR UR36, SR_CTAID.Z ;  /* 0x00000000002479c3 */ /* 0x000e620000002700 */
[----:B------:R-:W-:-:S05]  /*12b0*/  CS2R.32 R236, SR_CgaSize ;  /* 0x0000000000ec7805 */ /* 0x000fca0000008a00 */
[----:B------:R-:W-:-:S05]  /*12c0*/  IMAD R236, R236, -0xa0, RZ ;  /* 0xffffff60ecec7824 */ /* 0x000fca00078e02ff */
[----:B------:R-:W-:-:S14]  /*12d0*/  R2UR UR57, R236 ;  /* 0x00000000ec3972ca */ /* 0x000fdc00000e0000 */
[----:B------:R-:W3:Y:S01]  /*12e0*/  LDCU UR57, c[0x0][UR57+0x2a4] ;  /* 0x00005480393977ac */ /* 0x000ee20008000800 */
[----:B------:R-:W-:Y:S01]  /*12f0*/  UISETP.GT.U32.AND UP0, UPT, UR34, 0xffff, UPT ;  /* 0x0000ffff2200788c */ /* 0x000fe2000bf04070 */
[----:B------:R-:W-:Y:S01]  /*1300*/  UMOV UR24, 0x5 ;  /* 0x0000000500187882 */ /* 0x000fe20000000000 */
[----:B-1----:R-:W-:Y:S01]  /*1310*/  I2FP.F32.U32 R0, UR25 ;  /* 0x0000001900007c45 */ /* 0x002fe20008201000 */
[----:B------:R-:W-:Y:S01]  /*1320*/  USHF.L.U32 UR28, UR47, 0xb, URZ ;  /* 0x0000000b2f1c7899 */ /* 0x000fe200080006ff */
[----:B------:R-:W1:Y:S03]  /*1330*/  LDCU UR42, c[0x0][0xe24] ;  /* 0x0001c480ff2a77ac */ /* 0x000e660008000800 */
[----:B--2---:R-:W-:Y:S01]  /*1340*/  FMUL R0, R0, UR5 ;  /* 0x0000000500007c20 */ /* 0x004fe20008400000 */
[----:B------:R-:W2:Y:S01]  /*1350*/  LDCU UR27, c[0x0][0xe30] ;  /* 0x0001c600ff1b77ac */ /* 0x000ea20008000800 */
[----:B-----5:R-:W-:-:S02]  /*1360*/  I2FP.F32.U32 R3, UR7 ;  /* 0x0000000700037c45 */ /* 0x020fc40008201000 */
[----:B------:R5:W3:Y:S01]  /*1370*/  F2I.U32.TRUNC.NTZ R2, R0 ;  /* 0x0000000000027305 */ /* 0x000ae2000020f000 */
[----:B------:R-:W-:Y:S02]  /*1380*/  UISETP.NE.AND UP5, UPT, UR22, 0x2, UPT ;  /* 0x000000021600788c */ /* 0x000fe4000bfa5270 */
[----:B------:R-:W-:Y:S02]  /*1390*/  ULOP3.LUT UR28, UR28, 0x1000, URZ, 0xc0, !UPT ;  /* 0x000010001c1c7892 */ /* 0x000fe4000f8ec0ff */
[----:B----4-:R-:W-:Y:S01]  /*13a0*/  UISETP.GE.AND UP2, UPT, UR23, 0x1, UPT ;  /* 0x000000011700788c */ /* 0x010fe2000bf46270 */
[----:B------:R-:W-:Y:S01]  /*13b0*/  UMOV UR32, UR7 ;  /* 0x0000000700207c82 */ /* 0x000fe20008000000 */
[----:B------:R-:W-:Y:S01]  /*13c0*/  UMOV UR20, UR25 ;  /* 0x0000001900147c82 */ /* 0x000fe20008000000 */
[----:B-----5:R-:W-:Y:S01]  /*13d0*/  FMUL R0, R3, UR4 ;  /* 0x0000000403007c20 */ /* 0x020fe20008400000 */
[----:B---3--:R-:W-:Y:S01]  /*13e0*/  R2UR UR5, R2 ;  /* 0x00000000020572ca */ /* 0x008fe200000e0000 */
[----:B------:R-:W-:-:S04]  /*13f0*/  USEL UR4, UR34, 0xffff, !UP0 ;  /* 0x0000ffff22047887 */ /* 0x000fc8000c000000 */
[----:B------:R-:W3:Y:S01]  /*1400*/  F2I.U32.TRUNC.NTZ R0, R0 ;  /* 0x0000000000007305 */ /* 0x000ee2000020f000 */
[----:B------:R-:W-:-:S04]  /*1410*/  ULOP3.LUT UR4, UR4, 0xffff, URZ, 0xc0, !UPT ;  /* 0x0000ffff04047892 */ /* 0x000fc8000f8ec0ff */
[----:B------:R-:W-:-:S03]  /*1420*/  USHF.L.U32 UR24, UR24, UR4, URZ ;  /* 0x0000000418187299 */ /* 0x000fc600080006ff */
[----:B------:R-:W-:-:S04]  /*1430*/  UIADD3 UR5, UPT, UPT, -UR5, URZ, URZ ;  /* 0x000000ff05057290 */ /* 0x000fc8000fffe1ff */
[----:B------:R-:W-:Y:S01]  /*1440*/  UIMAD UR5, UR8, UR5, UR25 ;  /* 0x00000005080572a4 */ /* 0x000fe2000f8e0219 */
[----:B---3--:R-:W-:-:S05]  /*1450*/  R2UR UR6, R0 ;  /* 0x00000000000672ca */ /* 0x008fca00000e0000 */
[----:B------:R-:W-:-:S08]  /*1460*/  IMAD.U32 R236, RZ, RZ, UR5 ;  /* 0x00000005ffec7e24 */ /* 0x000fd0000f8e00ff */
[----:B------:R-:W-:-:S04]  /*1470*/  UIADD3 UR4, UPT, UPT, -UR6, URZ, URZ ;  /* 0x000000ff06047290 */ /* 0x000fc8000fffe1ff */
[----:B------:R-:W-:Y:S01]  /*1480*/  UIMAD UR57, UR57, UR4, UR7 ;  /* 0x00000004393972a4 */ /* 0x000fe2000f8e0207 */
[----:B-12---:R-:W-:Y:S11]  /*1490*/  BRA.U UP4, `(.L_x_16) ;  /* 0x0000000104487547 */ /* 0x006ff6000b800000 */
[----:B------:R-:W-:-:S13]  /*14a0*/  R2UR UR4, R236 ;  /* 0x00000000ec0472ca */ /* 0x000fda00000e0000 */
[----:B------:R-:W-:Y:S02]  /*14b0*/  UISETP.GT.U32.AND UP0, UPT, UR4, 0x1, UPT ;  /* 0x000000010400788c */ /* 0x000fe4000bf04070 */
[----:B------:R-:W-:Y:S02]  /*14c0*/  ULOP3.LUT UR4, UR4, 0xfffffffe, URZ, 0xc0, !UPT ;  /* 0xfffffffe04047892 */ /* 0x000fe4000f8ec0ff */
[----:B------:R-:W-:Y:S02]  /*14d0*/  UISETP.NE.AND UP1, UPT, UR57, URZ, UP0 ;  /* 0x000000ff3900728c */ /* 0x000fe40008725270 */
[----:B------:R-:W-:Y:S02]  /*14e0*/  UISETP.NE.AND UP0, UPT, UR57, 0x1, UP0 ;  /* 0x000000013900788c */ /* 0x000fe40008705270 */
[----:B------:R-:W-:Y:S02]  /*14f0*/  USEL UR7, URZ, 0x1, UP1 ;  /* 0x00000001ff077887 */ /* 0x000fe40008800000 */
[----:B------:R-:W-:-:S02]  /*1500*/  USEL UR6, URZ, 0x4, UP0 ;  /* 0x00000004ff067887 */ /* 0x000fc40008000000 */
[----:B------:R-:W-:Y:S02]  /*1510*/  USEL UR5, URZ, 0x2, UP1 ;  /* 0x00000002ff057887 */ /* 0x000fe40008800000 */
[----:B------:R-:W-:Y:S02]  /*1520*/  ULEA UR4, UR57, UR4, 0x1 ;  /* 0x0000000439047291 */ /* 0x000fe4000f8e08ff */
[----:B------:R-:W-:Y:S02]  /*1530*/  USEL UR8, URZ, 0x8, UP0 ;  /* 0x00000008ff087887 */ /* 0x000fe40008000000 */
[----:B------:R-:W-:-:S03]  /*1540*/  UIADD3 UR5, UPT, UPT, UR5, UR6, UR7 ;  /* 0x0000000605057290 */ /* 0x000fc6000fffe007 */
[----:B------:R-:W-:Y:S01]  /*1550*/  UMOV UR6, 0x3 ;  /* 0x0000000300067882 */ /* 0x000fe20000000000 */
[----:B------:R-:W-:Y:S02]  /*1560*/  UIADD3 UR5, UPT, UPT, UR5, UR8, URZ ;  /* 0x0000000805057290 */ /* 0x000fe4000fffe0ff */
[----:B------:R-:W-:-:S04]  /*1570*/  USHF.L.U32 UR4, UR6, UR4, URZ ;  /* 0x0000000406047299 */ /* 0x000fc800080006ff */
[----:B------:R-:W-:Y:S02]  /*1580*/  IMAD.U32 R2, RZ, RZ, UR5 ;  /* 0x00000005ff027e24 */ /* 0x000fe4000f8e00ff */
[----:B------:R-:W-:-:S03]  /*1590*/  IMAD.U32 R0, RZ, RZ, UR4 ;  /* 0x00000004ff007e24 */ /* 0x000fc6000f8e00ff */
[----:B------:R-:W-:Y:S02]  /*15a0*/  PRMT R5, R2, 0x7610, R5 ;  /* 0x0000761002057816 */ /* 0x000fe40000000005 */
[----:B------:R-:W-:Y:S02]  /*15b0*/  PRMT R8, R0, 0x7610, R8 ;  /* 0x0000761000087816 */ /* 0x000fe40000000008 */
.L_x_16:
[----:B------:R-:W-:Y:S05]  /*15c0*/  BRA.U !UP2, `(.L_x_17) ;  /* 0x000000010ad47547 */ /* 0x000fea000b800000 */
[----:B------:R-:W1:Y:S01]  /*15d0*/  LDCU.128 UR12, c[0x0][0xe10] ;  /* 0x0001c200ff0c77ac */ /* 0x000e620008000c00 */
[----:B------:R-:W2:Y:S01]  /*15e0*/  LDCU UR6, c[0x0][0x370] ;  /* 0x00006e00ff0677ac */ /* 0x000ea20008000800 */
[----:B------:R-:W3:Y:S01]  /*15f0*/  LDCU UR5, c[0x0][0x374] ;  /* 0x00006e80ff0577ac */ /* 0x000ee20008000800 */
[----:B------:R-:W4:Y:S01]  /*1600*/  LDCU UR26, c[0x0][0xe0c] ;  /* 0x0001c180ff1a77ac */ /* 0x000f220008000800 */
[----:B------:R-:W5:Y:S01]  /*1610*/  LDCU UR4, c[0x0][0xe20] ;  /* 0x0001c400ff0477ac */ /* 0x000f620008000800 */
[----:B------:R-:W5:Y:S01]  /*1620*/  LDCU.64 UR8, c[0x0][0xe28] ;  /* 0x0001c500ff0877ac */ /* 0x000f620008000a00 */
[----:B-1----:R-:W-:Y:S02]  /*1630*/  UISETP.NE.AND UP0, UPT, UR14, 0x1, UPT ;  /* 0x000000010e00788c */ /* 0x002fe4000bf05270 */
[----:B---3--:R-:W-:Y:S02]  /*1640*/  UIMAD.WIDE.U32 UR10, UR5, UR15, URZ ;  /* 0x0000000f050a72a5 */ /* 0x008fe4000f8e00ff */
[----:B--2---:R-:W-:-:S02]  /*1650*/  UIMAD.WIDE.U32 UR18, UR6, UR12, URZ ;  /* 0x0000000c061272a5 */ /* 0x004fc4000f8e00ff */
[----:B----4-:R-:W-:Y:S02]  /*1660*/  UISETP.NE.AND UP1, UPT, UR26, 0x1, UPT ;  /* 0x000000011a00788c */ /* 0x010fe4000bf25270 */
[----:B------:R-:W-:Y:S01]  /*1670*/  UISETP.NE.AND UP2, UPT, UR23, 0x1, UPT ;  /* 0x000000011700788c */ /* 0x000fe2000bf45270 */
[----:B------:R-:W-:Y:S02]  /*1680*/  UMOV UR10, UR11 ;  /* 0x0000000b000a7c82 */ /* 0x000fe40008000000 */
[----:B------:R-:W-:Y:S01]  /*1690*/  UMOV UR18, UR19 ;  /* 0x0000001300127c82 */ /* 0x000fe20008000000 */
[----:B-----5:R-:W-:Y:S02]  /*16a0*/  @UP0 USHF.R.U32.HI UR5, URZ, UR4, UR10 ;  /* 0x00000004ff050299 */ /* 0x020fe4000801160a */
[----:B------:R-:W-:Y:S02]  /*16b0*/  UIMAD.WIDE.U32 UR20, UR32, UR15, URZ ;  /* 0x0000000f201472a5 */ /* 0x000fe4000f8e00ff */
[----:B------:R-:W-:-:S02]  /*16c0*/  UIMAD.WIDE.U32 UR10, UR5, UR8, URZ ;  /* 0x00000008050a72a5 */ /* 0x000fc4000f8e00ff */
[----:B------:R-:W-:Y:S02]  /*16d0*/  @UP1 USHF.R.U32.HI UR6, URZ, UR13, UR18 ;  /* 0x0000000dff061299 */ /* 0x000fe40008011612 */
[----:B------:R-:W-:Y:S02]  /*16e0*/  UIMAD.WIDE.U32 UR16, UR25, UR12, URZ ;  /* 0x0000000c191072a5 */ /* 0x000fe4000f8e00ff */
[----:B------:R-:W-:Y:S01]  /*16f0*/  UIMAD.WIDE.U32 UR18, UR6, UR8, URZ ;  /* 0x00000008061272a5 */ /* 0x000fe2000f8e00ff */
[----:B------:R-:W-:Y:S01]  /*1700*/  UMOV UR20, UR21 ;  /* 0x0000001500147c82 */ /* 0x000fe20008000000 */
[----:B------:R-:W-:Y:S01]  /*1710*/  UMOV UR10, UR11 ;  /* 0x0000000b000a7c82 */ /* 0x000fe20008000000 */
[----:B------:R-:W-:Y:S02]  /*1720*/  USHF.R.U32.HI UR20, URZ, UR4, UR20 ;  /* 0x00000004ff147299 */ /* 0x000fe40008011614 */
[----:B------:R-:W-:Y:S02]  /*1730*/  @UP2 USHF.R.U32.HI UR5, URZ, UR9, UR10 ;  /* 0x00000009ff052299 */ /* 0x000fe4000801160a */
[----:B------:R-:W-:Y:S01]  /*1740*/  UMOV UR7, UR19 ;  /* 0x0000001300077c82 */ /* 0x000fe20008000000 */
[----:B------:R-:W-:Y:S01]  /*1750*/  UMOV UR16, UR17 ;  /* 0x0000001100107c82 */ /* 0x000fe20008000000 */
[----:B------:R-:W-:-:S02]  /*1760*/  @UP2 USHF.R.U32.HI UR6, URZ, UR9, UR7 ;  /* 0x00000009ff062299 */ /* 0x000fc40008011607 */
[----:B------:R-:W-:Y:S02]  /*1770*/  USHF.R.U32.HI UR16, URZ, UR13, UR16 ;  /* 0x0000000dff107299 */ /* 0x000fe40008011610 */
[----:B------:R-:W-:Y:S02]  /*1780*/  USEL UR4, UR32, UR20, !UP0 ;  /* 0x0000001420047287 */ /* 0x000fe4000c000000 */
[----:B------:R-:W-:Y:S02]  /*1790*/  UIMAD UR7, UR5, UR23, URZ ;  /* 0x00000017050772a4 */ /* 0x000fe4000f8e02ff */
[----:B------:R-:W-:Y:S02]  /*17a0*/  USEL UR5, UR25, UR16, !UP1 ;  /* 0x0000001019057287 */ /* 0x000fe4000c800000 */
[----:B------:R-:W-:Y:S02]  /*17b0*/  UIMAD UR12, UR6, UR23, URZ ;  /* 0x00000017060c72a4 */ /* 0x000fe4000f8e02ff */
[----:B------:R-:W-:-:S02]  /*17c0*/  UISETP.GE.AND UP0, UPT, UR4, UR7, UPT ;  /* 0x000000070400728c */ /* 0x000fc4000bf06270 */
[----:B------:R-:W-:Y:S02]  /*17d0*/  UIMAD.WIDE.U32 UR10, UR4, UR8, URZ ;  /* 0x00000008040a72a5 */ /* 0x000fe4000f8e00ff */
[----:B------:R-:W-:Y:S02]  /*17e0*/  UISETP.GE.OR UP0, UPT, UR5, UR12, UP0 ;  /* 0x0000000c0500728c */ /* 0x000fe40008706670 */
[----:B------:R-:W-:Y:S02]  /*17f0*/  UIMAD.WIDE.U32 UR12, UR5, UR8, URZ ;  /* 0x00000008050c72a5 */ /* 0x000fe4000f8e00ff */
[----:B------:R-:W-:Y:S01]  /*1800*/  UIADD3 UR10, UPT, UPT, -UR4, URZ, URZ ;  /* 0x000000ff040a7290 */ /* 0x000fe2000fffe1ff */
[----:B------:R-:W-:Y:S01]  /*1810*/  UMOV UR8, UR11 ;  /* 0x0000000b00087c82 */ /* 0x000fe20008000000 */
[----:B------:R-:W-:Y:S02]  /*1820*/  UIADD3 UR20, UPT, UPT, -UR5, URZ, URZ ;  /* 0x000000ff05147290 */ /* 0x000fe4000fffe1ff */
[----:B------:R-:W-:-:S03]  /*1830*/  USHF.R.U32.HI UR8, URZ, UR9, UR8 ;  /* 0x00000009ff087299 */ /* 0x000fc60008011608 */
[----:B------:R-:W-:Y:S01]  /*1840*/  @!UP0 UMOV UR7, UR13 ;  /* 0x0000000d00078c82 */ /* 0x000fe20008000000 */
[----:B------:R-:W-:Y:S02]  /*1850*/  UIMAD UR32, UR14, UR10, UR32 ;  /* 0x0000000a0e2072a4 */ /* 0x000fe4000f8e0220 */
[----:B------:R-:W-:Y:S02]  /*1860*/  USEL UR8, UR4, UR8, !UP2 ;  /* 0x0000000804087287 */ /* 0x000fe4000d000000 */
[----:B------:R-:W-:Y:S02]  /*1870*/  @!UP0 USHF.R.U32.HI UR7, URZ, UR9, UR7 ;  /* 0x00000009ff078299 */ /* 0x000fe40008011607 */
[----:B------:R-:W-:Y:S02]  /*1880*/  UIADD3 UR9, UPT, UPT, -UR8, URZ, URZ ;  /* 0x000000ff08097290 */ /* 0x000fe4000fffe1ff */
[----:B------:R-:W-:Y:S02]  /*1890*/  @!UP0 USEL UR7, UR5, UR7, !UP2 ;  /* 0x0000000705078287 */ /* 0x000fe4000d000000 */
[----:B------:R-:W-:-:S02]  /*18a0*/  UIMAD UR9, UR23, UR9, UR4 ;  /* 0x00000009170972a4 */ /* 0x000fc4000f8e0204 */
[----:B------:R-:W-:Y:S02]  /*18b0*/  @!UP0 UIADD3 UR8, UPT, UPT, UR8, -UR7, URZ ;  /* 0x8000000708088290 */ /* 0x000fe4000fffe0ff */
[----:B------:R-:W-:Y:S02]  /*18c0*/  @!UP0 UIMAD UR6, UR9, UR6, UR7 ;  /* 0x00000006090682a4 */ /* 0x000fe4000f8e0207 */
[----:B------:R-:W-:Y:S02]  /*18d0*/  @!UP0 UIMAD UR4, UR8, UR23, UR5 ;  /* 0x00000017080482a4 */ /* 0x000fe4000f8e0205 */
[----:B------:R-:W-:Y:S02]  /*18e0*/  UIMAD UR20, UR26, UR20, UR25 ;  /* 0x000000141a1472a4 */ /* 0x000fe4000f8e0219 */
[----:B------:R-:W-:Y:S01]  /*18f0*/  UIMAD UR32, UR4, UR14, UR32 ;  /* 0x0000000e042072a4 */ /* 0x000fe2000f8e0220 */
[----:B------:R-:W-:Y:S02]  /*1900*/  @!UP0 UMOV UR5, UR6 ;  /* 0x0000000600058c82 */ /* 0x000fe40008000000 */
[----:B------:R-:W-:-:S12]  /*1910*/  UIMAD UR20, UR5, UR26, UR20 ;  /* 0x0000001a051472a4 */ /* 0x000fd8000f8e0214 */
.L_x_17:
[----:B------:R-:W-:-:S09]  /*1920*/  UISETP.NE.AND UP0, UPT, UR27, 0x1, UPT ;  /* 0x000000011b00788c */ /* 0x000fd2000bf05270 */
[----:B------:R-:W-:Y:S05]  /*1930*/  BRA.U UP0, `(.L_x_18) ;  /* 0x0000000100447547 */ /* 0x000fea000b800000 */
[----:B------:R-:W1:Y:S01]  /*1940*/  LDCU.128 UR8, c[0x0][0xe10] ;  /* 0x0001c200ff0877ac */ /* 0x000e620008000c00 */
[----:B------:R-:W2:Y:S01]  /*1950*/  LDCU UR12, c[0x0][0xe0c] ;  /* 0x0001c180ff0c77ac */ /* 0x000ea20008000800 */
[----:B------:R-:W3:Y:S01]  /*1960*/  LDCU UR13, c[0x0][0xe20] ;  /* 0x0001c400ff0d77ac */ /* 0x000ee20008000800 */
[----:B-1----:R-:W-:Y:S02]  /*1970*/  UIMAD.WIDE.U32 UR6, UR20, UR8, URZ ;  /* 0x00000008140672a5 */ /* 0x002fe4000f8e00ff */
[----:B------:R-:W-:Y:S02]  /*1980*/  UIMAD.WIDE.U32 UR4, UR32, UR11, URZ ;  /* 0x0000000b200472a5 */ /* 0x000fe4000f8e00ff */
[----:B--2---:R-:W-:Y:S02]  /*1990*/  UISETP.NE.AND UP1, UPT, UR12, 0x1, UPT ;  /* 0x000000010c00788c */ /* 0x004fe4000bf25270 */
[----:B------:R-:W-:Y:S01]  /*19a0*/  UISETP.NE.AND UP0, UPT, UR10, 0x1, UPT ;  /* 0x000000010a00788c */ /* 0x000fe2000bf05270 */
[----:B------:R-:W-:-:S02]  /*19b0*/  UMOV UR6, UR7 ;  /* 0x0000000700067c82 */ /* 0x000fc40008000000 */
[----:B------:R-:W-:Y:S01]  /*19c0*/  UMOV UR4, UR5 ;  /* 0x0000000500047c82 */ /* 0x000fe20008000000 */
[----:B------:R-:W-:Y:S02]  /*19d0*/  USHF.R.U32.HI UR6, URZ, UR9, UR6 ;  /* 0x00000009ff067299 */ /* 0x000fe40008011606 */
[----:B---3--:R-:W-:Y:S02]  /*19e0*/  USHF.R.U32.HI UR4, URZ, UR13, UR4 ;  /* 0x0000000dff047299 */ /* 0x008fe40008011604 */
[----:B------:R-:W-:Y:S02]  /*19f0*/  USEL UR5, UR20, UR6, !UP1 ;  /* 0x0000000614057287 */ /* 0x000fe4000c800000 */
[----:B------:R-:W-:-:S04]  /*1a00*/  USEL UR4, UR32, UR4, !UP0 ;  /* 0x0000000420047287 */ /* 0x000fc8000c000000 */
[----:B------:R-:W-:Y:S02]  /*1a10*/  UIADD3 UR6, UPT, UPT, -UR4, UR5, URZ ;  /* 0x0000000504067290 */ /* 0x000fe4000fffe1ff */
[----:B------:R-:W-:Y:S02]  /*1a20*/  UIADD3 UR4, UPT, UPT, UR4, -UR5, URZ ;  /* 0x8000000504047290 */ /* 0x000fe4000fffe0ff */
[----:B------:R-:W-:Y:S02]  /*1a30*/  UIMAD UR32, UR6, UR10, UR32 ;  /* 0x0000000a062072a4 */ /* 0x000fe4000f8e0220 */
[----:B------:R-:W-:-:S12]  /*1a40*/  UIMAD UR20, UR4, UR12, UR20 ;  /* 0x0000000c041472a4 */ /* 0x000fd8000f8e0214 */
.L_x_18:
[----:B------:R-:W-:Y:S05]  /*1a50*/  BRA.U !UP6, `(.L_x_19) ;  /* 0x000000010e0c7547 */ /* 0x000fea000b800000 */
[----:B------:R-:W-:Y:S01]  /*1a60*/  UCGABAR_WAIT ;  /* 0x0000000000007dc7 */ /* 0x000fe20008000000 */
[----:B------:R-:W-:Y:S01]  /*1a70*/  CCTL.IVALL ;  /* 0x00000000ff00798f */ /* 0x000fe20002000000 */
[----:B------:R-:W-:Y:S05]  /*1a80*/  BRA `(.L_x_20) ;  /* 0x0000000000047947 */ /* 0x000fea0003800000 */
.L_x_19:
[----:B------:R-:W-:Y:S06]  /*1a90*/  BAR.SYNC.DEFER_BLOCKING 0x0 ;  /* 0x0000000000007b1d */ /* 0x000fec0000010000 */
.L_x_20:
[----:B------:R-:W-:Y:S05]  /*1aa0*/  BRA.U UP5, `(.L_x_21) ;  /* 0x0000001905447547 */ /* 0x000fea000b800000 */
[----:B------:R-:W1:Y:S01]  /*1ab0*/  LDCU UR6, c[0x0][0x38c] ;  /* 0x00007180ff0677ac */ /* 0x000e620008000800 */
[----:B------:R-:W-:Y:S01]  /*1ac0*/  HFMA2 R9, -RZ, RZ, 0, 0 ;  /* 0x00000000ff097431 */ /* 0x000fe200000001ff */
[----:B------:R-:W-:Y:S01]  /*1ad0*/  ISETP.NE.AND P2, PT, R14, RZ, P1 ;  /* 0x000000ff0e00720c */ /* 0x000fe20000f45270 */
[----:B------:R-:W-:Y:S01]  /*1ae0*/  IMAD.MOV.U32 R0, RZ, RZ, 0x1 ;  /* 0x00000001ff007424 */ /* 0x000fe200078e00ff */
[----:B------:R-:W-:Y:S01]  /*1af0*/  USHF.L.U32 UR7, UR25, 0x7, URZ ;  /* 0x0000000719077899 */ /* 0x000fe200080006ff */
[----:B------:R-:W-:Y:S01]  /*1b00*/  IMAD.MOV.U32 R12, RZ, RZ, RZ ;  /* 0x000000ffff0c7224 */ /* 0x000fe200078e00ff */
[----:B------:R-:W-:Y:S01]  /*1b10*/  UMOV UR13, 0x400 ;  /* 0x00000400000d7882 */ /* 0x000fe20000000000 */
[----:B------:R-:W-:Y:S01]  /*1b20*/  UISETP.NE.AND UP1, UPT, UR22, URZ, UPT ;  /* 0x000000ff1600728c */ /* 0x000fe2000bf25270 */
[----:B------:R-:W-:Y:S01]  /*1b30*/  MOV R10, RZ ;  /* 0x000000ff000a7202 */ /* 0x000fe20000000f00 */
[----:B------:R-:W-:Y:S01]  /*1b40*/  USHF.L.U32 UR46, UR25, 0x6, URZ ;  /* 0x00000006192e7899 */ /* 0x000fe200080006ff */
[----:B------:R-:W-:Y:S01]  /*1b50*/  IMAD.MOV.U32 R11, RZ, RZ, 0x1 ;  /* 0x00000001ff0b7424 */ /* 0x000fe200078e00ff */
[----:B------:R-:W-:Y:S01]  /*1b60*/  ULEA UR13, UR47, UR13, 0x18 ;  /* 0x0000000d2f0d7291 */ /* 0x000fe2000f8ec0ff */
[----:B------:R-:W2:Y:S01]  /*1b70*/  LDCU UR39, c[0x0][0x370] ;  /* 0x00006e00ff2777ac */ /* 0x000ea20008000800 */
[----:B------:R-:W-:-:S02]  /*1b80*/  USEL UR21, UR43, 0x2, UP1 ;  /* 0x000000022b157887 */ /* 0x000fc40008800000 */
[----:B-1----:R-:W-:Y:S02]  /*1b90*/  UIADD3 UR5, UPT, UPT, UR6, 0x3f, URZ ;  /* 0x0000003f06057890 */ /* 0x002fe4000fffe0ff */
[----:B------:R-:W-:Y:S02]  /*1ba0*/  UIADD3 UR48, UPT, UPT, UR6, 0x7e, URZ ;  /* 0x0000007e06307890 */ /* 0x000fe4000fffe0ff */
[----:B------:R-:W-:Y:S01]  /*1bb0*/  USHF.R.S32.HI UR4, URZ, 0x1f, UR5 ;  /* 0x0000001fff047899 */ /* 0x000fe20008011405 */
[----:B------:R-:W1:Y:S03]  /*1bc0*/  LDCU.64 UR26, c[0x0][0x348] ;  /* 0x00006900ff1a77ac */ /* 0x000e660008000a00 */
[----:B------:R-:W-:Y:S02]  /*1bd0*/  ULEA.HI UR4, UR4, UR5, URZ, 0x6 ;  /* 0x0000000504047291 */ /* 0x000fe4000f8f30ff */
[----:B------:R-:W-:-:S02]  /*1be0*/  UIADD3 UR5, UPT, UPT, UR6, -0x1, URZ ;  /* 0xffffffff06057890 */ /* 0x000fc4000fffe0ff */
[----:B------:R-:W-:Y:S02]  /*1bf0*/  USHF.R.S32.HI UR41, URZ, 0x6, UR4 ;  /* 0x00000006ff297899 */ /* 0x000fe40008011404 */
[----:B------:R-:W-:Y:S02]  /*1c00*/  UISETP.GE.U32.AND UP2, UPT, UR5, -0x7f, UPT ;  /* 0xffffff810500788c */ /* 0x000fe4000bf46070 */
[----:B------:R-:W-:Y:S02]  /*1c10*/  UISETP.LT.U32.AND UP0, UPT, UR41, 0xe, UPT ;  /* 0x0000000e2900788c */ /* 0x000fe4000bf01070 */
[----:B------:R-:W-:Y:S02]  /*1c20*/  ULOP3.LUT UR5, UR7, 0x80, URZ, 0xc0, !UPT ;  /* 0x0000008007057892 */ /* 0x000fe4000f8ec0ff */
[----:B------:R-:W-:Y:S01]  /*1c30*/  USEL UR40, UR41, 0xe, UP0 ;  /* 0x0000000e29287887 */ /* 0x000fe20008000000 */
[----:B------:R-:W3:Y:S03]  /*1c40*/  LDCU UR38, c[0x0][0x374] ;  /* 0x00006e80ff2677ac */ /* 0x000ee60008000800 */
[----:B------:R-:W-:-:S02]  /*1c50*/  UIADD3 UR4, UPT, UPT, UR40, -0x1, URZ ;  /* 0xffffffff28047890 */ /* 0x000fc4000fffe0ff */
[----:B------:R-:W-:Y:S02]  /*1c60*/  @UP2 UIADD3 UR4, UPT, UPT, UR40, URZ, URZ ;  /* 0x000000ff28042290 */ /* 0x000fe4000fffe0ff */
[----:B------:R-:W-:Y:S02]  /*1c70*/  ULOP3.LUT UR46, UR46, 0x40, URZ, 0xc0, !UPT ;  /* 0x000000402e2e7892 */ /* 0x000fe4000f8ec0ff */
[----:B------:R-:W-:Y:S02]  /*1c80*/  UIADD3 UR30, UPT, UPT, UR13, 0xc400, UR28 ;  /* 0x0000c4000d1e7890 */ /* 0x000fe4000fffe01c */
[----:B------:R-:W-:Y:S02]  /*1c90*/  ULEA.HI UR44, UR28, UR5, URZ, 0x1a ;  /* 0x000000051c2c7291 */ /* 0x000fe4000f8fd0ff */
[----:B------:R-:W-:Y:S02]  /*1ca0*/  UIADD3 UR45, UPT, UPT, UR41, -UR40, URZ ;  /* 0x80000028292d7290 */ /* 0x000fe4000fffe0ff */
[----:B------:R-:W-:-:S02]  /*1cb0*/  UIADD3 UR29, UPT, UPT, UR4, 0x1, URZ ;  /* 0x00000001041d7890 */ /* 0x000fc4000fffe0ff */
[----:B------:R-:W-:Y:S01]  /*1cc0*/  UIADD3 UR43, UPT, UPT, -UR4, URZ, URZ ;  /* 0x000000ff042b7290 */ /* 0x000fe2000fffe1ff */
[----:B-123--:R-:W-:-:S11]  /*1cd0*/  UMOV UR6, URZ ;  /* 0x000000ff00067c82 */ /* 0x00efd60008000000 */
.L_x_41:
[----:B------:R-:W-:-:S09]  /*1ce0*/  UISETP.NE.AND UP0, UPT, UR47, URZ, UPT ;  /* 0x000000ff2f00728c */ /* 0x000fd2000bf05270 */
[----:B------:R-:W-:Y:S05]  /*1cf0*/  BRA.U UP0, `(.L_x_22) ;  /* 0x0000000100287547 */ /* 0x000fea000b800000 */
[----:B------:R-:W-:Y:S02]  /*1d00*/  LEA R2, R10, UR13, 0x3 ;  /* 0x0000000d0a027c11 */ /* 0x000fe4000f8e18ff */
[----:B------:R-:W-:-:S04]  /*1d10*/  SHF.L.U32 R3, R11, 0x1f, RZ ;  /* 0x0000001f0b037819 */ /* 0x000fc800000006ff */
[----:B------:R-:W1:Y:S02]  /*1d20*/  SYNCS.PHASECHK.TRANS64.TRYWAIT P0, [R2+URZ+0x180], R3 ;  /* 0x00018003020075a7 */ /* 0x000e6400080011ff */
[----:B-1----:R-:W-:Y:S05]  /*1d30*/  @!P0 BRA `(.L_x_23) ;  /* 0x000000fc003c8947 */ /* 0x002fea0003800000 */
.L_x_154:
[----:B------:R1:W-:Y:S02]  /*1d40*/  SYNCS.ARRIVE.TRANS64.A1T0 RZ, [R2+URZ+0x170], RZ ;  /* 0x000170ff02ff79a7 */ /* 0x0003e400081000ff */
[----:B-1----:R-:W-:-:S05]  /*1d50*/  VIADD R2, R10, 0x1 ;  /* 0x000000010a027836 */ /* 0x002fca0000000000 */
[----:B------:R-:W-:-:S04]  /*1d60*/  ISETP.NE.AND P0, PT, R2, 0x2, PT ;  /* 0x000000020200780c */ /* 0x000fc80003f05270 */
[----:B------:R-:W-:Y:S02]  /*1d70*/  SEL R3, RZ, 0x1, P0 ;  /* 0x00000001ff037807 */ /* 0x000fe40000000000 */
[----:B------:R-:W-:Y:S02]  /*1d80*/  SEL R10, R2, RZ, P0 ;  /* 0x000000ff020a7207 */ /* 0x000fe40000000000 */
[----:B------:R-:W-:-:S07]  /*1d90*/  LOP3.LUT R11, R11, R3, RZ, 0x3c, !PT ;  /* 0x000000030b0b7212 */ /* 0x000fce00078e3cff */
.L_x_22:
[----:B------:R-:W-:Y:S01]  /*1da0*/  ULEA UR4, UR6, UR13, 0x3 ;  /* 0x0000000d06047291 */ /* 0x000fe2000f8e18ff */
[----:B------:R-:W-:Y:S01]  /*1db0*/  SHF.L.U32 R2, R0, 0x1f, RZ ;  /* 0x0000001f00027819 */ /* 0x000fe200000006ff */
[----:B------:R-:W-:Y:S02]  /*1dc0*/  UISETP.GE.U32.AND UP0, UPT, UR48, 0x7f, UPT ;  /* 0x0000007f3000788c */ /* 0x000fe4000bf06070 */
[----:B------:R-:W-:Y:S01]  /*1dd0*/  ULEA UR11, UR32, UR46, 0x7 ;  /* 0x0000002e200b7291 */ /* 0x000fe2000f8e38ff */
[----:B------:R-:W-:-:S04]  /*1de0*/  UMOV UR7, URZ ;  /* 0x000000ff00077c82 */ /* 0x000fc80008000000 */
[----:B------:R1:W2:Y:S01]  /*1df0*/  SYNCS.PHASECHK.TRANS64.TRYWAIT P0, [UR4+0x70], R2 ;  /* 0x00007002ff0075a7 */ /* 0x0002a20008001104 */
[----:B------:R-:W-:-:S04]  /*1e00*/  ULEA.HI UR4, UR20, UR20, URZ, 0x1 ;  /* 0x0000001414047291 */ /* 0x000fc8000f8f08ff */
[----:B------:R-:W-:-:S04]  /*1e10*/  USHF.L.U32 UR4, UR4, 0x7, URZ ;  /* 0x0000000704047899 */ /* 0x000fc800080006ff */
[----:B------:R-:W-:-:S04]  /*1e20*/  ULOP3.LUT UR35, UR4, 0xffffff00, URZ, 0xc0, !UPT ;  /* 0xffffff0004237892 */ /* 0x000fc8000f8ec0ff */
[----:B------:R-:W-:Y:S01]  /*1e30*/  UIADD3 UR35, UPT, UPT, UR44, UR35, URZ ;  /* 0x000000232c237290 */ /* 0x000fe2000fffe0ff */
[----:B------:R-:W-:Y:S11]  /*1e40*/  BRA.U !UP0, `(.L_x_24) ;  /* 0x0000000108c47547 */ /* 0x000ff6000b800000 */
[----:B------:R-:W-:Y:S01]  /*1e50*/  UMOV UR16, UR43 ;  /* 0x0000002b00107c82 */ /* 0x000fe20008000000 */
[----:B------:R-:W-:Y:S01]  /*1e60*/  UMOV UR4, UR6 ;  /* 0x0000000600047c82 */ /* 0x000fe20008000000 */
[----:B------:R-:W-:-:S05]  /*1e70*/  UMOV UR34, URZ ;  /* 0x000000ff00227c82 */ /* 0x000fca0008000000 */
.L_x_30:
[----:B------:R-:W-:Y:S01]  /*1e80*/  ULEA UR33, UR4, UR13, 0x3 ;  /* 0x0000000d04217291 */ /* 0x000fe2000f8e18ff */
[----:B--2---:R-:W-:Y:S01]  /*1e90*/  @P1 MOV R3, 0x6000 ;  /* 0x0000600000031802 */ /* 0x004fe20000000f00 */
[----:B--234-:R-:W-:Y:S10]  /*1ea0*/  @P0 BRA `(.L_x_25) ;  /* 0x00000000000c0947 */ /* 0x01cff40003800000 */
[----:B-1----:R-:W-:-:S04]  /*1eb0*/  SHF.L.U32 R2, R0, 0x1f, RZ ;  /* 0x0000001f00027819 */ /* 0x002fc800000006ff */
[----:B------:R-:W1:Y:S02]  /*1ec0*/  SYNCS.PHASECHK.TRANS64.TRYWAIT P0, [UR33+0x70], R2 ;  /* 0x00007002ff0075a7 */ /* 0x000e640008001121 */
[----:B-1----:R-:W-:Y:S05]  /*1ed0*/  @!P0 BRA `(.L_x_26) ;  /* 0x000000f800e88947 */ /* 0x002fea0003800000 */
.L_x_25:
[----:B------:R2:W-:Y:S01]  /*1ee0*/  @P1 SYNCS.ARRIVE.TRANS64 RZ, [UR33], R3 ;  /* 0x00000003ffff19a7 */ /* 0x0005e20008000021 */
[----:B------:R-:W-:Y:S02]  /*1ef0*/  ULOP3.LUT UR5, UR21, 0x2, URZ, 0xfc, !UPT ;  /* 0x0000000215057892 */ /* 0x000fe4000f8efcff */
[----:B------:R-:W-:Y:S02]  /*1f00*/  UIADD3 UR16, UPT, UPT, UR16, 0x1, URZ ;  /* 0x0000000110107890 */ /* 0x000fe4000fffe0ff */
[----:B------:R-:W-:Y:S02]  /*1f10*/  UISETP.NE.AND UP0, UPT, UR5, 0x2, UPT ;  /* 0x000000020500788c */ /* 0x000fe4000bf05270 */
[----:B------:R-:W-:-:S07]  /*1f20*/  UISETP.NE.AND UP2, UPT, UR16, 0x1, UPT ;  /* 0x000000011000788c */ /* 0x000fce000bf45270 */
[----:B------:R-:W-:Y:S05]  /*1f30*/  BRA.U UP0, `(.L_x_27) ;  /* 0x0000000100047547 */ /* 0x000fea000b800000 */
[----:B------:R-:W-:Y:S05]  /*1f40*/  BPT.TRAP 0x1 ;  /* 0x000000040000795c */ /* 0x000fea0000300000 */
.L_x_27:
[----:B------:R-:W-:Y:S04]  /*1f50*/  BSSY.RECONVERGENT B0, `(.L_x_28) ;  /* 0x0000003000007945 */ /* 0x000fe80003800200 */
[----:B------:R-:W-:Y:S05]  /*1f60*/  @!P2 BRA `(.L_x_29) ;  /* 0x000000000004a947 */ /* 0x000fea0003800000 */
[----:B------:R-:W-:Y:S05]  /*1f70*/  BPT.TRAP 0x1 ;  /* 0x000000040000795c */ /* 0x000fea0000300000 */
.L_x_29:
[----:B------:R-:W-:Y:S05]  /*1f80*/  BSYNC.RECONVERGENT B0 ;  /* 0x0000000000007941 */ /* 0x000fea0003800200 */
.L_x_28:
[----:B------:R-:W-:Y:S02]  /*1f90*/  UIADD3 UR5, UPT, UPT, UR4, 0x1, URZ ;  /* 0x0000000104057890 */ /* 0x000fe4000fffe0ff */
[----:B------:R-:W-:Y:S02]  /*1fa0*/  ULEA UR32, UR4, UR28, 0xd ;  /* 0x0000001c04207291 */ /* 0x000fe4000f8e68ff */
[----:B------:R-:W-:Y:S02]  /*1fb0*/  UISETP.NE.AND UP0, UPT, UR5, 0xe, UPT ;  /* 0x0000000e0500788c */ /* 0x000fe4000bf05270 */
[----:B------:R-:W-:Y:S02]  /*1fc0*/  UIADD3 UR14, UP1, UPT, UR26, 0x80, URZ ;  /* 0x000000801a0e7890 */ /* 0x000fe4000ff3e0ff */
[----:B------:R-:W-:Y:S02]  /*1fd0*/  USEL UR7, URZ, 0x1, UP0 ;  /* 0x00000001ff077887 */ /* 0x000fe40008000000 */
[----:B------:R-:W-:-:S02]  /*1fe0*/  USEL UR6, UR5, URZ, UP0 ;  /* 0x000000ff05067287 */ /* 0x000fc40008000000 */
[----:B------:R-:W-:Y:S02]  /*1ff0*/  ULEA UR8, UR4, UR13, 0xc ;  /* 0x0000000d04087291 */ /* 0x000fe4000f8e60ff */
[----:B------:R-:W-:Y:S01]  /*2000*/  ULEA UR5, UR6, UR13, 0x3 ;  /* 0x0000000d06057291 */ /* 0x000fe2000f8e18ff */
[----:B------:R-:W-:Y:S01]  /*2010*/  LOP3.LUT R0, R0, UR7, RZ, 0x3c, !PT ;  /* 0x0000000700007c12 */ /* 0x000fe2000f8e3cff */
[----:B------:R-:W-:Y:S02]  /*2020*/  UIADD3 UR4, UP0, UPT, UR26, 0x180, URZ ;  /* 0x000001801a047890 */ /* 0x000fe4000ff1e0ff */
[----:B------:R-:W-:Y:S01]  /*2030*/  ULOP3.LUT UR33, UR33, 0xfefffff8, URZ, 0xc0, !UPT ;  /* 0xfefffff821217892 */ /* 0x000fe2000f8ec0ff */
[----:B-1----:R-:W-:Y:S01]  /*2040*/  SHF.L.U32 R2, R0, 0x1f, RZ ;  /* 0x0000001f00027819 */ /* 0x002fe200000006ff */
[----:B------:R-:W-:Y:S02]  /*2050*/  UIADD3.X UR15, UPT, UPT, URZ, UR27, URZ, UP1, !UPT ;  /* 0x0000001bff0f7290 */ /* 0x000fe40008ffe4ff */
[----:B------:R-:W-:Y:S01]  /*2060*/  UIADD3 UR32, UPT, UPT, UR13, 0xc400, UR32 ;  /* 0x0000c4000d207890 */ /* 0x000fe2000fffe020 */
[----:B------:R3:W4:Y:S01]  /*2070*/  SYNCS.PHASECHK.TRANS64.TRYWAIT P0, [UR5+0x70], R2 ;  /* 0x00007002ff0075a7 */ /* 0x0007220008001105 */
[----:B------:R-:W-:-:S02]  /*2080*/  UPRMT UR7, URZ, 0x5410, UR24 ;  /* 0x00005410ff077896 */ /* 0x000fc40008000018 */
[----:B------:R-:W-:Y:S02]  /*2090*/  UIADD3 UR8, UPT, UPT, UR8, 0x28400, URZ ;  /* 0x0002840008087890 */ /* 0x000fe4000fffe0ff */
[----:B------:R-:W-:Y:S01]  /*20a0*/  UIADD3.X UR5, UPT, UPT, URZ, UR27, URZ, UP0, !UPT ;  /* 0x0000001bff057290 */ /* 0x000fe200087fe4ff */
[----:B------:R-:W-:Y:S01]  /*20b0*/  UMOV UR18, 0x0 ;  /* 0x0000000000127882 */ /* 0x000fe20000000000 */
[----:B------:R-:W-:Y:S01]  /*20c0*/  UMOV UR19, 0x10000000 ;  /* 0x1000000000137882 */ /* 0x000fe20000000000 */
[----:B------:R-:W-:Y:S01]  /*20d0*/  UMOV UR10, UR34 ;  /* 0x00000022000a7c82 */ /* 0x000fe20008000000 */
[----:B------:R-:W-:Y:S01]  /*20e0*/  UMOV UR12, UR36 ;  /* 0x00000024000c7c82 */ /* 0x000fe20008000000 */
[----:B------:R-:W-:Y:S01]  /*20f0*/  UMOV UR9, UR33 ;  /* 0x0000002100097c82 */ /* 0x000fe20008000000 */
[----:B------:R1:W-:Y:S03]  /*2100*/  UTMALDG.3D.MULTICAST.2CTA [UR32], [UR14], UR7, desc[UR18] ;  /* 0x000012200e0073b4 */ /* 0x0003e60008211807 */
[----:B------:R5:W-:Y:S01]  /*2110*/  UTMALDG.3D.2CTA [UR8], [UR4], desc[UR18] ;  /* 0x00001208040075b4 */ /* 0x000be20008211000 */
[----:B-1----:R-:W-:Y:S01]  /*2120*/  UIADD3 UR34, UPT, UPT, UR34, 0x40, URZ ;  /* 0x0000004022227890 */ /* 0x002fe2000fffe0ff */
[----:B------:R-:W-:Y:S01]  /*2130*/  UMOV UR7, UR29 ;  /* 0x0000001d00077c82 */ /* 0x000fe20008000000 */
[----:B-----5:R-:W-:Y:S01]  /*2140*/  UMOV UR4, UR6 ;  /* 0x0000000600047c82 */ /* 0x020fe20008000000 */
[----:B------:R-:W-:Y:S09]  /*2150*/  BRA.U UP2, `(.L_x_30) ;  /* 0xfffffffd02487547 */ /* 0x000ff2000b83ffff */
.L_x_24:
[----:B--2-4-:R-:W-:Y:S01]  /*2160*/  PLOP3.LUT P0, PT, PT, PT, UP3, 0x80, 0x8 ;  /* 0x000000000008781c */ /* 0x014fe20003f0f038 */
[----:B------:R-:W-:Y:S01]  /*2170*/  ULEA UR4, UR6, UR13, 0x3 ;  /* 0x0000000d06047291 */ /* 0x000fe2000f8e18ff */
[----:B-1-3--:R-:W-:Y:S01]  /*2180*/  SHF.L.U32 R2, R0, 0x1f, RZ ;  /* 0x0000001f00027819 */ /* 0x00afe200000006ff */
[----:B------:R-:W-:-:S10]  /*2190*/  UISETP.GT.AND UP0, UPT, UR41, UR40, UPT ;  /* 0x000000282900728c */ /* 0x000fd4000bf04270 */
[----:B------:R-:W-:Y:S01]  /*21a0*/  @!P0 SYNCS.ARRIVE.TRANS64.A1T0 RZ, [UR13+0x108], RZ ;  /* 0x000108ffffff89a7 */ /* 0x000fe2000810000d */
[----:B------:R1:W2:Y:S01]  /*21b0*/  SYNCS.PHASECHK.TRANS64.TRYWAIT P0, [UR4+0x70], R2 ;  /* 0x00007002ff0075a7 */ /* 0x0002a20008001104 */
[----:B------:R-:W-:Y:S05]  /*21c0*/  BRA.U !UP0, `(.L_x_31) ;  /* 0x0000000108c07547 */ /* 0x000fea000b800000 */
[----:B------:R-:W-:Y:S01]  /*21d0*/  UIADD3 UR25, UPT, UPT, UR45, UR7, URZ ;  /* 0x000000072d197290 */ /* 0x000fe2000fffe0ff */
[----:B------:R-:W-:-:S11]  /*21e0*/  UMOV UR4, UR6 ;  /* 0x0000000600047c82 */ /* 0x000fd60008000000 */
.L_x_37:
[----:B------:R-:W-:Y:S01]  /*21f0*/  ULEA UR17, UR4, UR13, 0x3 ;  /* 0x0000000d04117291 */ /* 0x000fe2000f8e18ff */
[----:B--2---:R-:W-:Y:S01]  /*2200*/  @P1 MOV R3, 0x6000 ;  /* 0x0000600000031802 */ /* 0x004fe20000000f00 */
[----:B--2-4-:R-:W-:Y:S10]  /*2210*/  @P0 BRA `(.L_x_32) ;  /* 0x00000000000c0947 */ /* 0x014ff40003800000 */
[----:B-1----:R-:W-:-:S04]  /*2220*/  SHF.L.U32 R2, R0, 0x1f, RZ ;  /* 0x0000001f00027819 */ /* 0x002fc800000006ff */
[----:B------:R-:W1:Y:S02]  /*2230*/  SYNCS.PHASECHK.TRANS64.TRYWAIT P0, [UR17+0x70], R2 ;  /* 0x00007002ff0075a7 */ /* 0x000e640008001111 */
[----:B-1----:R-:W-:Y:S05]  /*2240*/  @!P0 BRA `(.L_x_33) ;  /* 0x000000f800248947 */ /* 0x002fea0003800000 */
.L_x_32:
[----:B------:R2:W-:Y:S01]  /*2250*/  @P1 SYNCS.ARRIVE.TRANS64 RZ, [UR17], R3 ;  /* 0x00000003ffff19a7 */ /* 0x0005e20008000011 */
[----:B------:R-:W-:-:S04]  /*2260*/  ULOP3.LUT UR5, UR21, 0x2, URZ, 0xfc, !UPT ;  /* 0x0000000215057892 */ /* 0x000fc8000f8efcff */
[----:B------:R-:W-:-:S09]  /*2270*/  UISETP.NE.AND UP0, UPT, UR5, 0x2, UPT ;  /* 0x000000020500788c */ /* 0x000fd2000bf05270 */
[----:B------:R-:W-:Y:S05]  /*2280*/  BRA.U UP0, `(.L_x_34) ;  /* 0x0000000100047547 */ /* 0x000fea000b800000 */
[----:B------:R-:W-:Y:S05]  /*2290*/  BPT.TRAP 0x1 ;  /* 0x000000040000795c */ /* 0x000fea0000300000 */
.L_x_34:
[----:B------:R-:W-:Y:S04]  /*22a0*/  BSSY.RECONVERGENT B0, `(.L_x_35) ;  /* 0x0000003000007945 */ /* 0x000fe80003800200 */
[----:B------:R-:W-:Y:S05]  /*22b0*/  @!P2 BRA `(.L_x_36) ;  /* 0x000000000004a947 */ /* 0x000fea0003800000 */
[----:B------:R-:W-:Y:S05]  /*22c0*/  BPT.TRAP 0x1 ;  /* 0x000000040000795c */ /* 0x000fea0000300000 */
.L_x_36:
[----:B------:R-:W-:Y:S05]  /*22d0*/  BSYNC.RECONVERGENT B0 ;  /* 0x0000000000007941 */ /* 0x000fea0003800200 */
.L_x_35:
[----:B------:R-:W-:Y:S02]  /*22e0*/  UIADD3 UR5, UPT, UPT, UR4, 0x1, URZ ;  /* 0x0000000104057890 */ /* 0x000fe4000fffe0ff */
[----:B------:R-:W-:Y:S02]  /*22f0*/  UIADD3 UR14, UP1, UPT, UR26, 0x80, URZ ;  /* 0x000000801a0e7890 */ /* 0x000fe4000ff3e0ff */
[----:B------:R-:W-:Y:S02]  /*2300*/  UISETP.NE.AND UP0, UPT, UR5, 0xe, UPT ;  /* 0x0000000e0500788c */ /* 0x000fe4000bf05270 */
[----:B------:R-:W-:Y:S02]  /*2310*/  ULEA UR16, UR4, UR30, 0xd ;  /* 0x0000001e04107291 */ /* 0x000fe4000f8e68ff */
[----:B------:R-:W-:Y:S02]  /*2320*/  USEL UR8, URZ, 0x1, UP0 ;  /* 0x00000001ff087887 */ /* 0x000fe40008000000 */
[----:B------:R-:W-:-:S02]  /*2330*/  USEL UR6, UR5, URZ, UP0 ;  /* 0x000000ff05067287 */ /* 0x000fc40008000000 */
[----:B------:R-:W-:Y:S02]  /*2340*/  UIADD3 UR22, UP0, UPT, UR26, 0x180, URZ ;  /* 0x000001801a167890 */ /* 0x000fe4000ff1e0ff */
[----:B------:R-:W-:Y:S01]  /*2350*/  LOP3.LUT R0, R0, UR8, RZ, 0x3c, !PT ;  /* 0x0000000800007c12 */ /* 0x000fe2000f8e3cff */
[----:B------:R-:W-:Y:S02]  /*2360*/  ULEA UR8, UR4, UR13, 0xc ;  /* 0x0000000d04087291 */ /* 0x000fe4000f8e60ff */
[----:B------:R-:W-:Y:S01]  /*2370*/  ULEA UR5, UR6, UR13, 0x3 ;  /* 0x0000000d06057291 */ /* 0x000fe2000f8e18ff */
[----:B-1----:R-:W-:Y:S01]  /*2380*/  SHF.L.U32 R2, R0, 0x1f, RZ ;  /* 0x0000001f00027819 */ /* 0x002fe200000006ff */
[----:B------:R-:W-:Y:S02]  /*2390*/  USHF.L.U32 UR18, UR7, 0x6, URZ ;  /* 0x0000000607127899 */ /* 0x000fe400080006ff */
[----:B------:R-:W-:Y:S02]  /*23a0*/  ULOP3.LUT UR17, UR17, 0xfefffff8, URZ, 0xc0, !UPT ;  /* 0xfefffff811117892 */ /* 0x000fe4000f8ec0ff */
[----:B------:R-:W-:-:S02]  /*23b0*/  UIADD3.X UR15, UPT, UPT, URZ, UR27, URZ, UP1, !UPT ;  /* 0x0000001bff0f7290 */ /* 0x000fc40008ffe4ff */
[----:B------:R-:W-:Y:S01]  /*23c0*/  UPRMT UR4, URZ, 0x5410, UR24 ;  /* 0x00005410ff047896 */ /* 0x000fe20008000018 */
[----:B------:R3:W4:Y:S01]  /*23d0*/  SYNCS.PHASECHK.TRANS64.TRYWAIT P0, [UR5+0x70], R2 ;  /* 0x00007002ff0075a7 */ /* 0x0007220008001105 */
[----:B------:R-:W-:Y:S02]  /*23e0*/  UIADD3 UR8, UPT, UPT, UR8, 0x28400, URZ ;  /* 0x0002840008087890 */ /* 0x000fe4000fffe0ff */
[----:B------:R-:W-:Y:S01]  /*23f0*/  UIADD3.X UR23, UPT, UPT, URZ, UR27, URZ, UP0, !UPT ;  /* 0x0000001bff177290 */ /* 0x000fe200087fe4ff */
[----:B------:R-:W-:Y:S01]  /*2400*/  UMOV UR32, 0x0 ;  /* 0x0000000000207882 */ /* 0x000fe20000000000 */
[----:B------:R-:W-:Y:S01]  /*2410*/  UMOV UR33, 0x10000000 ;  /* 0x1000000000217882 */ /* 0x000fe20000000000 */
[----:B------:R-:W-:Y:S01]  /*2420*/  UMOV UR19, UR35 ;  /* 0x0000002300137c82 */ /* 0x000fe20008000000 */
[----:B------:R-:W-:Y:S01]  /*2430*/  UMOV UR20, UR36 ;  /* 0x0000002400147c82 */ /* 0x000fe20008000000 */
[----:B------:R-:W-:Y:S01]  /*2440*/  UMOV UR12, UR36 ;  /* 0x00000024000c7c82 */ /* 0x000fe20008000000 */
[----:B------:R-:W-:Y:S01]  /*2450*/  UMOV UR9, UR17 ;  /* 0x0000001100097c82 */ /* 0x000fe20008000000 */
[----:B------:R-:W-:Y:S01]  /*2460*/  UMOV UR10, UR18 ;  /* 0x00000012000a7c82 */ /* 0x000fe20008000000 */
[----:B------:R1:W-:Y:S01]  /*2470*/  UTMALDG.3D.MULTICAST.2CTA [UR16], [UR14], UR4, desc[UR32] ;  /* 0x000020100e0073b4 */ /* 0x0003e20008211804 */
[----:B------:R-:W-:-:S04]  /*2480*/  UIADD3 UR7, UPT, UPT, UR7, 0x1, URZ ;  /* 0x0000000107077890 */ /* 0x000fc8000fffe0ff */
[----:B------:R-:W-:Y:S01]  /*2490*/  UISETP.NE.AND UP0, UPT, UR7, UR25, UPT ;  /* 0x000000190700728c */ /* 0x000fe2000bf05270 */
[----:B------:R3:W-:Y:S01]  /*24a0*/  UTMALDG.3D.2CTA [UR8], [UR22], desc[UR32] ;  /* 0x00002008160075b4 */ /* 0x0007e20008211000 */
[----:B-1----:R-:W-:-:S07]  /*24b0*/  UMOV UR4, UR6 ;  /* 0x0000000600047c82 */ /* 0x002fce0008000000 */
[----:B---3--:R-:W-:Y:S05]  /*24c0*/  BRA.U UP0, `(.L_x_37) ;  /* 0xfffffffd00487547 */ /* 0x008fea000b83ffff */
.L_x_31:
[C---:B--2---:R-:W-:Y:S01]  /*24d0*/  LEA R3, R9.reuse, UR13, 0x3 ;  /* 0x0000000d09037c11 */ /* 0x044fe2000f8e18ff */
[----:B------:R-:W-:Y:S01]  /*24e0*/  NOP ;  /* 0x0000000000007918 */ /* 0x000fe20000000000 */
[----:B-1----:R-:W-:Y:S02]  /*24f0*/  SHF.L.U32 R2, R12, 0x1f, RZ ;  /* 0x0000001f0c027819 */ /* 0x002fe400000006ff */
[----:B------:R-:W-:Y:S02]  /*2500*/  LEA R4, R9, UR13, 0x4 ;  /* 0x0000000d09047c11 */ /* 0x000fe4000f8e20ff */
[----:B----4-:R-:W1:Y:S02]  /*2510*/  SYNCS.PHASECHK.TRANS64.TRYWAIT P0, [R3+URZ+0x110], R2 ;  /* 0x00011002030075a7 */ /* 0x010e6400080011ff */
[----:B-1----:R-:W-:Y:S05]  /*2520*/  @!P0 BRA `(.L_x_38) ;  /* 0x000000f400848947 */ /* 0x002fea0003800000 */
.L_x_157:
[----:B------:R-:W2:Y:S01]  /*2530*/  LDS.128 R4, [R4+0x1a0] ;  /* 0x0001a00004047984 */ /* 0x000ea20000000c00 */
[----:B------:R-:W-:Y:S01]  /*2540*/  UISETP.GE.AND UP0, UPT, UR42, 0x1, UPT ;  /* 0x000000012a00788c */ /* 0x000fe2000bf06270 */
[----:B------:R-:W-:Y:S01]  /*2550*/  @!PT LDS RZ, [RZ] ;  /* 0x00000000fffff984 */ /* 0x000fe20000000800 */
[----:B------:R-:W-:Y:S01]  /*2560*/  @!PT LDS RZ, [RZ] ;  /* 0x00000000fffff984 */ /* 0x000fe20000000800 */
[----:B------:R-:W-:Y:S01]  /*2570*/  @!PT LDS RZ, [RZ] ;  /* 0x00000000fffff984 */ /* 0x000fe20000000800 */
[----:B------:R-:W-:Y:S01]  /*2580*/  @!PT LDS RZ, [RZ] ;  /* 0x00000000fffff984 */ /* 0x000fe20000000800 */
[----:B------:R3:W-:Y:S06]  /*2590*/  MEMBAR.ALL.CTA ;  /* 0x0000000000007992 */ /* 0x0007ec0000008000 */
[----:B---3--:R-:W3:Y:S01]  /*25a0*/  FENCE.VIEW.ASYNC.S ;  /* 0x00000000000073c6 */ /* 0x008ee20000000000 */
[----:B--2---:R-:W-:-:S13]  /*25b0*/  LOP3.LUT P0, RZ, R6, 0x1, RZ, 0xc0, !PT ;  /* 0x0000000106ff7812 */ /* 0x004fda000780c0ff */
[----:B---3--:R-:W-:Y:S01]  /*25c0*/  VOTEU.ANY UP1, P0 ;  /* 0x0000000000ff7886 */ /* 0x008fe20000020100 */
[----:B------:R-:W-:-:S13]  /*25d0*/  PLOP3.LUT P0, PT, PT, PT, UP1, 0x80, 0x8 ;  /* 0x000000000008781c */ /* 0x000fda0003f0f018 */
[----:B-1----:R-:W-:Y:S02]  /*25e0*/  @P0 LOP3.LUT R2, R5, 0xffff, RZ, 0xc0, !PT ;  /* 0x0000ffff05020812 */ /* 0x002fe400078ec0ff */
[----:B------:R-:W-:Y:S02]  /*25f0*/  @P0 MOV R8, R4 ;  /* 0x0000000400080202 */ /* 0x000fe40000000f00 */
[----:B------:R-:W-:Y:S01]  /*2600*/  @P0 R2UR UR5, R2 ;  /* 0x00000000020502ca */ /* 0x000fe200000e0000 */
[----:B------:R-:W-:Y:S01]  /*2610*/  VIADD R2, R3, 0x120 ;  /* 0x0000012003027836 */ /* 0x000fe20000000000 */
[----:B------:R-:W-:Y:S02]  /*2620*/  @P0 SHF.R.U32.HI R4, RZ, 0x10, R5 ;  /* 0x00000010ff040819 */ /* 0x000fe40000011605 */
[----:B------:R-:W-:Y:S02]  /*2630*/  @P0 R2UR UR7, R8 ;  /* 0x00000000080702ca */ /* 0x000fe400000e0000 */
[----:B------:R-:W-:-:S02]  /*2640*/  PRMT R2, RZ, 0x654, R2 ;  /* 0x00000654ff027816 */ /* 0x000fc40000000002 */
[----:B------:R-:W-:Y:S02]  /*2650*/  @P0 R2UR UR4, R4 ;  /* 0x00000000040402ca */ /* 0x000fe400000e0000 */
[----:B------:R1:W-:Y:S03]  /*2660*/  SYNCS.ARRIVE.TRANS64.RED.A1T0 RZ, [R2+URZ], RZ ;  /* 0x000000ff02ff79a7 */ /* 0x0003e600081004ff */
[----:B------:R-:W-:-:S04]  /*2670*/  @UP1 UMOV UR31, UR5 ;  /* 0x00000005001f1c82 */ /* 0x000fc80008000000 */
[----:B------:R-:W-:-:S04]  /*2680*/  @UP1 UMOV UR37, UR7 ;  /* 0x0000000700251c82 */ /* 0x000fc80008000000 */
[----:B------:R-:W-:Y:S01]  /*2690*/  @UP1 UMOV UR36, UR4 ;  /* 0x0000000400241c82 */ /* 0x000fe20008000000 */
[----:B------:R-:W-:Y:S05]  /*26a0*/  BRA.U !UP0, `(.L_x_39) ;  /* 0x0000000108d47547 */ /* 0x000fea000b800000 */
[----:B------:R-:W2:Y:S01]  /*26b0*/  LDCU.128 UR16, c[0x0][0xe10] ;  /* 0x0001c200ff1077ac */ /* 0x000ea20008000c00 */
[----:B------:R-:W3:Y:S01]  /*26c0*/  LDCU UR12, c[0x0][0xe20] ;  /* 0x0001c400ff0c77ac */ /* 0x000ee20008000800 */
[----:B------:R-:W4:Y:S01]  /*26d0*/  LDCU UR20, c[0x0][0xe0c] ;  /* 0x0001c180ff1477ac */ /* 0x000f220008000800 */
[----:B------:R-:W5:Y:S01]  /*26e0*/  LDCU.64 UR8, c[0x0][0xe28] ;  /* 0x0001c500ff0877ac */ /* 0x000f620008000a00 */
[----:B------:R-:W-:Y:S02]  /*26f0*/  UISETP.NE.AND UP3, UPT, UR42, 0x1, UPT ;  /* 0x000000012a00788c */ /* 0x000fe4000bf65270 */
[----:B--2---:R-:W-:Y:S02]  /*2700*/  UIMAD.WIDE.U32 UR10, UR38, UR19, URZ ;  /* 0x00000013260a72a5 */ /* 0x004fe4000f8e00ff */
[----:B------:R-:W-:Y:S02]  /*2710*/  UIMAD.WIDE.U32 UR4, UR39, UR16, URZ ;  /* 0x00000010270472a5 */ /* 0x000fe4000f8e00ff */
[----:B------:R-:W-:-:S02]  /*2720*/  UISETP.NE.AND UP0, UPT, UR18, 0x1, UPT ;  /* 0x000000011200788c */ /* 0x000fc4000bf05270 */
[----:B------:R-:W-:Y:S01]  /*2730*/  UIMAD.WIDE.U32 UR22, UR31, UR19, URZ ;  /* 0x000000131f1672a5 */ /* 0x000fe2000f8e00ff */
[----:B------:R-:W-:Y:S02]  /*2740*/  UMOV UR10, UR11 ;  /* 0x0000000b000a7c82 */ /* 0x000fe40008000000 */
[----:B------:R-:W-:Y:S01]  /*2750*/  UMOV UR4, UR5 ;  /* 0x0000000500047c82 */ /* 0x000fe20008000000 */
[----:B---3--:R-:W-:Y:S02]  /*2760*/  USHF.R.U32.HI UR10, URZ, UR12, UR10 ;  /* 0x0000000cff0a7299 */ /* 0x008fe4000801160a */
[----:B----4-:R-:W-:Y:S02]  /*2770*/  UISETP.NE.AND UP2, UPT, UR20, 0x1, UPT ;  /* 0x000000011400788c */ /* 0x010fe4000bf45270 */
[----:B------:R-:W-:Y:S02]  /*2780*/  USHF.R.U32.HI UR4, URZ, UR17, UR4 ;  /* 0x00000011ff047299 */ /* 0x000fe40008011604 */
[----:B------:R-:W-:-:S02]  /*2790*/  USEL UR5, UR38, UR10, !UP0 ;  /* 0x0000000a26057287 */ /* 0x000fc4000c000000 */
[----:B------:R-:W-:Y:S02]  /*27a0*/  USEL UR7, UR39, UR4, !UP2 ;  /* 0x0000000427077287 */ /* 0x000fe4000d000000 */
[----:B-----5:R-:W-:Y:S01]  /*27b0*/  UIMAD.WIDE.U32 UR10, UR5, UR8, URZ ;  /* 0x00000008050a72a5 */ /* 0x020fe2000f8e00ff */
[----:B------:R-:W-:Y:S01]  /*27c0*/  UMOV UR4, UR23 ;  /* 0x0000001700047c82 */ /* 0x000fe20008000000 */
[----:B------:R-:W-:Y:S02]  /*27d0*/  UIMAD.WIDE.U32 UR14, UR37, UR16, URZ ;  /* 0x00000010250e72a5 */ /* 0x000fe4000f8e00ff */
[----:B------:R-:W-:-:S03]  /*27e0*/  UIMAD.WIDE.U32 UR22, UR7, UR8, URZ ;  /* 0x00000008071672a5 */ /* 0x000fc6000f8e00ff */
[----:B------:R-:W-:Y:S01]  /*27f0*/  UMOV UR10, UR11 ;  /* 0x0000000b000a7c82 */ /* 0x000fe20008000000 */
[----:B------:R-:W-:Y:S02]  /*2800*/  USHF.R.U32.HI UR4, URZ, UR12, UR4 ;  /* 0x0000000cff047299 */ /* 0x000fe40008011604 */
[----:B------:R-:W-:Y:S01]  /*2810*/  @UP3 USHF.R.U32.HI UR5, URZ, UR9, UR10 ;  /* 0x00000009ff053299 */ /* 0x000fe2000801160a */
[----:B------:R-:W-:Y:S01]  /*2820*/  UMOV UR14, UR15 ;  /* 0x0000000f000e7c82 */ /* 0x000fe20008000000 */
[----:B------:R-:W-:Y:S01]  /*2830*/  UMOV UR22, UR23 ;  /* 0x0000001700167c82 */ /* 0x000fe20008000000 */
[----:B------:R-:W-:Y:S02]  /*2840*/  USHF.R.U32.HI UR17, URZ, UR17, UR14 ;  /* 0x00000011ff117299 */ /* 0x000fe4000801160e */
[----:B------:R-:W-:Y:S02]  /*2850*/  USEL UR4, UR31, UR4, !UP0 ;  /* 0x000000041f047287 */ /* 0x000fe4000c000000 */
[----:B------:R-:W-:-:S02]  /*2860*/  @UP3 USHF.R.U32.HI UR7, URZ, UR9, UR22 ;  /* 0x00000009ff073299 */ /* 0x000fc40008011616 */
[----:B------:R-:W-:Y:S02]  /*2870*/  UIMAD UR10, UR42, UR5, URZ ;  /* 0x000000052a0a72a4 */ /* 0x000fe4000f8e02ff */
[----:B------:R-:W-:Y:S02]  /*2880*/  USEL UR5, UR37, UR17, !UP2 ;  /* 0x0000001125057287 */ /* 0x000fe4000d000000 */
[----:B------:R-:W-:Y:S02]  /*2890*/  UIMAD UR12, UR42, UR7, URZ ;  /* 0x000000072a0c72a4 */ /* 0x000fe4000f8e02ff */
[----:B------:R-:W-:Y:S02]  /*28a0*/  UISETP.GE.AND UP0, UPT, UR4, UR10, UPT ;  /* 0x0000000a0400728c */ /* 0x000fe4000bf06270 */
[----:B------:R-:W-:Y:S02]  /*28b0*/  UIMAD.WIDE.U32 UR10, UR4, UR8, URZ ;  /* 0x00000008040a72a5 */ /* 0x000fe4000f8e00ff */
[----:B------:R-:W-:-:S02]  /*28c0*/  UISETP.GE.OR UP0, UPT, UR5, UR12, UP0 ;  /* 0x0000000c0500728c */ /* 0x000fc40008706670 */
        /* <DEDUP_REMOVED lines=19> */
.L_x_39:
[----:B------:R-:W2:Y:S02]  /*2a00*/  LDCU UR4, c[0x0][0xe30] ;  /* 0x0001c600ff0477ac */ /* 0x000ea40008000800 */
[----:B--2---:R-:W-:-:S09]  /*2a10*/  UISETP.NE.AND UP0, UPT, UR4, 0x1, UPT ;  /* 0x000000010400788c */ /* 0x004fd2000bf05270 */
[----:B------:R-:W-:Y:S05]  /*2a20*/  BRA.U UP0, `(.L_x_40) ;  /* 0x0000000100447547 */ /* 0x000fea000b800000 */
[----:B------:R-:W2:Y:S01]  /*2a30*/  LDCU.128 UR16, c[0x0][0xe10] ;  /* 0x0001c200ff1077ac */ /* 0x000ea20008000c00 */
[----:B------:R-:W3:Y:S01]  /*2a40*/  LDCU UR10, c[0x0][0xe0c] ;  /* 0x0001c180ff0a77ac */ /* 0x000ee20008000800 */
[----:B------:R-:W4:Y:S01]  /*2a50*/  LDCU UR7, c[0x0][0xe20] ;  /* 0x0001c400ff0777ac */ /* 0x000f220008000800 */
[----:B--2---:R-:W-:Y:S02]  /*2a60*/  UIMAD.WIDE.U32 UR8, UR37, UR16, URZ ;  /* 0x00000010250872a5 */ /* 0x004fe4000f8e00ff */
[----:B------:R-:W-:Y:S02]  /*2a70*/  UIMAD.WIDE.U32 UR4, UR31, UR19, URZ ;  /* 0x000000131f0472a5 */ /* 0x000fe4000f8e00ff */
[----:B---3--:R-:W-:Y:S02]  /*2a80*/  UISETP.NE.AND UP2, UPT, UR10, 0x1, UPT ;  /* 0x000000010a00788c */ /* 0x008fe4000bf45270 */
[----:B------:R-:W-:Y:S01]  /*2a90*/  UISETP.NE.AND UP0, UPT, UR18, 0x1, UPT ;  /* 0x000000011200788c */ /* 0x000fe2000bf05270 */
[----:B------:R-:W-:-:S02]  /*2aa0*/  UMOV UR8, UR9 ;  /* 0x0000000900087c82 */ /* 0x000fc40008000000 */
[----:B------:R-:W-:Y:S01]  /*2ab0*/  UMOV UR4, UR5 ;  /* 0x0000000500047c82 */ /* 0x000fe20008000000 */
[----:B------:R-:W-:Y:S02]  /*2ac0*/  USHF.R.U32.HI UR17, URZ, UR17, UR8 ;  /* 0x00000011ff117299 */ /* 0x000fe40008011608 */
[----:B----4-:R-:W-:Y:S02]  /*2ad0*/  USHF.R.U32.HI UR4, URZ, UR7, UR4 ;  /* 0x00000007ff047299 */ /* 0x010fe40008011604 */
[----:B------:R-:W-:Y:S02]  /*2ae0*/  USEL UR5, UR37, UR17, !UP2 ;  /* 0x0000001125057287 */ /* 0x000fe4000d000000 */
[----:B------:R-:W-:-:S04]  /*2af0*/  USEL UR4, UR31, UR4, !UP0 ;  /* 0x000000041f047287 */ /* 0x000fc8000c000000 */
[----:B------:R-:W-:Y:S02]  /*2b00*/  UIADD3 UR7, UPT, UPT, UR5, -UR4, URZ ;  /* 0x8000000405077290 */ /* 0x000fe4000fffe0ff */
[----:B------:R-:W-:Y:S02]  /*2b10*/  UIADD3 UR4, UPT, UPT, -UR5, UR4, URZ ;  /* 0x0000000405047290 */ /* 0x000fe4000fffe1ff */
[----:B------:R-:W-:Y:S02]  /*2b20*/  UIMAD UR31, UR7, UR18, UR31 ;  /* 0x00000012071f72a4 */ /* 0x000fe4000f8e021f */
[----:B------:R-:W-:-:S12]  /*2b30*/  UIMAD UR37, UR4, UR10, UR37 ;  /* 0x0000000a042572a4 */ /* 0x000fd8000f8e0225 */
.L_x_40:
[----:B-1----:R-:W-:Y:S01]  /*2b40*/  VIADD R2, R9, 0x1 ;  /* 0x0000000109027836 */ /* 0x002fe20000000000 */
[----:B------:R-:W-:Y:S01]  /*2b50*/  R2UR UR4, R236 ;  /* 0x00000000ec0472ca */ /* 0x000fe200000e0000 */
[----:B------:R-:W-:Y:S02]  /*2b60*/  UIADD3 UR32, UPT, UPT, UR31, UR57, URZ ;  /* 0x000000391f207290 */ /* 0x000fe4000fffe0ff */
[----:B------:R-:W-:Y:S01]  /*2b70*/  UPLOP3.LUT UP3, UPT, UPT, UPT, UPT, 0x80, 0x8 ;  /* 0x000000000008789c */ /* 0x000fe20003f6f070 */
[----:B------:R-:W-:-:S04]  /*2b80*/  ISETP.NE.AND P0, PT, R2, 0x2, PT ;  /* 0x000000020200780c */ /* 0x000fc80003f05270 */
[----:B------:R-:W-:Y:S02]  /*2b90*/  SEL R3, RZ, 0x1, P0 ;  /* 0x00000001ff037807 */ /* 0x000fe40000000000 */
[----:B------:R-:W-:Y:S02]  /*2ba0*/  SEL R9, R2, RZ, P0 ;  /* 0x000000ff02097207 */ /* 0x000fe40000000000 */
[----:B------:R-:W-:Y:S01]  /*2bb0*/  LOP3.LUT R12, R12, R3, RZ, 0x3c, !PT ;  /* 0x000000030c0c7212 */ /* 0x000fe200078e3cff */
[----:B------:R-:W-:Y:S01]  /*2bc0*/  UIADD3 UR20, UPT, UPT, UR37, UR4, URZ ;  /* 0x0000000425147290 */ /* 0x000fe2000fffe0ff */
[----:B------:R-:W-:Y:S11]  /*2bd0*/  BRA.U UP1, `(.L_x_41) ;  /* 0xfffffff101407547 */ /* 0x000ff6000b83ffff */
[----:B------:R-:W-:Y:S01]  /*2be0*/  UIADD3 UR13, UPT, UPT, UR13, 0x70, URZ ;  /* 0x000000700d0d7890 */ /* 0x000fe2000fffe0ff */
[----:B------:R-:W-:-:S03]  /*2bf0*/  SHF.L.U32 R2, R0, 0x1f, RZ ;  /* 0x0000001f00027819 */ /* 0x000fc600000006ff */
[----:B------:R-:W-:-:S09]  /*2c00*/  ULEA UR4, UR6, UR13, 0x3 ;  /* 0x0000000d06047291 */ /* 0x000fd2000f8e18ff */
[----:B------:R-:W1:Y:S02]  /*2c10*/  SYNCS.PHASECHK.TRANS64.TRYWAIT P0, [UR4], R2 ;  /* 0x00000002ff0075a7 */ /* 0x000e640008001104 */
[----:B-1----:R-:W-:Y:S05]  /*2c20*/  @!P0 BRA `(.L_x_42) ;  /* 0x000000ec00d88947 */ /* 0x002fea0003800000 */
.L_x_159:
[----:B------:R-:W-:-:S04]  /*2c30*/  UIADD3 UR4, UPT, UPT, UR6, 0x1, URZ ;  /* 0x0000000106047890 */ /* 0x000fc8000fffe0ff */
[----:B------:R-:W-:-:S04]  /*2c40*/  UISETP.NE.AND UP0, UPT, UR4, 0xe, UPT ;  /* 0x0000000e0400788c */ /* 0x000fc8000bf05270 */
[----:B------:R-:W-:Y:S02]  /*2c50*/  USEL UR6, URZ, 0x1, UP0 ;  /* 0x00000001ff067887 */ /* 0x000fe40008000000 */
[----:B------:R-:W-:-:S04]  /*2c60*/  USEL UR4, UR4, URZ, UP0 ;  /* 0x000000ff04047287 */ /* 0x000fc80008000000 */
[----:B------:R-:W-:Y:S01]  /*2c70*/  ULEA UR5, UR4, UR13, 0x3 ;  /* 0x0000000d04057291 */ /* 0x000fe2000f8e18ff */
[----:B------:R-:W-:-:S04]  /*2c80*/  LOP3.LUT R0, R0, UR6, RZ, 0x3c, !PT ;  /* 0x0000000600007c12 */ /* 0x000fc8000f8e3cff */
[----:B-1----:R-:W-:-:S04]  /*2c90*/  SHF.L.U32 R2, R0, 0x1f, RZ ;  /* 0x0000001f00027819 */ /* 0x002fc800000006ff */
[----:B------:R-:W1:Y:S02]  /*2ca0*/  SYNCS.PHASECHK.TRANS64.TRYWAIT P0, [UR5], R2 ;  /* 0x00000002ff0075a7 */ /* 0x000e640008001105 */
[----:B-1----:R-:W-:Y:S05]  /*2cb0*/  @!P0 BRA `(.L_x_43) ;  /* 0x000000ec00cc8947 */ /* 0x002fea0003800000 */
.L_x_161:
        /* <DEDUP_REMOVED lines=9> */
.L_x_163:
        /* <DEDUP_REMOVED lines=9> */
.L_x_165:
        /* <DEDUP_REMOVED lines=9> */
.L_x_167:
        /* <DEDUP_REMOVED lines=9> */
.L_x_169:
        /* <DEDUP_REMOVED lines=9> */
.L_x_171:
        /* <DEDUP_REMOVED lines=9> */
.L_x_173:
        /* <DEDUP_REMOVED lines=9> */
.L_x_175:
        /* <DEDUP_REMOVED lines=9> */
.L_x_177:
        /* <DEDUP_REMOVED lines=9> */
.L_x_179:
        /* <DEDUP_REMOVED lines=9> */
.L_x_181:
        /* <DEDUP_REMOVED lines=9> */
.L_x_183:
[----:B------:R-:W-:-:S04]  /*32f0*/  UIADD3 UR4, UPT, UPT, UR4, 0x1, URZ ;  /* 0x0000000104047890 */ /* 0x000fc8000fffe0ff */
[----:B------:R-:W-:-:S04]  /*3300*/  UISETP.NE.AND UP0, UPT, UR4, 0xe, UPT ;  /* 0x0000000e0400788c */ /* 0x000fc8000bf05270 */
[----:B------:R-:W-:Y:S02]  /*3310*/  USEL UR5, URZ, 0x1, UP0 ;  /* 0x00000001ff057887 */ /* 0x000fe40008000000 */
[----:B------:R-:W-:-:S04]  /*3320*/  USEL UR4, UR4, URZ, UP0 ;  /* 0x000000ff04047287 */ /* 0x000fc80008000000 */
[----:B------:R-:W-:Y:S01]  /*3330*/  ULEA UR4, UR4, UR13, 0x3 ;  /* 0x0000000d04047291 */ /* 0x000fe2000f8e18ff */
[----:B-1----:R-:W-:-:S04]  /*3340*/  LOP3.LUT R2, R0, UR5, RZ, 0x3c, !PT ;  /* 0x0000000500027c12 */ /* 0x002fc8000f8e3cff */
[----:B------:R-:W-:Y:S01]  /*3350*/  SHF.L.U32 R2, R2, 0x1f, RZ ;  /* 0x0000001f02027819 */ /* 0x000fe200000006ff */
[----:B------:R-:W-:-:S07]  /*3360*/  IMAD.U32 R0, RZ, RZ, UR4 ;  /* 0x00000004ff007e24 */ /* 0x000fce000f8e00ff */
.L_x_55:
[----:B-1----:R1:W2:Y:S02]  /*3370*/  SYNCS.PHASECHK.TRANS64.TRYWAIT P0, [R0+URZ], R2 ;  /* 0x00000002000075a7 */ /* 0x0022a400080011ff */
[----:B--2---:R-:W-:Y:S05]  /*3380*/  @!P0 NANOSLEEP.SYNCS 0x989680 ;  /* 0x009896800000895d */ /* 0x004fea0003900000 */
[----:B------:R-:W2:Y:S02]  /*3390*/  @!P0 SYNCS.PHASECHK.TRANS64 P0, [R0+URZ], R2 ;  /* 0x00000002000085a7 */ /* 0x000ea400080010ff */
[----:B--2---:R-:W-:Y:S05]  /*33a0*/  @P0 EXIT ;  /* 0x000000000000094d */ /* 0x004fea0003800000 */
[----:B------:R-:W-:Y:S05]  /*33b0*/  BRA `(.L_x_55) ;  /* 0xfffffffc00ec7947 */ /* 0x000fea000383ffff */
.L_x_21:
[----:B------:R-:W-:-:S04]  /*33c0*/  UISETP.NE.AND UP0, UPT, UR47, URZ, UPT ;  /* 0x000000ff2f00728c */ /* 0x000fc8000bf05270 */
[----:B------:R-:W-:-:S09]  /*33d0*/  UISETP.NE.OR UP0, UPT, UR22, 0x1, UP0 ;  /* 0x000000011600788c */ /* 0x000fd20008705670 */
[----:B------:R-:W-:Y:S05]  /*33e0*/  BRA.U UP0, `(.L_x_56) ;  /* 0x0000000500507547 */ /* 0x000fea000b800000 */
[----:B------:R-:W-:Y:S01]  /*33f0*/  HFMA2 R9, -RZ, RZ, 0, 0 ;  /* 0x00000000ff097431 */ /* 0x000fe200000001ff */
[----:B------:R-:W-:Y:S01]  /*3400*/  ISETP.GE.U32.AND P2, PT, R14, 0x4, PT ;  /* 0x000000040e00780c */ /* 0x000fe20003f46070 */
[----:B------:R-:W-:Y:S01]  /*3410*/  IMAD.MOV.U32 R10, RZ, RZ, 0x1 ;  /* 0x00000001ff0a7424 */ /* 0x000fe200078e00ff */
[----:B------:R-:W-:Y:S01]  /*3420*/  MOV R4, RZ ;  /* 0x000000ff00047202 */ /* 0x000fe20000000f00 */
[----:B------:R-:W-:Y:S01]  /*3430*/  IMAD.MOV.U32 R12, RZ, RZ, RZ ;  /* 0x000000ffff0c7224 */ /* 0x000fe200078e00ff */
[----:B------:R-:W-:Y:S01]  /*3440*/  UMOV UR4, 0x400 ;  /* 0x0000040000047882 */ /* 0x000fe20000000000 */
[----:B------:R-:W-:Y:S01]  /*3450*/  IMAD.MOV.U32 R11, RZ, RZ, RZ ;  /* 0x000000ffff0b7224 */ /* 0x000fe200078e00ff */
[----:B------:R-:W-:Y:S01]  /*3460*/  ULEA UR6, UR47, UR4, 0x18 ;  /* 0x000000042f067291 */ /* 0x000fe2000f8ec0ff */
[----:B------:R-:W-:-:S11]  /*3470*/  UMOV UR5, URZ ;  /* 0x000000ff00057c82 */ /* 0x000fd60008000000 */
.L_x_60:
[----:B------:R-:W-:Y:S02]  /*3480*/  LEA R0, R4, UR6, 0x3 ;  /* 0x0000000604007c11 */ /* 0x000fe4000f8e18ff */
[----:B------:R-:W-:-:S03]  /*3490*/  SHF.L.U32 R2, R11, 0x1f, RZ ;  /* 0x0000001f0b027819 */ /* 0x000fc600000006ff */
[----:B------:R-:W-:Y:S01]  /*34a0*/  VIADD R3, R0, 0x180 ;  /* 0x0000018000037836 */ /* 0x000fe20000000000 */
[----:B------:R-:W1:Y:S02]  /*34b0*/  SYNCS.PHASECHK.TRANS64.TRYWAIT P0, [R0+URZ+0x170], R2 ;  /* 0x00017002000075a7 */ /* 0x000e6400080011ff */
[----:B-1----:R-:W-:Y:S05]  /*34c0*/  @!P0 BRA `(.L_x_57) ;  /* 0x000000e800e88947 */ /* 0x002fea0003800000 */
.L_x_184:
[----:B------:R-:W-:Y:S01]  /*34d0*/  ULEA UR4, UR5, UR6, 0x3 ;  /* 0x0000000605047291 */ /* 0x000fe2000f8e18ff */
[----:B-1----:R-:W-:Y:S01]  /*34e0*/  PRMT R0, RZ, 0x654, R3 ;  /* 0x00000654ff007816 */ /* 0x002fe20000000003 */
[----:B------:R-:W-:Y:S01]  /*34f0*/  @!P2 IMAD.MOV.U32 R5, RZ, RZ, 0x10 ;  /* 0x00000010ff05a424 */ /* 0x000fe200078e00ff */
[----:B------:R-:W-:Y:S01]  /*3500*/  SHF.L.U32 R2, R10, 0x1f, RZ ;  /* 0x0000001f0a027819 */ /* 0x000fe200000006ff */
[----:B------:R-:W-:Y:S01]  /*3510*/  UIADD3 UR7, UPT, UPT, UR4, 0x110, URZ ;  /* 0x0000011004077890 */ /* 0x000fe2000fffe0ff */
[----:B------:R1:W-:Y:S04]  /*3520*/  SYNCS.ARRIVE.TRANS64.RED.A1T0 RZ, [R0+URZ], RZ ;  /* 0x000000ff00ff79a7 */ /* 0x0003e800081004ff */
[----:B------:R-:W2:Y:S01]  /*3530*/  SYNCS.PHASECHK.TRANS64.TRYWAIT P0, [UR4+0x120], R2 ;  /* 0x00012002ff0075a7 */ /* 0x000ea20008001104 */
[----:B-1----:R-:W-:-:S05]  /*3540*/  IMAD.U32 R0, RZ, RZ, UR7 ;  /* 0x00000007ff007e24 */ /* 0x002fca000f8e00ff */
[----:B------:R-:W-:Y:S01]  /*3550*/  PRMT R0, R14, 0x654, R0 ;  /* 0x000006540e007816 */ /* 0x000fe20000000000 */
[----:B--2---:R-:W-:Y:S06]  /*3560*/  @!P0 BRA `(.L_x_58) ;  /* 0x000000e800d48947 */ /* 0x004fec0003800000 */
.L_x_186:
[----:B------:R-:W-:Y:S01]  /*3570*/  ULEA UR8, UR5, UR6, 0x4 ;  /* 0x0000000605087291 */ /* 0x000fe2000f8e20ff */
[----:B------:R-:W-:Y:S01]  /*3580*/  SEL R13, R0, R13, !P2 ;  /* 0x0000000d000d7207 */ /* 0x000fe20005000000 */
[----:B------:R-:W-:Y:S01]  /*3590*/  UIADD3 UR9, UPT, UPT, UR4, 0x110, URZ ;  /* 0x0000011004097890 */ /* 0x000fe2000fffe0ff */
[----:B------:R-:W-:Y:S01]  /*35a0*/  LEA R0, R9, UR6, 0x3 ;  /* 0x0000000609007c11 */ /* 0x000fe2000f8e18ff */
[----:B------:R-:W-:Y:S01]  /*35b0*/  UIADD3 UR8, UPT, UPT, UR8, 0x1a0, URZ ;  /* 0x000001a008087890 */ /* 0x000fe2000fffe0ff */
[----:B-1----:R-:W-:Y:S01]  /*35c0*/  SHF.L.U32 R2, R12, 0x1f, RZ ;  /* 0x0000001f0c027819 */ /* 0x002fe200000006ff */
[----:B------:R1:W-:Y:S01]  /*35d0*/  @!P2 SYNCS.ARRIVE.TRANS64.RED RZ, [R13+URZ], R5 ;  /* 0x000000050dffa9a7 */ /* 0x0003e200080004ff */
[----:B------:R-:W-:Y:S01]  /*35e0*/  UIADD3 UR4, UPT, UPT, UR5, 0x1, URZ ;  /* 0x0000000105047890 */ /* 0x000fe2000fffe0ff */
[----:B------:R-:W-:-:S03]  /*35f0*/  VIADD R8, R4, 0x1 ;  /* 0x0000000104087836 */ /* 0x000fc60000000000 */
[----:B------:R-:W-:Y:S02]  /*3600*/  UISETP.NE.AND UP0, UPT, UR4, 0x2, UPT ;  /* 0x000000020400788c */ /* 0x000fe4000bf05270 */
[----:B------:R-:W-:Y:S06]  /*3610*/  UGETNEXTWORKID.BROADCAST [UR8], [UR9] ;  /* 0x00000000080073ca */ /* 0x000fec0008000100 */
[----:B------:R-:W-:Y:S01]  /*3620*/  USEL UR7, URZ, 0x1, UP0 ;  /* 0x00000001ff077887 */ /* 0x000fe20008000000 */
[----:B------:R-:W-:Y:S01]  /*3630*/  ISETP.NE.AND P0, PT, R8, 0x2, PT ;  /* 0x000000020800780c */ /* 0x000fe20003f05270 */
[----:B------:R-:W-:Y:S01]  /*3640*/  USEL UR5, UR4, URZ, UP0 ;  /* 0x000000ff04057287 */ /* 0x000fe20008000000 */
[----:B------:R-:W2:Y:S03]  /*3650*/  SYNCS.PHASECHK.TRANS64.TRYWAIT P1, [R0+URZ+0x110], R2 ;  /* 0x00011002000075a7 */ /* 0x000ea600080211ff */
[----:B------:R-:W-:Y:S01]  /*3660*/  LOP3.LUT R10, R10, UR7, RZ, 0x3c, !PT ;  /* 0x000000070a0a7c12 */ /* 0x000fe2000f8e3cff */
[----:B-12---:R-:W-:Y:S07]  /*3670*/  @!P1 BRA `(.L_x_59) ;  /* 0x000000e800a89947 */ /* 0x006fee0003800000 */
.L_x_187:
[----:B-1----:R-:W-:Y:S01]  /*3680*/  LEA R2, R9, UR6, 0x4 ;  /* 0x0000000609027c11 */ /* 0x002fe2000f8e20ff */
[----:B------:R-:W-:-:S04]  /*3690*/  VIADD R0, R0, 0x120 ;  /* 0x0000012000007836 */ /* 0x000fc80000000000 */
[----:B------:R1:W2:Y:S01]  /*36a0*/  LDS.128 R4, [R2+0x1a0] ;  /* 0x0001a00002047984 */ /* 0x0002a20000000c00 */
[----:B------:R-:W-:Y:S01]  /*36b0*/  PRMT R0, RZ, 0x654, R0 ;  /* 0x00000654ff007816 */ /* 0x000fe20000000000 */
[----:B------:R-:W-:Y:S01]  /*36c0*/  @!PT LDS RZ, [RZ] ;  /* 0x00000000fffff984 */ /* 0x000fe20000000800 */
[----:B------:R-:W-:Y:S01]  /*36d0*/  @!PT LDS RZ, [RZ] ;  /* 0x00000000fffff984 */ /* 0x000fe20000000800 */
[----:B------:R-:W-:Y:S01]  /*36e0*/  @!PT LDS RZ, [RZ] ;  /* 0x00000000fffff984 */ /* 0x000fe20000000800 */
[----:B------:R-:W-:Y:S01]  /*36f0*/  @!PT LDS RZ, [RZ] ;  /* 0x00000000fffff984 */ /* 0x000fe20000000800 */
[----:B------:R3:W-:Y:S06]  /*3700*/  MEMBAR.ALL.CTA ;  /* 0x0000000000007992 */ /* 0x0007ec0000008000 */
[----:B---3--:R-:W3:Y:S01]  /*3710*/  FENCE.VIEW.ASYNC.S ;  /* 0x00000000000073c6 */ /* 0x008ee20000000000 */
[----:B-1----:R-:W-:-:S04]  /*3720*/  SEL R2, RZ, 0x1, P0 ;  /* 0x00000001ff027807 */ /* 0x002fc80000000000 */
[----:B------:R-:W-:Y:S01]  /*3730*/  LOP3.LUT R11, R11, R2, RZ, 0x3c, !PT ;  /* 0x000000020b0b7212 */ /* 0x000fe200078e3cff */
[----:B---3--:R1:W-:Y:S01]  /*3740*/  SYNCS.ARRIVE.TRANS64.RED.A1T0 RZ, [R0+URZ], RZ ;  /* 0x000000ff00ff79a7 */ /* 0x0083e200081004ff */
[----:B--2---:R-:W-:Y:S02]  /*3750*/  LOP3.LUT P3, RZ, R6, 0x1, RZ, 0xc0, !PT ;  /* 0x0000000106ff7812 */ /* 0x004fe4000786c0ff */
[----:B------:R-:W-:Y:S01]  /*3760*/  SEL R4, R8, RZ, P0 ;  /* 0x000000ff08047207 */ /* 0x000fe20000000000 */
[----:B-1----:R-:W-:-:S05]  /*3770*/  VIADD R0, R9, 0x1 ;  /* 0x0000000109007836 */ /* 0x002fca0000000000 */
[----:B------:R-:W-:-:S04]  /*3780*/  ISETP.NE.AND P1, PT, R0, 0x2, PT ;  /* 0x000000020000780c */ /* 0x000fc80003f25270 */
[----:B------:R-:W-:Y:S02]  /*3790*/  SEL R3, RZ, 0x1, P1 ;  /* 0x00000001ff037807 */ /* 0x000fe40000800000 */
[----:B------:R-:W-:Y:S02]  /*37a0*/  SEL R9, R0, RZ, P1 ;  /* 0x000000ff00097207 */ /* 0x000fe40000800000 */
[----:B------:R-:W-:Y:S01]  /*37b0*/  LOP3.LUT R12, R12, R3, RZ, 0x3c, !PT ;  /* 0x000000030c0c7212 */ /* 0x000fe200078e3cff */
[----:B------:R-:W-:Y:S06]  /*37c0*/  @P3 BRA `(.L_x_60) ;  /* 0xfffffffc002c3947 */ /* 0x000fec000383ffff */
[----:B------:R-:W-:Y:S01]  /*37d0*/  ULEA UR4, UR5, UR6, 0x3 ;  /* 0x0000000605047291 */ /* 0x000fe2000f8e18ff */
[----:B------:R-:W-:-:S08]  /*37e0*/  SHF.L.U32 R0, R10, 0x1f, RZ ;  /* 0x0000001f0a007819 */ /* 0x000fd000000006ff */
[----:B------:R-:W1:Y:S02]  /*37f0*/  SYNCS.PHASECHK.TRANS64 P0, [UR4+0x120], R0 ;  /* 0x00012000ff0075a7 */ /* 0x000e640008001004 */
[----:B-1----:R-:W-:Y:S05]  /*3800*/  @P0 BRA `(.L_x_61) ;  /* 0x0000000000080947 */ /* 0x002fea0003800000 */
[----:B------:R-:W1:Y:S02]  /*3810*/  SYNCS.PHASECHK.TRANS64.TRYWAIT P0, [UR4+0x120], R0 ;  /* 0x00012000ff0075a7 */ /* 0x000e640008001104 */
[----:B-1----:R-:W-:Y:S05]  /*3820*/  @!P0 BRA `(.L_x_62) ;  /* 0x000000e800508947 */ /* 0x002fea0003800000 */
.L_x_61:
[----:B------:R-:W-:-:S04]  /*3830*/  UIADD3 UR7, UPT, UPT, UR5, 0x1, URZ ;  /* 0x0000000105077890 */ /* 0x000fc8000fffe0ff */
[----:B------:R-:W-:-:S04]  /*3840*/  UISETP.NE.AND UP0, UPT, UR7, 0x2, UPT ;  /* 0x000000020700788c */ /* 0x000fc8000bf05270 */
[----:B------:R-:W-:Y:S02]  /*3850*/  USEL UR8, URZ, 0x1, UP0 ;  /* 0x00000001ff087887 */ /* 0x000fe40008000000 */
[----:B------:R-:W-:-:S04]  /*3860*/  USEL UR7, UR7, URZ, UP0 ;  /* 0x000000ff07077287 */ /* 0x000fc80008000000 */
[----:B------:R-:W-:Y:S01]  /*3870*/  ULEA UR7, UR7, UR6, 0x3 ;  /* 0x0000000607077291 */ /* 0x000fe2000f8e18ff */
[----:B-1----:R-:W-:-:S04]  /*3880*/  LOP3.LUT R2, R10, UR8, RZ, 0x3c, !PT ;  /* 0x000000080a027c12 */ /* 0x002fc8000f8e3cff */
[----:B------:R-:W-:-:S04]  /*3890*/  SHF.L.U32 R0, R2, 0x1f, RZ ;  /* 0x0000001f02007819 */ /* 0x000fc800000006ff */
[----:B------:R-:W1:Y:S02]  /*38a0*/  SYNCS.PHASECHK.TRANS64 P0, [UR7+0x120], R0 ;  /* 0x00012000ff0075a7 */ /* 0x000e640008001007 */
[----:B-1----:R-:W-:Y:S05]  /*38b0*/  @P0 EXIT ;  /* 0x000000000000094d */ /* 0x002fea0003800000 */
[----:B------:R-:W-:Y:S02]  /*38c0*/  SHF.L.U32 R2, R2, 0x1f, RZ ;  /* 0x0000001f02027819 */ /* 0x000fe400000006ff */
[----:B------:R-:W-:-:S07]  /*38d0*/  MOV R0, UR7 ;  /* 0x0000000700007c02 */ /* 0x000fce0008000f00 */
.L_x_63:
[----:B-1----:R1:W2:Y:S02]  /*38e0*/  SYNCS.PHASECHK.TRANS64.TRYWAIT P0, [R0+URZ+0x120], R2 ;  /* 0x00012002000075a7 */ /* 0x0022a400080011ff */
[----:B--2---:R-:W-:Y:S05]  /*38f0*/  @!P0 NANOSLEEP.SYNCS 0x989680 ;  /* 0x009896800000895d */ /* 0x004fea0003900000 */
[----:B------:R-:W2:Y:S02]  /*3900*/  @!P0 SYNCS.PHASECHK.TRANS64 P0, [R0+URZ+0x120], R2 ;  /* 0x00012002000085a7 */ /* 0x000ea400080010ff */
[----:B--2---:R-:W-:Y:S05]  /*3910*/  @P0 EXIT ;  /* 0x000000000000094d */ /* 0x004fea0003800000 */
[----:B------:R-:W-:Y:S05]  /*3920*/  BRA `(.L_x_63) ;  /* 0xfffffffc00ec7947 */ /* 0x000fea000383ffff */
.L_x_56:
[----:B------:R-:W-:Y:S05]  /*3930*/  BRA.U UP4, `(.L_x_64) ;  /* 0x0000001104a47547 */ /* 0x000fea000b800000 */
[----:B------:R-:W-:Y:S01]  /*3940*/  UMOV UR4, 0x40 ;  /* 0x0000004000047882 */ /* 0x000fe20000000000 */
[----:B------:R-:W-:Y:S01]  /*3950*/  NOP ;  /* 0x0000000000007918 */ /* 0x000fe20000000000 */
[----:B------:R-:W-:Y:S01]  /*3960*/  ULEA UR5, UR47, UR4, 0x18 ;  /* 0x000000042f057291 */ /* 0x000fe2000f8ec0ff */
[----:B------:R-:W-:Y:S02]  /*3970*/  UMOV UR6, 0x400 ;  /* 0x0000040000067882 */ /* 0x000fe40000000000 */
[----:B------:R-:W-:-:S06]  /*3980*/  ULEA UR6, UR47, UR6, 0x18 ;  /* 0x000000062f067291 */ /* 0x000fcc000f8ec0ff */
[----:B------:R-:W1:Y:S02]  /*3990*/  LDS.U8 R0, [UR5+0x1c] ;  /* 0x00001c05ff007984 */ /* 0x000e640008000000 */
[----:B-1----:R-:W-:-:S13]  /*39a0*/  ISETP.NE.AND P0, PT, R0, RZ, PT ;  /* 0x000000ff0000720c */ /* 0x002fda0003f05270 */
[----:B------:R-:W-:Y:S05]  /*39b0*/  @P0 BRA `(.L_x_65) ;  /* 0x0000000400080947 */ /* 0x000fea0003800000 */
[----:B------:R-:W-:Y:S02]  /*39c0*/  UISETP.NE.U32.AND UP1, UPT, UR34, 0x1, UPT ;  /* 0x000000012200788c */ /* 0x000fe4000bf25070 */
[----:B------:R-:W-:-:S07]  /*39d0*/  UIADD3 UR7, UPT, UPT, UR5, 0x8, URZ ;  /* 0x0000000805077890 */ /* 0x000fce000fffe0ff */
[----:B------:R-:W-:Y:S05]  /*39e0*/  BRA.U !UP1, `(.L_x_66) ;  /* 0x00000001099c7547 */ /* 0x000fea000b800000 */
[----:B------:R-:W-:Y:S01]  /*39f0*/  ELECT P0, URZ, PT ;  /* 0x0000000000ff782f */ /* 0x000fe20003800000 */
[----:B------:R-:W-:-:S12]  /*3a00*/  BSSY B0, `(.L_x_66) ;  /* 0x0000025000007945 */ /* 0x000fd80003800000 */
[----:B------:R-:W-:Y:S05]  /*3a10*/  @!P0 BRA `(.L_x_67) ;  /* 0x00000000008c8947 */ /* 0x000fea0003800000 */
[----:B------:R-:W-:-:S05]  /*3a20*/  UMOV UR4, 0x10 ;  /* 0x0000001000047882 */ /* 0x000fca0000000000 */
[----:B------:R-:W-:Y:S04]  /*3a30*/  DEPBAR.LE SB1, 0x36 ;  /* 0x00009d800000791a */ /* 0x000fe80000000000 */
[----:B------:R-:W1:Y:S02]  /*3a40*/  UTCATOMSWS.2CTA.FIND_AND_SET.ALIGN UP0, UR4, UR4 ;  /* 0x00000004000475e3 */ /* 0x000e640008200800 */
[----:B-1----:R-:W-:Y:S01]  /*3a50*/  MOV R0, UR4 ;  /* 0x0000000400007c02 */ /* 0x002fe20008000f00 */
[----:B------:R-:W-:Y:S06]  /*3a60*/  BRA.U UP0, `(.L_x_68) ;  /* 0x0000000100187547 */ /* 0x000fec000b800000 */
.L_x_69:
[----:B------:R-:W-:Y:S05]  /*3a70*/  NANOSLEEP 0x64 ;  /* 0x000000640000795d */ /* 0x000fea0003800000 */
[----:B------:R-:W-:-:S05]  /*3a80*/  UMOV UR4, 0x10 ;  /* 0x0000001000047882 */ /* 0x000fca0000000000 */
[----:B------:R-:W-:Y:S04]  /*3a90*/  DEPBAR.LE SB1, 0x36 ;  /* 0x00009d800000791a */ /* 0x000fe80000000000 */
[----:B------:R-:W1:Y:S02]  /*3aa0*/  UTCATOMSWS.2CTA.FIND_AND_SET.ALIGN UP0, UR4, UR4 ;  /* 0x00000004000475e3 */ /* 0x000e640008200800 */
[----:B-1----:R-:W-:Y:S01]  /*3ab0*/  MOV R0, UR4 ;  /* 0x0000000400007c02 */ /* 0x002fe20008000f00 */
[----:B------:R-:W-:Y:S05]  /*3ac0*/  BRA.U !UP0, `(.L_x_69) ;  /* 0xfffffffd08e87547 */ /* 0x000fea000b83ffff */
.L_x_68:
[----:B------:R-:W1:Y:S01]  /*3ad0*/  LDS R2, [UR5+0x10] ;  /* 0x00001005ff027984 */ /* 0x000e620008000800 */
[----:B------:R-:W-:Y:S01]  /*3ae0*/  IMAD.U32 R3, RZ, RZ, UR6 ;  /* 0x00000006ff037e24 */ /* 0x000fe2000f8e00ff */
[----:B------:R-:W-:-:S03]  /*3af0*/  MOV R4, UR33 ;  /* 0x0000002100047c02 */ /* 0x000fc60008000f00 */
[----:B------:R-:W-:Y:S01]  /*3b00*/  VIADD R3, R3, 0x1c0 ;  /* 0x000001c003037836 */ /* 0x000fe20000000000 */
[----:B-1----:R-:W-:-:S04]  /*3b10*/  SHF.L.U32 R2, R2, 0x1f, RZ ;  /* 0x0000001f02027819 */ /* 0x002fc800000006ff */
[----:B------:R-:W1:Y:S02]  /*3b20*/  SYNCS.PHASECHK.TRANS64.TRYWAIT P0, [UR5+0x8], R2 ;  /* 0x00000802ff0075a7 */ /* 0x000e640008001105 */
[----:B-1----:R-:W-:Y:S05]  /*3b30*/  @P0 BRA `(.L_x_70) ;  /* 0x0000000000080947 */ /* 0x002fea0003800000 */
[----:B------:R-:W1:Y:S02]  /*3b40*/  SYNCS.PHASECHK.TRANS64.TRYWAIT P0, [UR5+0x8], R2 ;  /* 0x00000802ff0075a7 */ /* 0x000e640008001105 */
[----:B-1----:R-:W-:Y:S05]  /*3b50*/  @!P0 BRA `(.L_x_71) ;  /* 0x000000e4009c8947 */ /* 0x002fea0003800000 */
.L_x_70:
[----:B------:R-:W-:Y:S01]  /*3b60*/  HFMA2 R9, -RZ, RZ, 0, 5.9604644775390625e-08 ;  /* 0x00000001ff097431 */ /* 0x000fe200000001ff */
[----:B------:R-:W-:Y:S01]  /*3b70*/  UPRMT UR4, UR33, 0x654, UR7 ;  /* 0x0000065421047896 */ /* 0x000fe20008000007 */
[----:B-1----:R-:W-:Y:S01]  /*3b80*/  PRMT R6, R4, 0x654, R3 ;  /* 0x0000065404067816 */ /* 0x002fe20000000003 */
[----:B------:R-:W-:Y:S02]  /*3b90*/  IMAD.MOV.U32 R3, RZ, RZ, 0xffff ;  /* 0x0000ffffff037424 */ /* 0x000fe400078e00ff */
[----:B------:R-:W-:Y:S02]  /*3ba0*/  IMAD.MOV.U32 R10, RZ, RZ, 0x4 ;  /* 0x00000004ff0a7424 */ /* 0x000fe400078e00ff */
[----:B------:R-:W-:Y:S01]  /*3bb0*/  IMAD.SHL.U32 R4, R0, 0x20, RZ ;  /* 0x0000002000047824 */ /* 0x000fe200078e00ff */
[----:B------:R-:W-:Y:S02]  /*3bc0*/  MOV R7, UR4 ;  /* 0x0000000400077c02 */ /* 0x000fe40008000f00 */
[-C--:B------:R-:W-:Y:S01]  /*3bd0*/  SHF.L.U32 R3, R3, R0.reuse, RZ ;  /* 0x0000000003037219 */ /* 0x080fe200000006ff */
[----:B------:R1:W-:Y:S01]  /*3be0*/  SYNCS.ARRIVE.TRANS64.RED RZ, [UR4], R10 ;  /* 0x0000000affff79a7 */ /* 0x0003e20008000404 */
[----:B------:R-:W-:Y:S01]  /*3bf0*/  SHF.L.U32 R2, R9, R0, RZ ;  /* 0x0000000009027219 */ /* 0x000fe200000006ff */
[----:B------:R1:W-:Y:S04]  /*3c00*/  STS [UR6+0x1c0], R4 ;  /* 0x0001c004ff007988 */ /* 0x0003e80008000806 */
[----:B------:R1:W-:Y:S04]  /*3c10*/  STAS [R6.64], R0 ;  /* 0x0000000006007dbd */ /* 0x0003e8000c0008ff */
[----:B------:R1:W-:Y:S04]  /*3c20*/  ATOMS.OR RZ, [UR5+0x14], R3 ;  /* 0x00001403ffff798c */ /* 0x0003e8000b000005 */
[----:B------:R1:W-:Y:S04]  /*3c30*/  ATOMS.OR RZ, [UR5+0x18], R2 ;  /* 0x00001802ffff798c */ /* 0x0003e8000b000005 */
[----:B------:R1:W-:Y:S02]  /*3c40*/  ATOMS.XOR RZ, [UR5+0x10], R9 ;  /* 0x00001009ffff798c */ /* 0x0003e4000b800005 */
.L_x_67:
[----:B------:R-:W-:Y:S05]  /*3c50*/  BSYNC B0 ;  /* 0x0000000000007941 */ /* 0x000fea0003800000 */
.L_x_66:
[----:B------:R-:W-:Y:S05]  /*3c60*/  BRA.U UP1, `(.L_x_72) ;  /* 0x00000001016c7547 */ /* 0x000fea000b800000 */
[----:B------:R-:W-:-:S03]  /*3c70*/  UMOV UR4, 0xffffffff ;  /* 0xffffffff00047882 */ /* 0x000fc60000000000 */
[----:B------:R-:W-:Y:S05]  /*3c80*/  BRA.DIV UR4, `(.L_x_73) ;  /* 0x000000e604687947 */ /* 0x000fea000b800000 */
[----:B------:R-:W-:-:S13]  /*3c90*/  ELECT P6, URZ, PT ;  /* 0x0000000000ff782f */ /* 0x000fda00038c0000 */
.L_x_191:
[----:B------:R-:W-:Y:S05]  /*3ca0*/  @!P6 BRA `(.L_x_72) ;  /* 0x00000000005ce947 */ /* 0x000fea0003800000 */
[----:B-1----:R-:W1:Y:S02]  /*3cb0*/  LDS R0, [UR5+0x10] ;  /* 0x00001005ff007984 */ /* 0x002e640008000800 */
[----:B-1----:R-:W-:-:S04]  /*3cc0*/  SHF.L.U32 R0, R0, 0x1f, RZ ;  /* 0x0000001f00007819 */ /* 0x002fc800000006ff */
[----:B------:R-:W1:Y:S02]  /*3cd0*/  SYNCS.PHASECHK.TRANS64.TRYWAIT P0, [UR5+0x8], R0 ;  /* 0x00000800ff0075a7 */ /* 0x000e640008001105 */
[----:B-1----:R-:W-:Y:S05]  /*3ce0*/  @P0 BRA `(.L_x_74) ;  /* 0x0000000000080947 */ /* 0x002fea0003800000 */
[----:B------:R-:W1:Y:S02]  /*3cf0*/  SYNCS.PHASECHK.TRANS64.TRYWAIT P0, [UR5+0x8], R0 ;  /* 0x00000800ff0075a7 */ /* 0x000e640008001105 */
[----:B-1----:R-:W-:Y:S05]  /*3d00*/  @!P0 BRA `(.L_x_75) ;  /* 0x000000e400688947 */ /* 0x002fea0003800000 */
.L_x_74:
[----:B-1----:R-:W1:Y:S01]  /*3d10*/  LDS R0, [UR6+0x1c0] ;  /* 0x0001c006ff007984 */ /* 0x002e620008000800 */
[----:B------:R-:W-:Y:S02]  /*3d20*/  HFMA2 R4, -RZ, RZ, 0, 5.9604644775390625e-08 ;  /* 0x00000001ff047431 */ /* 0x000fe400000001ff */
[----:B------:R-:W-:Y:S01]  /*3d30*/  IMAD.MOV.U32 R2, RZ, RZ, 0xffff ;  /* 0x0000ffffff027424 */ /* 0x000fe200078e00ff */
[----:B------:R-:W-:Y:S01]  /*3d40*/  UPRMT UR4, UR33, 0x654, UR7 ;  /* 0x0000065421047896 */ /* 0x000fe20008000007 */
[----:B-1----:R-:W-:-:S03]  /*3d50*/  IMAD.SHL.U32 R3, R0, 0x20, RZ ;  /* 0x0000002000037824 */ /* 0x002fc600078e00ff */
[-C--:B------:R-:W-:Y:S02]  /*3d60*/  SHF.L.U32 R2, R2, R0.reuse, RZ ;  /* 0x0000000002027219 */ /* 0x080fe400000006ff */
[----:B------:R-:W-:Y:S01]  /*3d70*/  SHF.L.U32 R0, R4, R0, RZ ;  /* 0x0000000004007219 */ /* 0x000fe200000006ff */
[----:B------:R2:W-:Y:S04]  /*3d80*/  STS [UR6+0x1c0], R3 ;  /* 0x0001c003ff007988 */ /* 0x0005e80008000806 */
[----:B------:R2:W-:Y:S04]  /*3d90*/  ATOMS.OR RZ, [UR5+0x14], R2 ;  /* 0x00001402ffff798c */ /* 0x0005e8000b000005 */
[----:B------:R2:W-:Y:S01]  /*3da0*/  ATOMS.OR RZ, [UR5+0x18], R0 ;  /* 0x00001800ffff798c */ /* 0x0005e2000b000005 */
[----:B------:R-:W-:Y:S03]  /*3db0*/  SYNCS.ARRIVE.TRANS64.RED.A1T0 RZ, [UR4], RZ ;  /* 0x000000ffffff79a7 */ /* 0x000fe60008100404 */
[----:B------:R2:W-:Y:S01]  /*3dc0*/  ATOMS.XOR RZ, [UR5+0x10], R4 ;  /* 0x00001004ffff798c */ /* 0x0005e2000b800005 */
[----:B------:R-:W-:Y:S05]  /*3dd0*/  BRA `(.L_x_72) ;  /* 0x0000000000107947 */ /* 0x000fea0003800000 */
.L_x_65:
[----:B------:R-:W-:Y:S02]  /*3de0*/  MOV R0, 0xffffffff ;  /* 0xffffffff00007802 */ /* 0x000fe40000000f00 */
[----:B------:R-:W-:-:S03]  /*3df0*/  MOV R2, 0x3e20 ;  /* 0x00003e2000027802 */ /* 0x000fc60000000f00 */
[----:B------:R1:W-:Y:S04]  /*3e00*/  STS [UR6+0x1c0], R0 ;  /* 0x0001c000ff007988 */ /* 0x0003e80008000806 */
[----:B-1----:R-:W-:Y:S05]  /*3e10*/  CALL.REL.NOINC `($__internal_1_$__cuda_sm10x_tcgen05_guardrail_trap_phase_invalid_during_alloc) ;  /* 0x000000e800b47944 */ /* 0x002fea0003c00000 */
.L_x_72:
[----:B------:R-:W-:Y:S05]  /*3e20*/  WARPSYNC.ALL ;  /* 0x0000000000007948 */ /* 0x000fea0003800000 */
[----:B------:R-:W3:Y:S01]  /*3e30*/  S2UR UR4, SR_CgaCtaId ;  /* 0x00000000000479c3 */ /* 0x000ee20000008800 */
[----:B------:R-:W-:Y:S01]  /*3e40*/  UMOV UR17, 0x400 ;  /* 0x0000040000117882 */ /* 0x000fe20000000000 */
[----:B------:R-:W-:-:S06]  /*3e50*/  NOP ;  /* 0x0000000000007918 */ /* 0x000fcc0000000000 */
[----:B------:R-:W-:Y:S06]  /*3e60*/  BAR.ARV 0x6, 0xa0 ;  /* 0x0182800000007b1d */ /* 0x000fec0000002000 */
[----:B------:R-:W4:Y:S01]  /*3e70*/  LDCU UR6, c[0x0][0x38c] ;  /* 0x00007180ff0677ac */ /* 0x000f220008000800 */
[----:B-12---:R-:W-:Y:S01]  /*3e80*/  LOP3.LUT R2, R5, 0xffff, RZ, 0xc0, !PT ;  /* 0x0000ffff05027812 */ /* 0x006fe200078ec0ff */
[----:B------:R-:W-:Y:S01]  /*3e90*/  IMAD.MOV.U32 R9, RZ, RZ, 0x1 ;  /* 0x00000001ff097424 */ /* 0x000fe200078e00ff */
[----:B------:R-:W-:Y:S01]  /*3ea0*/  LOP3.LUT R0, R8, 0xffff, RZ, 0xc0, !PT ;  /* 0x0000ffff08007812 */ /* 0x000fe200078ec0ff */
[----:B------:R-:W-:Y:S01]  /*3eb0*/  IMAD.MOV.U32 R10, RZ, RZ, RZ ;  /* 0x000000ffff0a7224 */ /* 0x000fe200078e00ff */
[----:B------:R-:W-:Y:S01]  /*3ec0*/  R2UR UR20, R2 ;  /* 0x00000000021472ca */ /* 0x000fe200000e0000 */
[----:B------:R-:W-:Y:S01]  /*3ed0*/  IMAD.MOV.U32 R2, RZ, RZ, RZ ;  /* 0x000000ffff027224 */ /* 0x000fe200078e00ff */
[----:B------:R-:W-:Y:S01]  /*3ee0*/  R2UR UR30, R0 ;  /* 0x00000000001e72ca */ /* 0x000fe200000e0000 */
[----:B------:R-:W-:Y:S01]  /*3ef0*/  IMAD.MOV.U32 R0, RZ, RZ, RZ ;  /* 0x000000ffff007224 */ /* 0x000fe200078e00ff */
[----:B------:R-:W-:Y:S01]  /*3f00*/  UMOV UR24, URZ ;  /* 0x000000ff00187c82 */ /* 0x000fe20008000000 */
[----:B---3--:R-:W-:Y:S01]  /*3f10*/  ULEA UR17, UR4, UR17, 0x18 ;  /* 0x0000001104117291 */ /* 0x008fe2000f8ec0ff */
[----:B------:R-:W-:Y:S01]  /*3f20*/  UMOV UR15, URZ ;  /* 0x000000ff000f7c82 */ /* 0x000fe20008000000 */
[----:B------:R-:W-:-:S02]  /*3f30*/  UMOV UR14, URZ ;  /* 0x000000ff000e7c82 */ /* 0x000fc40008000000 */
[----:B------:R-:W-:Y:S02]  /*3f40*/  UIADD3 UR5, UPT, UPT, UR17, 0xc400, URZ ;  /* 0x0000c40011057890 */ /* 0x000fe4000fffe0ff */
[----:B------:R-:W-:Y:S02]  /*3f50*/  UIADD3 UR4, UPT, UPT, UR17, 0x28400, URZ ;  /* 0x0002840011047890 */ /* 0x000fe4000fffe0ff */
[----:B----4-:R-:W-:Y:S01]  /*3f60*/  UIADD3 UR6, UPT, UPT, UR6, 0x3f, URZ ;  /* 0x0000003f06067890 */ /* 0x010fe2000fffe0ff */
[----:B------:R-:W1:Y:S01]  /*3f70*/  LDS R3, [UR17+0x1c0] ;  /* 0x0001c011ff037984 */ /* 0x000e620008000800 */
[----:B------:R-:W-:Y:S02]  /*3f80*/  USHF.R.U32.HI UR5, URZ, 0x4, UR5 ;  /* 0x00000004ff057899 */ /* 0x000fe40008011605 */
[----:B------:R-:W-:Y:S02]  /*3f90*/  USHF.R.S32.HI UR25, URZ, 0x1f, UR6 ;  /* 0x0000001fff197899 */ /* 0x000fe40008011406 */
[----:B------:R-:W-:-:S02]  /*3fa0*/  USHF.R.U32.HI UR4, URZ, 0x4, UR4 ;  /* 0x00000004ff047899 */ /* 0x000fc40008011604 */
[----:B------:R-:W-:Y:S02]  /*3fb0*/  ULEA.HI UR25, UR25, UR6, URZ, 0x6 ;  /* 0x0000000619197291 */ /* 0x000fe4000f8f30ff */
[----:B------:R-:W-:Y:S02]  /*3fc0*/  ULOP3.LUT UR5, UR5, 0x3fff, URZ, 0xc0, !UPT ;  /* 0x00003fff05057892 */ /* 0x000fe4000f8ec0ff */
[----:B------:R-:W-:Y:S02]  /*3fd0*/  USHF.R.S32.HI UR25, URZ, 0x6, UR25 ;  /* 0x00000006ff197899 */ /* 0x000fe40008011419 */
[----:B------:R-:W-:Y:S02]  /*3fe0*/  ULOP3.LUT UR22, UR4, 0x3fff, URZ, 0xc0, !UPT ;  /* 0x00003fff04167892 */ /* 0x000fe4000f8ec0ff */
[----:B------:R-:W-:Y:S02]  /*3ff0*/  UISETP.LT.AND UP0, UPT, UR25, 0x1, UPT ;  /* 0x000000011900788c */ /* 0x000fe4000bf01270 */
[----:B------:R-:W-:-:S02]  /*4000*/  ULOP3.LUT UR21, UR5, 0x10000, URZ, 0xfc, !UPT ;  /* 0x0001000005157892 */ /* 0x000fc4000f8efcff */
[----:B------:R-:W-:Y:S02]  /*4010*/  ULOP3.LUT UR22, UR22, 0x10000, URZ, 0xfc, !UPT ;  /* 0x0001000016167892 */ /* 0x000fe4000f8efcff */
[----:B------:R-:W-:Y:S02]  /*4020*/  USEL UR31, UR25, 0x1, !UP0 ;  /* 0x00000001191f7887 */ /* 0x000fe4000c000000 */
[----:B------:R-:W-:Y:S01]  /*4030*/  UISETP.NE.AND UP3, UPT, UR34, URZ, UPT ;  /* 0x000000ff2200728c */ /* 0x000fe2000bf65270 */
[----:B------:R-:W-:Y:S01]  /*4040*/  UMOV UR28, 0x0 ;  /* 0x00000000001c7882 */ /* 0x000fe20000000000 */
[----:B------:R-:W-:Y:S01]  /*4050*/  UMOV UR29, 0x10200010 ;  /* 0x10200010001d7882 */ /* 0x000fe20000000000 */
[----:B------:R-:W-:Y:S01]  /*4060*/  UMOV UR26, 0x0 ;  /* 0x00000000001a7882 */ /* 0x000fe20000000000 */
[----:B------:R-:W-:Y:S01]  /*4070*/  UMOV UR27, 0x10200010 ;  /* 0x10200010001b7882 */ /* 0x000fe20000000000 */
[----:B-1----:R-:W-:-:S15]  /*4080*/  R2UR UR32, R3 ;  /* 0x00000000032072ca */ /* 0x002fde00000e0000 */
.L_x_83:
[----:B------:R-:W-:Y:S02]  /*4090*/  LEA R8, R2, UR17, 0x3 ;  /* 0x0000001102087c11 */ /* 0x000fe4000f8e18ff */
[----:B------:R-:W-:Y:S02]  /*40a0*/  SHF.L.U32 R3, R10, 0x1f, RZ ;  /* 0x0000001f0a037819 */ /* 0x000fe400000006ff */
[----:B------:R-:W-:Y:S02]  /*40b0*/  LEA R4, R2, UR17, 0x4 ;  /* 0x0000001102047c11 */ /* 0x000fe4000f8e20ff */
[----:B------:R-:W1:Y:S02]  /*40c0*/  SYNCS.PHASECHK.TRANS64.TRYWAIT P0, [R8+URZ+0x110], R3 ;  /* 0x00011003080075a7 */ /* 0x000e6400080011ff */
[----:B-1-3--:R-:W-:Y:S05]  /*40d0*/  @!P0 BRA `(.L_x_76) ;  /* 0x000000e0008c8947 */ /* 0x00afea0003800000 */
.L_x_192:
[----:B------:R-:W2:Y:S01]  /*40e0*/  LDS.128 R4, [R4+0x1a0] ;  /* 0x0001a00004047984 */ /* 0x000ea20000000c00 */
[----:B-1----:R-:W-:Y:S01]  /*40f0*/  VIADD R8, R8, 0x120 ;  /* 0x0000012008087836 */ /* 0x002fe20000000000 */
[----:B------:R-:W-:Y:S01]  /*4100*/  @!PT LDS RZ, [RZ] ;  /* 0x00000000fffff984 */ /* 0x000fe20000000800 */
[----:B------:R-:W-:Y:S01]  /*4110*/  @!PT LDS RZ, [RZ] ;  /* 0x00000000fffff984 */ /* 0x000fe20000000800 */
[----:B------:R-:W-:Y:S01]  /*4120*/  @!PT LDS RZ, [RZ] ;  /* 0x00000000fffff984 */ /* 0x000fe20000000800 */
[----:B------:R-:W-:Y:S01]  /*4130*/  @!PT LDS RZ, [RZ] ;  /* 0x00000000fffff984 */ /* 0x000fe20000000800 */
[----:B------:R1:W-:Y:S06]  /*4140*/  MEMBAR.ALL.CTA ;  /* 0x0000000000007992 */ /* 0x0003ec0000008000 */
[----:B-1----:R-:W1:Y:S01]  /*4150*/  FENCE.VIEW.ASYNC.S ;  /* 0x00000000000073c6 */ /* 0x002e620000000000 */
[----:B------:R-:W-:-:S04]  /*4160*/  PRMT R8, RZ, 0x654, R8 ;  /* 0x00000654ff087816 */ /* 0x000fc80000000008 */
[----:B-1----:R1:W-:Y:S01]  /*4170*/  SYNCS.ARRIVE.TRANS64.RED.A1T0 RZ, [R8+URZ], RZ ;  /* 0x000000ff08ff79a7 */ /* 0x0023e200081004ff */
[----:B--2---:R-:W-:Y:S01]  /*4180*/  LOP3.LUT P1, RZ, R6, 0x1, RZ, 0xc0, !PT ;  /* 0x0000000106ff7812 */ /* 0x004fe2000782c0ff */
[----:B------:R-:W-:Y:S01]  /*4190*/  VIADD R4, R2, 0x1 ;  /* 0x0000000102047836 */ /* 0x000fe20000000000 */
[----:B-1----:R-:W-:Y:S11]  /*41a0*/  BRA.U UP3, `(.L_x_77) ;  /* 0x0000000103e07547 */ /* 0x002ff6000b800000 */
[----:B------:R-:W1:Y:S01]  /*41b0*/  LDCU UR4, c[0x0][0x38c] ;  /* 0x00007180ff0477ac */ /* 0x000e620008000800 */
[----:B------:R-:W-:Y:S02]  /*41c0*/  PLOP3.LUT P2, PT, PT, PT, PT, 0x80, 0x8 ;  /* 0x000000000008781c */ /* 0x000fe40003f4f070 */
[----:B------:R-:W-:Y:S01]  /*41d0*/  SHF.L.U32 R2, R9, 0x1f, RZ ;  /* 0x0000001f09027819 */ /* 0x000fe200000006ff */
[----:B------:R-:W-:Y:S02]  /*41e0*/  ULEA UR23, UR24, UR17, 0x3 ;  /* 0x0000001118177291 */ /* 0x000fe4000f8e18ff */
[----:B------:R-:W-:Y:S02]  /*41f0*/  ULEA UR18, UR24, UR32, 0x7 ;  /* 0x0000002018127291 */ /* 0x000fe4000f8e38ff */
[----:B-1----:R-:W-:-:S06]  /*4200*/  UISETP.GE.AND UP0, UPT, UR4, 0x1, UPT ;  /* 0x000000010400788c */ /* 0x002fcc000bf06270 */
[----:B------:R-:W-:-:S05]  /*4210*/  PLOP3.LUT P0, PT, PT, PT, UP0, 0x80, 0x8 ;  /* 0x000000000008781c */ /* 0x000fca0003f0f008 */
[----:B------:R-:W-:-:S08]  /*4220*/  @UP0 ULEA UR4, UR15, UR17, 0x3 ;  /* 0x000000110f040291 */ /* 0x000fd0000f8e18ff */
[----:B------:R-:W-:-:S04]  /*4230*/  @P0 SHF.L.U32 R3, R0, 0x1f, RZ ;  /* 0x0000001f00030819 */ /* 0x000fc800000006ff */
[----:B------:R1:W2:Y:S01]  /*4240*/  @P0 SYNCS.PHASECHK.TRANS64.TRYWAIT P2, [UR4], R3 ;  /* 0x00000003ff0005a7 */ /* 0x0002a20008041104 */
[----:B------:R-:W3:Y:S02]  /*4250*/  SYNCS.PHASECHK.TRANS64.TRYWAIT P0, [UR23+0x150], R2 ;  /* 0x00015002ff0075a7 */ /* 0x000ee40008001117 */
[----:B-123--:R-:W-:Y:S05]  /*4260*/  @!P0 BRA `(.L_x_78) ;  /* 0x000000e0003c8947 */ /* 0x00efea0003800000 */
.L_x_194:
[----:B------:R-:W-:Y:S01]  /*4270*/  UMOV UR19, UR14 ;  /* 0x0000000e00137c82 */ /* 0x000fe20008000000 */
[----:B------:R-:W-:Y:S05]  /*4280*/  BRA.U !UP0, `(.L_x_79) ;  /* 0x0000000108987547 */ /* 0x000fea000b800000 */
[----:B------:R-:W-:Y:S02]  /*4290*/  UIADD3 UR19, UPT, UPT, UR31, UR14, URZ ;  /* 0x0000000e1f137290 */ /* 0x000fe4000fffe0ff */
[----:B------:R-:W-:Y:S01]  /*42a0*/  UPLOP3.LUT UP2, UPT, UPT, UPT, UPT, 0x40, 0x4 ;  /* 0x000000000004789c */ /* 0x000fe20003f4e870 */
[----:B------:R-:W-:Y:S01]  /*42b0*/  UMOV UR16, UR25 ;  /* 0x0000001900107c82 */ /* 0x000fe20008000000 */
[----:B------:R-:W-:-:S09]  /*42c0*/  UMOV UR6, UR15 ;  /* 0x0000000f00067c82 */ /* 0x000fd20008000000 */
.L_x_82:
[----:B--2---:R-:W-:Y:S01]  /*42d0*/  ULEA UR5, UR6, UR17, 0x3 ;  /* 0x0000001106057291 */ /* 0x004fe2000f8e18ff */
[----:B---3--:R-:W-:Y:S11]  /*42e0*/  @P2 BRA `(.L_x_80) ;  /* 0x00000000000c2947 */ /* 0x008ff60003800000 */
[----:B-1----:R-:W-:Y:S04]  /*42f0*/  SHF.L.U32 R2, R0, 0x1f, RZ ;  /* 0x0000001f00027819 */ /* 0x002fe800000006ff */
[----:B------:R-:W1:Y:S02]  /*4300*/  SYNCS.PHASECHK.TRANS64.TRYWAIT P0, [UR5], R2 ;  /* 0x00000002ff0075a7 */ /* 0x000e640008001105 */
[----:B-1----:R-:W-:Y:S05]  /*4310*/  @!P0 BRA `(.L_x_81) ;  /* 0x000000e000288947 */ /* 0x002fea0003800000 */
.L_x_80:
[----:B------:R-:W-:Y:S01]  /*4320*/  UISETP.NE.AND UP0, UPT, UR16, 0x1, UPT ;  /* 0x000000011000788c */ /* 0x000fe2000bf05270 */
[----:B------:R-:W-:Y:S01]  /*4330*/  PLOP3.LUT P2, PT, PT, PT, PT, 0x80, 0x8 ;  /* 0x000000000008781c */ /* 0x000fe20003f4f070 */
[----:B------:R-:W-:Y:S02]  /*4340*/  UIADD3 UR4, UPT, UPT, UR6, 0x1, URZ ;  /* 0x0000000106047890 */ /* 0x000fe4000fffe0ff */
[----:B------:R-:W-:Y:S02]  /*4350*/  ULEA UR12, UR6, UR22, 0x8 ;  /* 0x00000016060c7291 */ /* 0x000fe4000f8e40ff */
[----:B------:R-:W-:Y:S01]  /*4360*/  UISETP.NE.AND UP1, UPT, UR4, 0xe, UPT ;  /* 0x0000000e0400788c */ /* 0x000fe2000bf25270 */
[----:B------:R-:W-:Y:S01]  /*4370*/  PLOP3.LUT P0, PT, PT, PT, UP0, 0x80, 0x8 ;  /* 0x000000000008781c */ /* 0x000fe20003f0f008 */
[----:B------:R-:W-:Y:S02]  /*4380*/  UIADD3 UR10, UPT, UPT, UR12, 0x2, URZ ;  /* 0x000000020c0a7890 */ /* 0x000fe4000fffe0ff */
[----:B------:R-:W-:Y:S02]  /*4390*/  USEL UR7, URZ, 0x1, UP1 ;  /* 0x00000001ff077887 */ /* 0x000fe40008800000 */
[----:B------:R-:W-:Y:S02]  /*43a0*/  USEL UR15, UR4, URZ, UP1 ;  /* 0x000000ff040f7287 */ /* 0x000fe40008800000 */
[----:B------:R-:W-:Y:S02]  /*43b0*/  UIADD3 UR14, UPT, UPT, UR14, 0x1, URZ ;  /* 0x000000010e0e7890 */ /* 0x000fe4000fffe0ff */
[----:B------:R-:W-:Y:S01]  /*43c0*/  @UP0 ULEA UR4, UR15, UR17, 0x3 ;  /* 0x000000110f040291 */ /* 0x000fe2000f8e18ff */
[----:B------:R-:W-:Y:S01]  /*43d0*/  LOP3.LUT R0, R0, UR7, RZ, 0x3c, !PT ;  /* 0x0000000700007c12 */ /* 0x000fe2000f8e3cff */
[----:B------:R-:W-:Y:S01]  /*43e0*/  UIADD3 UR7, UPT, UPT, UR5, 0x70, URZ ;  /* 0x0000007005077890 */ /* 0x000fe2000fffe0ff */
[----:B------:R-:W-:Y:S02]  /*43f0*/  UMOV UR13, 0x80004020 ;  /* 0x80004020000d7882 */ /* 0x000fe40000000000 */
[----:B-1----:R-:W-:Y:S01]  /*4400*/  @P0 SHF.L.U32 R2, R0, 0x1f, RZ ;  /* 0x0000001f00020819 */ /* 0x002fe200000006ff */
[----:B------:R-:W-:Y:S01]  /*4410*/  UMOV UR5, 0x80004020 ;  /* 0x8000402000057882 */ /* 0x000fe20000000000 */
[----:B------:R-:W-:Y:S01]  /*4420*/  UMOV UR11, 0x80004020 ;  /* 0x80004020000b7882 */ /* 0x000fe20000000000 */
[----:B------:R-:W-:Y:S01]  /*4430*/  UMOV UR9, 0x80004020 ;  /* 0x8000402000097882 */ /* 0x000fe20000000000 */
[----:B------:R2:W3:Y:S01]  /*4440*/  @P0 SYNCS.PHASECHK.TRANS64.TRYWAIT P2, [UR4], R2 ;  /* 0x00000002ff0005a7 */ /* 0x0004e20008041104 */
[----:B------:R-:W-:Y:S02]  /*4450*/  ULEA UR4, UR6, UR21, 0x9 ;  /* 0x0000001506047291 */ /* 0x000fe4000f8e48ff */
[----:B------:R-:W-:Y:S02]  /*4460*/  UISETP.NE.AND UP0, UPT, UR14, UR19, UPT ;  /* 0x000000130e00728c */ /* 0x000fe4000bf05270 */
[----:B------:R-:W-:Y:S02]  /*4470*/  UIADD3 UR8, UPT, UPT, UR4, 0x2, URZ ;  /* 0x0000000204087890 */ /* 0x000fe4000fffe0ff */
[----:B------:R-:W-:Y:S01]  /*4480*/  UIADD3 UR16, UPT, UPT, UR16, -0x1, URZ ;  /* 0xffffffff10107890 */ /* 0x000fe2000fffe0ff */
[----:B------:R-:W-:Y:S02]  /*4490*/  UMOV UR6, UR15 ;  /* 0x0000000f00067c82 */ /* 0x000fe40008000000 */
[----:B------:R2:W-:Y:S01]  /*44a0*/  UTCQMMA.2CTA gdesc[UR4], gdesc[UR12], tmem[UR18], tmem[UR28], idesc[UR29], UP2 ;  /* 0x00ff1c0c040075ea */ /* 0x0005e20009200312 */
[----:B------:R-:W-:Y:S03]  /*44b0*/  UPLOP3.LUT UP2, UPT, UPT, UPT, UPT, 0x80, 0x8 ;  /* 0x000000000008789c */ /* 0x000fe60003f4f070 */
[----:B------:R2:W-:Y:S01]  /*44c0*/  UTCQMMA.2CTA gdesc[UR8], gdesc[UR10], tmem[UR18], tmem[UR26], idesc[UR27], UPT ;  /* 0x00ff1a0a080075ea */ /* 0x0005e2000ba00312 */
[----:B------:R2:W-:Y:S01]  /*44d0*/  UTCBAR.2CTA.MULTICAST [UR7], URZ, UR20 ;  /* 0x000000ff070073e9 */ /* 0x0005e20008200814 */
[----:B------:R-:W-:Y:S06]  /*44e0*/  BRA.U UP0, `(.L_x_82) ;  /* 0xfffffffd00787547 */ /* 0x000fec000b83ffff */
.L_x_79:
[----:B--2---:R-:W-:Y:S01]  /*44f0*/  UIADD3 UR4, UPT, UPT, UR23, 0x130, URZ ;  /* 0x0000013017047890 */ /* 0x004fe2000fffe0ff */
[----:B------:R-:W-:-:S08]  /*4500*/  UMOV UR14, UR19 ;  /* 0x00000013000e7c82 */ /* 0x000fd00008000000 */
[----:B------:R2:W-:Y:S01]  /*4510*/  UTCBAR.2CTA.MULTICAST [UR4], URZ, UR30 ;  /* 0x000000ff040073e9 */ /* 0x0005e2000820081e */
[----:B------:R-:W-:Y:S02]  /*4520*/  NOP ;  /* 0x0000000000007918 */ /* 0x000fe40000000000 */
.L_x_77:
[----:B--2---:R-:W-:Y:S01]  /*4530*/  UIADD3 UR4, UPT, UPT, UR24, 0x1, URZ ;  /* 0x0000000118047890 */ /* 0x004fe2000fffe0ff */
[----:B------:R-:W-:-:S03]  /*4540*/  ISETP.NE.AND P0, PT, R4, 0x2, PT ;  /* 0x000000020400780c */ /* 0x000fc60003f05270 */
[----:B------:R-:W-:Y:S01]  /*4550*/  UISETP.NE.AND UP0, UPT, UR4, 0x4, UPT ;  /* 0x000000040400788c */ /* 0x000fe2000bf05270 */
[----:B-1----:R-:W-:-:S03]  /*4560*/  SEL R2, RZ, 0x1, P0 ;  /* 0x00000001ff027807 */ /* 0x002fc60000000000 */
[----:B------:R-:W-:Y:S01]  /*4570*/  USEL UR5, URZ, 0x1, UP0 ;  /* 0x00000001ff057887 */ /* 0x000fe20008000000 */
[----:B------:R-:W-:Y:S01]  /*4580*/  LOP3.LUT R10, R10, R2, RZ, 0x3c, !PT ;  /* 0x000000020a0a7212 */ /* 0x000fe200078e3cff */
[----:B------:R-:W-:Y:S01]  /*4590*/  USEL UR24, UR4, URZ, UP0 ;  /* 0x000000ff04187287 */ /* 0x000fe20008000000 */
[----:B------:R-:W-:-:S03]  /*45a0*/  SEL R2, R4, RZ, P0 ;  /* 0x000000ff04027207 */ /* 0x000fc60000000000 */
[----:B------:R-:W-:Y:S01]  /*45b0*/  LOP3.LUT R9, R9, UR5, RZ, 0x3c, !PT ;  /* 0x0000000509097c12 */ /* 0x000fe2000f8e3cff */
[----:B------:R-:W-:Y:S07]  /*45c0*/  @P1 BRA `(.L_x_83) ;  /* 0xfffffff800b01947 */ /* 0x000fee000383ffff */
[----:B------:R-:W1:Y:S01]  /*45d0*/  S2UR UR8, SR_CgaCtaId ;  /* 0x00000000000879c3 */ /* 0x000e620000008800 */
[----:B------:R-:W-:Y:S01]  /*45e0*/  ELECT P0, URZ, PT ;  /* 0x0000000000ff782f */ /* 0x000fe20003800000 */
[----:B------:R-:W-:Y:S01]  /*45f0*/  HFMA2 R0, -RZ, RZ, 0, 5.9604644775390625e-08 ;  /* 0x00000001ff007431 */ /* 0x000fe200000001ff */
[----:B------:R-:W-:-:S05]  /*4600*/  UMOV UR4, 0x40 ;  /* 0x0000004000047882 */ /* 0x000fca0000000000 */
[----:B------:R-:W-:Y:S01]  /*4610*/  UVIRTCOUNT.DEALLOC.SMPOOL 0x80 ;  /* 0x000000800000784c */ /* 0x000fe20000000000 */
[----:B------:R-:W-:Y:S02]  /*4620*/  UISETP.NE.AND UP1, UPT, UR34, URZ, UPT ;  /* 0x000000ff2200728c */ /* 0x000fe4000bf25270 */
[----:B-1----:R-:W-:-:S09]  /*4630*/  ULEA UR8, UR8, UR4, 0x18 ;  /* 0x0000000408087291 */ /* 0x002fd2000f8ec0ff */
[----:B------:R1:W-:Y:S01]  /*4640*/  @P0 STS.U8 [UR8+0x1c], R0 ;  /* 0x00001c00ff000988 */ /* 0x0003e20008000008 */
[----:B------:R-:W-:Y:S05]  /*4650*/  BRA.U UP1, `(.L_x_84) ;  /* 0x0000000101a07547 */ /* 0x000fea000b800000 */
[----:B------:R-:W-:Y:S01]  /*4660*/  UIADD3 UR7, UPT, UPT, UR17, 0x150, URZ ;  /* 0x0000015011077890 */ /* 0x000fe2000fffe0ff */
[----:B-1----:R-:W-:-:S03]  /*4670*/  SHF.L.U32 R0, R9, 0x1f, RZ ;  /* 0x0000001f09007819 */ /* 0x002fc600000006ff */
[----:B------:R-:W-:-:S09]  /*4680*/  ULEA UR4, UR24, UR7, 0x3 ;  /* 0x0000000718047291 */ /* 0x000fd2000f8e18ff */
[----:B------:R-:W1:Y:S02]  /*4690*/  SYNCS.PHASECHK.TRANS64.TRYWAIT P0, [UR4], R0 ;  /* 0x00000000ff0075a7 */ /* 0x000e640008001104 */
[----:B-1----:R-:W-:Y:S05]  /*46a0*/  @!P0 BRA `(.L_x_85) ;  /* 0x000000dc005c8947 */ /* 0x002fea0003800000 */
.L_x_197:
[----:B------:R-:W-:-:S04]  /*46b0*/  UIADD3 UR4, UPT, UPT, UR24, 0x1, URZ ;  /* 0x0000000118047890 */ /* 0x000fc8000fffe0ff */
[----:B------:R-:W-:-:S04]  /*46c0*/  UISETP.NE.AND UP0, UPT, UR4, 0x4, UPT ;  /* 0x000000040400788c */ /* 0x000fc8000bf05270 */
[----:B------:R-:W-:Y:S02]  /*46d0*/  USEL UR6, URZ, 0x1, UP0 ;  /* 0x00000001ff067887 */ /* 0x000fe40008000000 */
[----:B------:R-:W-:-:S04]  /*46e0*/  USEL UR4, UR4, URZ, UP0 ;  /* 0x000000ff04047287 */ /* 0x000fc80008000000 */
[----:B------:R-:W-:Y:S01]  /*46f0*/  ULEA UR5, UR4, UR7, 0x3 ;  /* 0x0000000704057291 */ /* 0x000fe2000f8e18ff */
[----:B-1----:R-:W-:-:S04]  /*4700*/  LOP3.LUT R0, R9, UR6, RZ, 0x3c, !PT ;  /* 0x0000000609007c12 */ /* 0x002fc8000f8e3cff */
[----:B------:R-:W-:-:S04]  /*4710*/  SHF.L.U32 R2, R0, 0x1f, RZ ;  /* 0x0000001f00027819 */ /* 0x000fc800000006ff */
[----:B------:R-:W1:Y:S02]  /*4720*/  SYNCS.PHASECHK.TRANS64.TRYWAIT P0, [UR5], R2 ;  /* 0x00000002ff0075a7 */ /* 0x000e640008001105 */
[----:B-1----:R-:W-:Y:S05]  /*4730*/  @!P0 BRA `(.L_x_86) ;  /* 0x000000dc00508947 */ /* 0x002fea0003800000 */
.L_x_199:
        /* <DEDUP_REMOVED lines=9> */
.L_x_201:
[----:B------:R-:W-:-:S04]  /*47d0*/  UIADD3 UR4, UPT, UPT, UR4, 0x1, URZ ;  /* 0x0000000104047890 */ /* 0x000fc8000fffe0ff */
[----:B------:R-:W-:-:S04]  /*47e0*/  UISETP.NE.AND UP0, UPT, UR4, 0x4, UPT ;  /* 0x000000040400788c */ /* 0x000fc8000bf05270 */
[----:B------:R-:W-:Y:S02]  /*47f0*/  USEL UR5, URZ, 0x1, UP0 ;  /* 0x00000001ff057887 */ /* 0x000fe40008000000 */
[----:B------:R-:W-:-:S04]  /*4800*/  USEL UR4, UR4, URZ, UP0 ;  /* 0x000000ff04047287 */ /* 0x000fc80008000000 */
[----:B------:R-:W-:Y:S01]  /*4810*/  ULEA UR4, UR4, UR7, 0x3 ;  /* 0x0000000704047291 */ /* 0x000fe2000f8e18ff */
[----:B-1----:R-:W-:-:S04]  /*4820*/  LOP3.LUT R2, R0, UR5, RZ, 0x3c, !PT ;  /* 0x0000000500027c12 */ /* 0x002fc8000f8e3cff */
[----:B------:R-:W-:Y:S01]  /*4830*/  SHF.L.U32 R2, R2, 0x1f, RZ ;  /* 0x0000001f02027819 */ /* 0x000fe200000006ff */
[----:B------:R-:W-:-:S04]  /*4840*/  IMAD.U32 R0, RZ, RZ, UR4 ;  /* 0x00000004ff007e24 */ /* 0x000fc8000f8e00ff */
[----:B------:R1:W2:Y:S03]  /*4850*/  SYNCS.PHASECHK.TRANS64.TRYWAIT P0, [R0+URZ], R2 ;  /* 0x00000002000075a7 */ /* 0x0002a600080011ff */
[----:B--2---:R-:W-:Y:S05]  /*4860*/  @!P0 NANOSLEEP.SYNCS 0x989680 ;  /* 0x009896800000895d */ /* 0x004fea0003900000 */
[----:B------:R-:W2:Y:S02]  /*4870*/  @!P0 SYNCS.PHASECHK.TRANS64 P0, [R0+URZ], R2 ;  /* 0x00000002000085a7 */ /* 0x000ea400080010ff */
[----:B--2---:R-:W-:Y:S05]  /*4880*/  @P0 BRA `(.L_x_88) ;  /* 0x0000000000200947 */ /* 0x004fea0003800000 */
.L_x_89:
[----:B--2---:R2:W4:Y:S02]  /*4890*/  SYNCS.PHASECHK.TRANS64.TRYWAIT P0, [R0+URZ], R2 ;  /* 0x00000002000075a7 */ /* 0x00452400080011ff */
[----:B----4-:R-:W-:Y:S05]  /*48a0*/  @!P0 NANOSLEEP.SYNCS 0x989680 ;  /* 0x009896800000895d */ /* 0x010fea0003900000 */
[----:B------:R-:W4:Y:S02]  /*48b0*/  @!P0 SYNCS.PHASECHK.TRANS64 P0, [R0+URZ], R2 ;  /* 0x00000002000085a7 */ /* 0x000f2400080010ff */
[----:B----4-:R-:W-:Y:S05]  /*48c0*/  @!P0 BRA `(.L_x_89) ;  /* 0xfffffffc00f08947 */ /* 0x010fea000383ffff */
[----:B------:R-:W-:Y:S05]  /*48d0*/  BRA `(.L_x_88) ;  /* 0x00000000000c7947 */ /* 0x000fea0003800000 */
.L_x_84:
[----:B------:R-:W-:-:S04]  /*48e0*/  UIADD3 UR4, UPT, UPT, UR17, 0x190, URZ ;  /* 0x0000019011047890 */ /* 0x000fc8000fffe0ff */
[----:B------:R-:W-:-:S09]  /*48f0*/  UPRMT UR4, UR33, 0x654, UR4 ;  /* 0x0000065421047896 */ /* 0x000fd20008000004 */
[----:B------:R-:W-:Y:S03]  /*4900*/  SYNCS.ARRIVE.TRANS64.RED.A1T0 RZ, [UR4], RZ ;  /* 0x000000ffffff79a7 */ /* 0x000fe60008100404 */
.L_x_88:
[----:B-12---:R-:W-:Y:S01]  /*4910*/  SHF.L.U32 R2, RZ, 0x1f, RZ ;  /* 0x0000001fff027819 */ /* 0x006fe200000006ff */
[----:B------:R-:W-:Y:S01]  /*4920*/  UIADD3 UR4, UPT, UPT, UR17, 0x190, URZ ;  /* 0x0000019011047890 */ /* 0x000fe2000fffe0ff */
[----:B------:R-:W-:Y:S02]  /*4930*/  PLOP3.LUT P0, PT, PT, PT, UP1, 0x80, 0x8 ;  /* 0x000000000008781c */ /* 0x000fe40003f0f018 */
[----:B------:R-:W1:Y:S02]  /*4940*/  SYNCS.PHASECHK.TRANS64.TRYWAIT P1, [UR17+0x190], R2 ;  /* 0x00019002ff0075a7 */ /* 0x000e640008021111 */
[----:B-1----:R-:W-:Y:S09]  /*4950*/  @!P1 BRA `(.L_x_90) ;  /* 0x000000d800f89947 */ /* 0x002ff20003800000 */
.L_x_203:
[----:B------:R-:W-:Y:S01]  /*4960*/  @!UP1 UPRMT UR4, UR33, 0x654, UR4 ;  /* 0x0000065421049896 */ /* 0x000fe20008000004 */
[----:B------:R-:W-:Y:S01]  /*4970*/  UMOV UR5, 0xffff ;  /* 0x0000ffff00057882 */ /* 0x000fe20000000000 */
[----:B------:R-:W-:-:S07]  /*4980*/  UMOV UR6, 0x1 ;  /* 0x0000000100067882 */ /* 0x000fce0000000000 */
[----:B------:R-:W-:Y:S01]  /*4990*/  @!P0 SYNCS.ARRIVE.TRANS64.RED.A1T0 RZ, [UR4], RZ ;  /* 0x000000ffffff89a7 */ /* 0x000fe20008100404 */
[----:B------:R-:W-:Y:S01]  /*49a0*/  NOP ;  /* 0x0000000000007918 */ /* 0x000fe20000000000 */
[----:B-1----:R-:W1:Y:S01]  /*49b0*/  LDS R0, [UR8+0x14] ;  /* 0x00001408ff007984 */ /* 0x002e620008000800 */
[----:B------:R-:W-:-:S04]  /*49c0*/  ULOP3.LUT UR4, UR32, 0xffff, URZ, 0xc0, !UPT ;  /* 0x0000ffff20047892 */ /* 0x000fc8000f8ec0ff */
[----:B------:R-:W-:-:S04]  /*49d0*/  USHF.R.U32.HI UR4, URZ, 0x5, UR4 ;  /* 0x00000005ff047899 */ /* 0x000fc80008011604 */
[----:B------:R-:W-:Y:S02]  /*49e0*/  USHF.L.U32 UR5, UR5, UR4, URZ ;  /* 0x0000000405057299 */ /* 0x000fe400080006ff */
[----:B------:R-:W-:-:S04]  /*49f0*/  USHF.L.U32 UR4, UR6, UR4, URZ ;  /* 0x0000000406047299 */ /* 0x000fc800080006ff */
[----:B-1----:R-:W-:-:S04]  /*4a00*/  LOP3.LUT R0, R0, UR5, RZ, 0xc0, !PT ;  /* 0x0000000500007c12 */ /* 0x002fc8000f8ec0ff */
[----:B------:R-:W-:-:S13]  /*4a10*/  ISETP.NE.AND P0, PT, R0, UR5, PT ;  /* 0x0000000500007c0c */ /* 0x000fda000bf05270 */
[----:B------:R-:W-:Y:S05]  /*4a20*/  @P0 BRA `(.L_x_91) ;  /* 0x0000000000580947 */ /* 0x000fea0003800000 */
[----:B------:R-:W1:Y:S02]  /*4a30*/  LDS R0, [UR8+0x18] ;  /* 0x00001808ff007984 */ /* 0x000e640008000800 */
[----:B-1----:R-:W-:-:S04]  /*4a40*/  LOP3.LUT R0, R0, UR4, RZ, 0xc0, !PT ;  /* 0x0000000400007c12 */ /* 0x002fc8000f8ec0ff */
[----:B------:R-:W-:-:S13]  /*4a50*/  ISETP.NE.AND P0, PT, R0, UR4, PT ;  /* 0x0000000400007c0c */ /* 0x000fda000bf05270 */
[----:B------:R-:W-:Y:S05]  /*4a60*/  @P0 BRA `(.L_x_92) ;  /* 0x00000000003c0947 */ /* 0x000fea0003800000 */
[----:B------:R-:W1:Y:S01]  /*4a70*/  S2R R2, SR_LANEID ;  /* 0x0000000000027919 */ /* 0x000e620000000000 */
[----:B------:R-:W-:-:S06]  /*4a80*/  ULOP3.LUT UR5, URZ, UR5, URZ, 0x33, !UPT ;  /* 0x00000005ff057292 */ /* 0x000fcc000f8e33ff */
[----:B------:R-:W-:-:S04]  /*4a90*/  IMAD.U32 R0, RZ, RZ, UR5 ;  /* 0x00000005ff007e24 */ /* 0x000fc8000f8e00ff */
[----:B------:R2:W4:Y:S02]  /*4aa0*/  REDUX UR7, R0 ;  /* 0x00000000000773c4 */ /* 0x0005240000000000 */
[----:B------:R1:W-:Y:S01]  /*4ab0*/  UTCATOMSWS.AND URZ, UR5 ;  /* 0x0000000500ff79e3 */ /* 0x0003e20008000000 */
[----:B--2---:R-:W-:Y:S01]  /*4ac0*/  LOP3.LUT R0, RZ, UR4, RZ, 0x33, !PT ;  /* 0x00000004ff007c12 */ /* 0x004fe2000f8e33ff */
[----:B------:R-:W-:Y:S02]  /*4ad0*/  VOTEU.ANY UR4, UPT, PT ;  /* 0x0000000000047886 */ /* 0x000fe400038e0100 */
[----:B------:R-:W-:Y:S02]  /*4ae0*/  UFLO.U32 UR4, UR4 ;  /* 0x00000004000472bd */ /* 0x000fe400080e0000 */
[----:B------:R-:W2:Y:S04]  /*4af0*/  REDUX UR6, R0 ;  /* 0x00000000000673c4 */ /* 0x000ea80000000000 */
[----:B-1----:R-:W-:-:S02]  /*4b00*/  ISETP.EQ.U32.AND P0, PT, R2, UR4, PT ;  /* 0x0000000402007c0c */ /* 0x002fc4000bf02070 */
[----:B----4-:R-:W-:-:S11]  /*4b10*/  MOV R2, UR7 ;  /* 0x0000000700027c02 */ /* 0x010fd60008000f00 */
[----:B------:R1:W-:Y:S01]  /*4b20*/  @P0 ATOMS.AND RZ, [UR8+0x14], R2 ;  /* 0x00001402ffff098c */ /* 0x0003e2000a800008 */
[----:B--2---:R-:W-:-:S05]  /*4b30*/  IMAD.U32 R0, RZ, RZ, UR6 ;  /* 0x00000006ff007e24 */ /* 0x004fca000f8e00ff */
[----:B------:R1:W-:Y:S01]  /*4b40*/  @P0 ATOMS.AND RZ, [UR8+0x18], R0 ;  /* 0x00001800ffff098c */ /* 0x0003e2000a800008 */
[----:B------:R-:W-:Y:S05]  /*4b50*/  BRA `(.L_x_93) ;  /* 0x0000000000147947 */ /* 0x000fea0003800000 */
.L_x_92:
[----:B------:R-:W-:Y:S02]  /*4b60*/  MOV R2, 0x4b80 ;  /* 0x00004b8000027802 */ /* 0x000fe40000000f00 */
[----:B---3--:R-:W-:Y:S05]  /*4b70*/  CALL.REL.NOINC `($__internal_0_$__cuda_sm10x_tcgen05_guardrail_trap_col_being_dealloced_not_returned_by_alloc) ;  /* 0x000000dc00507944 */ /* 0x008fea0003c00000 */
[----:B------:R-:W-:Y:S05]  /*4b80*/  BRA `(.L_x_93) ;  /* 0x0000000000087947 */ /* 0x000fea0003800000 */
.L_x_91:
[----:B------:R-:W-:Y:S02]  /*4b90*/  MOV R2, 0x4bb0 ;  /* 0x00004bb000027802 */ /* 0x000fe40000000f00 */
[----:B---3--:R-:W-:Y:S05]  /*4ba0*/  CALL.REL.NOINC `($__internal_2_$__cuda_sm10x_tcgen05_guardrail_trap_unallocated_columns_being_dealloced) ;  /* 0x000000dc005c7944 */ /* 0x008fea0003c00000 */
.L_x_93:
[----:B------:R-:W-:Y:S01]  /*4bb0*/  NOP ;  /* 0x0000000000007918 */ /* 0x000fe20000000000 */
[----:B------:R-:W-:Y:S05]  /*4bc0*/  EXIT ;  /* 0x000000000000794d */ /* 0x000fea0003800000 */
.L_x_64:
[----:B------:R-:W-:-:S09]  /*4bd0*/  UISETP.NE.OR UP0, UPT, UR22, 0x3, UP3 ;  /* 0x000000031600788c */ /* 0x000fd20009f05670 */
[----:B------:R-:W-:Y:S05]  /*4be0*/  BRA.U UP0, `(.L_x_94) ;  /* 0x0000000d00a87547 */ /* 0x000fea000b800000 */
[----:B------:R-:W1:Y:S01]  /*4bf0*/  LDCU.64 UR4, c[0x0][0x888] ;  /* 0x00011100ff0477ac */ /* 0x000e620008000a00 */
[----:B------:R-:W2:Y:S01]  /*4c00*/  LDC.64 R14, c[0x0][0x348] ;  /* 0x0000d200ff0e7b82 */ /* 0x000ea20000000a00 */
[----:B------:R-:W-:Y:S02]  /*4c10*/  HFMA2 R10, -RZ, RZ, 0, 0 ;  /* 0x00000000ff0a7431 */ /* 0x000fe400000001ff */
[----:B------:R-:W-:Y:S01]  /*4c20*/  IMAD.MOV.U32 R9, RZ, RZ, 0x1 ;  /* 0x00000001ff097424 */ /* 0x000fe200078e00ff */
[----:B------:R-:W3:Y:S01]  /*4c30*/  LDCU UR33, c[0x0][0x370] ;  /* 0x00006e00ff2177ac */ /* 0x000ee20008000800 */
[----:B------:R-:W-:Y:S01]  /*4c40*/  IMAD.MOV.U32 R8, RZ, RZ, RZ ;  /* 0x000000ffff087224 */ /* 0x000fe200078e00ff */
[----:B------:R-:W-:Y:S01]  /*4c50*/  MOV R11, 0x2000 ;  /* 0x00002000000b7802 */ /* 0x000fe20000000f00 */
[----:B------:R-:W3:Y:S01]  /*4c60*/  LDCU.128 UR28, c[0x0][0xe10] ;  /* 0x0001c200ff1c77ac */ /* 0x000ee20008000c00 */
[----:B------:R-:W4:Y:S01]  /*4c70*/  LDC.64 R12, c[0x0][0x898] ;  /* 0x00022600ff0c7b82 */ /* 0x000f220000000a00 */
[----:B------:R-:W5:Y:S01]  /*4c80*/  LDCU UR27, c[0x0][0x374] ;  /* 0x00006e80ff1b77ac */ /* 0x000f620008000800 */
[----:B------:R-:W5:Y:S01]  /*4c90*/  LDCU UR15, c[0x0][0xe0c] ;  /* 0x0001c180ff0f77ac */ /* 0x000f620008000800 */
[----:B-1----:R-:W-:Y:S01]  /*4ca0*/  UISETP.NE.U32.AND UP0, UPT, UR4, URZ, UPT ;  /* 0x000000ff0400728c */ /* 0x002fe2000bf05070 */
[----:B------:R-:W1:Y:S01]  /*4cb0*/  LDCU UR41, c[0x0][0xe20] ;  /* 0x0001c400ff2977ac */ /* 0x000e620008000800 */
[----:B------:R-:W1:Y:S01]  /*4cc0*/  LDCU UR4, c[0x0][0xe30] ;  /* 0x0001c600ff0477ac */ /* 0x000e620008000800 */
[----:B------:R-:W-:Y:S01]  /*4cd0*/  UMOV UR21, 0x400 ;  /* 0x0000040000157882 */ /* 0x000fe20000000000 */
[----:B---3--:R-:W-:-:S02]  /*4ce0*/  UIMAD.WIDE.U32 UR6, UR33, UR28, URZ ;  /* 0x0000001c210672a5 */ /* 0x008fc4000f8e00ff */
[----:B-----5:R-:W-:Y:S02]  /*4cf0*/  UIMAD.WIDE.U32 UR8, UR27, UR31, URZ ;  /* 0x0000001f1b0872a5 */ /* 0x020fe4000f8e00ff */
[----:B------:R-:W-:Y:S02]  /*4d00*/  ULEA UR21, UR47, UR21, 0x18 ;  /* 0x000000152f157291 */ /* 0x000fe4000f8ec0ff */
[----:B------:R-:W-:Y:S02]  /*4d10*/  UISETP.NE.AND.EX UP4, UPT, UR5, URZ, UPT, UP0 ;  /* 0x000000ff0500728c */ /* 0x000fe4000bf85300 */
[----:B------:R-:W-:Y:S02]  /*4d20*/  UIADD3 UR37, UPT, UPT, UR21, 0xe8, URZ ;  /* 0x000000e815257890 */ /* 0x000fe4000fffe0ff */
[----:B------:R-:W-:Y:S01]  /*4d30*/  UIADD3 UR17, UPT, UPT, UR21, 0xe0, URZ ;  /* 0x000000e015117890 */ /* 0x000fe2000fffe0ff */
[----:B------:R-:W-:Y:S01]  /*4d40*/  UMOV UR6, UR7 ;  /* 0x0000000700067c82 */ /* 0x000fe20008000000 */
[----:B------:R-:W-:Y:S01]  /*4d50*/  UMOV UR39, UR9 ;  /* 0x0000000900277c82 */ /* 0x000fe20008000000 */
[----:B------:R-:W-:-:S02]  /*4d60*/  UISETP.GE.AND UP0, UPT, UR42, 0x1, UPT ;  /* 0x000000012a00788c */ /* 0x000fc4000bf06270 */
[----:B------:R-:W-:Y:S02]  /*4d70*/  UPLOP3.LUT UP3, UPT, UPT, UPT, UPT, 0x40, 0x4 ;  /* 0x000000000004789c */ /* 0x000fe40003f6e870 */
[----:B------:R-:W-:Y:S01]  /*4d80*/  UISETP.NE.AND UP5, UPT, UR42, 0x1, UPT ;  /* 0x000000012a00788c */ /* 0x000fe2000bfa5270 */
[----:B------:R-:W3:Y:S01]  /*4d90*/  LDCU.64 UR22, c[0x0][0xe28] ;  /* 0x0001c500ff1677ac */ /* 0x000ee20008000a00 */
[----:B------:R-:W2:Y:S01]  /*4da0*/  LDCU.64 UR34, c[0x0][0x890] ;  /* 0x00011200ff2277ac */ /* 0x000ea20008000a00 */
[----:B------:R-:W-:Y:S02]  /*4db0*/  UISETP.NE.AND UP0, UPT, UR15, 0x1, UPT ;  /* 0x000000010f00788c */ /* 0x000fe4000bf05270 */
[----:B------:R-:W-:Y:S02]  /*4dc0*/  UISETP.NE.AND UP6, UPT, UR30, 0x1, UPT ;  /* 0x000000011e00788c */ /* 0x000fe4000bfc5270 */
[----:B------:R-:W-:Y:S02]  /*4dd0*/  UPRMT UR37, UR47, 0x654, UR37 ;  /* 0x000006542f257896 */ /* 0x000fe40008000025 */
[----:B------:R-:W-:-:S02]  /*4de0*/  USHF.R.U32.HI UR40, URZ, UR29, UR6 ;  /* 0x0000001dff287299 */ /* 0x000fc40008011606 */
[----:B------:R-:W-:Y:S02]  /*4df0*/  UPRMT UR38, UR47, 0x654, UR17 ;  /* 0x000006542f267896 */ /* 0x000fe40008000011 */
[----:B-1----:R-:W-:Y:S02]  /*4e00*/  USHF.R.U32.HI UR39, URZ, UR41, UR39 ;  /* 0x00000029ff277299 */ /* 0x002fe40008011627 */
[----:B----4-:R-:W-:-:S11]  /*4e10*/  UISETP.NE.AND UP2, UPT, UR4, 0x1, UPT ;  /* 0x000000010400788c */ /* 0x010fd6000bf45270 */
.L_x_103:
[----:B------:R-:W-:Y:S02]  /*4e20*/  LEA R2, R8, UR21, 0x3 ;  /* 0x0000001508027c11 */ /* 0x000fe4000f8e18ff */
[----:B------:R-:W-:Y:S02]  /*4e30*/  SHF.L.U32 R0, R10, 0x1f, RZ ;  /* 0x0000001f0a007819 */ /* 0x000fe400000006ff */
[----:B------:R-:W-:Y:S02]  /*4e40*/  LEA R4, R8, UR21, 0x4 ;  /* 0x0000001508047c11 */ /* 0x000fe4000f8e20ff */
[----:B-1----:R-:W1:Y:S02]  /*4e50*/  SYNCS.PHASECHK.TRANS64.TRYWAIT P0, [R2+URZ+0x110], R0 ;  /* 0x00011000020075a7 */ /* 0x002e6400080011ff */
[----:B-1----:R-:W-:Y:S05]  /*4e60*/  @!P0 BRA `(.L_x_95) ;  /* 0x000000d400cc8947 */ /* 0x002fea0003800000 */
.L_x_204:
[----:B------:R-:W4:Y:S01]  /*4e70*/  LDS.128 R4, [R4+0x1a0] ;  /* 0x0001a00004047984 */ /* 0x000f220000000c00 */
[----:B------:R-:W-:Y:S01]  /*4e80*/  UISETP.GE.AND UP0, UPT, UR42, 0x1, UPT ;  /* 0x000000012a00788c */ /* 0x000fe2000bf06270 */
[----:B------:R-:W-:Y:S01]  /*4e90*/  @!PT LDS RZ, [RZ] ;  /* 0x00000000fffff984 */ /* 0x000fe20000000800 */
[----:B------:R-:W-:Y:S01]  /*4ea0*/  @!PT LDS RZ, [RZ] ;  /* 0x00000000fffff984 */ /* 0x000fe20000000800 */
[----:B------:R-:W-:Y:S01]  /*4eb0*/  @!PT LDS RZ, [RZ] ;  /* 0x00000000fffff984 */ /* 0x000fe20000000800 */
[----:B------:R-:W-:Y:S01]  /*4ec0*/  @!PT LDS RZ, [RZ] ;  /* 0x00000000fffff984 */ /* 0x000fe20000000800 */
[----:B------:R5:W-:Y:S06]  /*4ed0*/  MEMBAR.ALL.CTA ;  /* 0x0000000000007992 */ /* 0x000bec0000008000 */
[----:B-----5:R-:W5:Y:S01]  /*4ee0*/  FENCE.VIEW.ASYNC.S ;  /* 0x00000000000073c6 */ /* 0x020f620000000000 */
[----:B----4-:R-:W-:Y:S11]  /*4ef0*/  LOP3.LUT P0, RZ, R6, 0x1, RZ, 0xc0, !PT ;  /* 0x0000000106ff7812 */ /* 0x010ff6000780c0ff */
[----:B------:R-:W-:Y:S02]  /*4f00*/  @!UPT UIADD3 URZ, UPT, UPT, URZ, URZ, URZ ;  /* 0x000000fffffff290 */ /* 0x000fe4000fffe0ff */
[----:B-----5:R-:W-:Y:S01]  /*4f10*/  VOTEU.ANY UP1, P0 ;  /* 0x0000000000ff7886 */ /* 0x020fe20000020100 */
[----:B------:R-:W-:Y:S11]  /*4f20*/  PLOP3.LUT P0, PT, PT, PT, UP1, 0x80, 0x8 ;  /* 0x000000000008781c */ /* 0x000ff60003f0f018 */
[----:B------:R-:W-:Y:S02]  /*4f30*/  @!UPT UIADD3 URZ, UPT, UPT, URZ, URZ, URZ ;  /* 0x000000fffffff290 */ /* 0x000fe4000fffe0ff */
[----:B-1----:R-:W-:Y:S02]  /*4f40*/  @P0 SHF.R.U32.HI R0, RZ, 0x10, R5 ;  /* 0x00000010ff000819 */ /* 0x002fe40000011605 */
[----:B------:R-:W-:Y:S02]  /*4f50*/  @P0 MOV R3, R4 ;  /* 0x0000000400030202 */ /* 0x000fe40000000f00 */
[----:B------:R-:W-:Y:S01]  /*4f60*/  @P0 R2UR UR4, R0 ;  /* 0x00000000000402ca */ /* 0x000fe200000e0000 */
[----:B------:R-:W-:Y:S01]  /*4f70*/  VIADD R0, R2, 0x120 ;  /* 0x0000012002007836 */ /* 0x000fe20000000000 */
[----:B------:R-:W-:Y:S02]  /*4f80*/  @P0 LOP3.LUT R4, R5, 0xffff, RZ, 0xc0, !PT ;  /* 0x0000ffff05040812 */ /* 0x000fe400078ec0ff */
[----:B------:R-:W-:Y:S02]  /*4f90*/  @P0 R2UR UR6, R3 ;  /* 0x00000000030602ca */ /* 0x000fe400000e0000 */
[----:B------:R-:W-:Y:S02]  /*4fa0*/  PRMT R0, RZ, 0x654, R0 ;  /* 0x00000654ff007816 */ /* 0x000fe40000000000 */
[----:B------:R-:W-:Y:S02]  /*4fb0*/  @P0 R2UR UR5, R4 ;  /* 0x00000000040502ca */ /* 0x000fe400000e0000 */
[----:B------:R1:W-:Y:S03]  /*4fc0*/  SYNCS.ARRIVE.TRANS64.RED.A1T0 RZ, [R0+URZ], RZ ;  /* 0x000000ff00ff79a7 */ /* 0x0003e600081004ff */
[----:B------:R-:W-:Y:S04]  /*4fd0*/  @UP1 UMOV UR26, UR4 ;  /* 0x00000004001a1c82 */ /* 0x000fe80008000000 */
[----:B------:R-:W-:Y:S04]  /*4fe0*/  @UP1 UMOV UR14, UR6 ;  /* 0x00000006000e1c82 */ /* 0x000fe80008000000 */
[----:B------:R-:W-:Y:S01]  /*4ff0*/  @UP1 UMOV UR13, UR5 ;  /* 0x00000005000d1c82 */ /* 0x000fe20008000000 */
[----:B------:R-:W-:Y:S05]  /*5000*/  BRA.U !UP0, `(.L_x_96) ;  /* 0x0000000108a87547 */ /* 0x000fea000b800000 */
[----:B------:R-:W-:Y:S02]  /*5010*/  UIMAD.WIDE.U32 UR8, UR13, UR31, URZ ;  /* 0x0000001f0d0872a5 */ /* 0x000fe4000f8e00ff */
[----:B------:R-:W-:Y:S02]  /*5020*/  UIMAD.WIDE.U32 UR10, UR14, UR28, URZ ;  /* 0x0000001c0e0a72a5 */ /* 0x000fe4000f8e00ff */
[----:B------:R-:W-:Y:S02]  /*5030*/  USEL UR4, UR27, UR39, !UP6 ;  /* 0x000000271b047287 */ /* 0x000fe4000f000000 */
[----:B------:R-:W-:Y:S02]  /*5040*/  UISETP.NE.AND UP0, UPT, UR15, 0x1, UPT ;  /* 0x000000010f00788c */ /* 0x000fe4000bf05270 */
[----:B---3--:R-:W-:Y:S02]  /*5050*/  UIMAD.WIDE.U32 UR18, UR4, UR22, URZ ;  /* 0x00000016041272a5 */ /* 0x008fe4000f8e00ff */
[----:B------:R-:W-:Y:S01]  /*5060*/  USEL UR7, UR33, UR40, !UP0 ;  /* 0x0000002821077287 */ /* 0x000fe2000c000000 */
[----:B------:R-:W-:Y:S02]  /*5070*/  UMOV UR5, UR9 ;  /* 0x0000000900057c82 */ /* 0x000fe40008000000 */
[----:B------:R-:W-:Y:S02]  /*5080*/  USHF.R.U32.HI UR6, URZ, UR41, UR5 ;  /* 0x00000029ff067299 */ /* 0x000fe40008011605 */
[----:B------:R-:W-:Y:S02]  /*5090*/  UIMAD.WIDE.U32 UR24, UR7, UR22, URZ ;  /* 0x00000016071872a5 */ /* 0x000fe4000f8e00ff */
[----:B------:R-:W-:Y:S01]  /*50a0*/  USEL UR6, UR13, UR6, !UP6 ;  /* 0x000000060d067287 */ /* 0x000fe2000f000000 */
[----:B------:R-:W-:Y:S02]  /*50b0*/  UMOV UR5, UR11 ;  /* 0x0000000b00057c82 */ /* 0x000fe40008000000 */
[----:B------:R-:W-:Y:S02]  /*50c0*/  USHF.R.U32.HI UR8, URZ, UR29, UR5 ;  /* 0x0000001dff087299 */ /* 0x000fe40008011605 */
[----:B------:R-:W-:Y:S01]  /*50d0*/  UIMAD.WIDE.U32 UR10, UR6, UR22, URZ ;  /* 0x00000016060a72a5 */ /* 0x000fe2000f8e00ff */
[----:B------:R-:W-:Y:S02]  /*50e0*/  UMOV UR5, UR19 ;  /* 0x0000001300057c82 */ /* 0x000fe40008000000 */
[----:B------:R-:W-:Y:S03]  /*50f0*/  @UP5 USHF.R.U32.HI UR4, URZ, UR23, UR5 ;  /* 0x00000017ff045299 */ /* 0x000fe60008011605 */
[----:B------:R-:W-:Y:S01]  /*5100*/  UMOV UR5, UR25 ;  /* 0x0000001900057c82 */ /* 0x000fe20008000000 */
[----:B------:R-:W-:Y:S02]  /*5110*/  UIMAD UR4, UR42, UR4, URZ ;  /* 0x000000042a0472a4 */ /* 0x000fe4000f8e02ff */
[----:B------:R-:W-:Y:S02]  /*5120*/  @UP5 USHF.R.U32.HI UR7, URZ, UR23, UR5 ;  /* 0x00000017ff075299 */ /* 0x000fe40008011605 */
[----:B------:R-:W-:Y:S02]  /*5130*/  USEL UR5, UR14, UR8, !UP0 ;  /* 0x000000080e057287 */ /* 0x000fe4000c000000 */
[----:B------:R-:W-:Y:S02]  /*5140*/  UIMAD UR8, UR42, UR7, URZ ;  /* 0x000000072a0872a4 */ /* 0x000fe4000f8e02ff */
[----:B------:R-:W-:Y:S03]  /*5150*/  UISETP.GE.AND UP0, UPT, UR6, UR4, UPT ;  /* 0x000000040600728c */ /* 0x000fe6000bf06270 */
[----:B------:R-:W-:Y:S01]  /*5160*/  UMOV UR4, UR11 ;  /* 0x0000000b00047c82 */ /* 0x000fe20008000000 */
[----:B------:R-:W-:Y:S02]  /*5170*/  UISETP.GE.OR UP0, UPT, UR5, UR8, UP0 ;  /* 0x000000080500728c */ /* 0x000fe40008706670 */
[----:B------:R-:W-:Y:S02]  /*5180*/  USHF.R.U32.HI UR4, URZ, UR23, UR4 ;  /* 0x00000017ff047299 */ /* 0x000fe40008011604 */
[----:B------:R-:W-:Y:S02]  /*5190*/  UIMAD.WIDE.U32 UR8, UR5, UR22, URZ ;  /* 0x00000016050872a5 */ /* 0x000fe4000f8e00ff */
[----:B------:R-:W-:Y:S04]  /*51a0*/  USEL UR10, UR6, UR4, !UP5 ;  /* 0x00000004060a7287 */ /* 0x000fe8000e800000 */
[----:B------:R-:W-:Y:S01]  /*51b0*/  UIADD3 UR11, UPT, UPT, -UR10, URZ, URZ ;  /* 0x000000ff0a0b7290 */ /* 0x000fe2000fffe1ff */
[----:B------:R-:W-:Y:S02]  /*51c0*/  @!UP0 UMOV UR4, UR9 ;  /* 0x0000000900048c82 */ /* 0x000fe40008000000 */
[----:B------:R-:W-:Y:S02]  /*51d0*/  @!UP0 USHF.R.U32.HI UR4, URZ, UR23, UR4 ;  /* 0x00000017ff048299 */ /* 0x000fe40008011604 */
[----:B------:R-:W-:Y:S02]  /*51e0*/  UIMAD UR8, UR42, UR11, UR6 ;  /* 0x0000000b2a0872a4 */ /* 0x000fe4000f8e0206 */
[----:B------:R-:W-:Y:S04]  /*51f0*/  @!UP0 USEL UR4, UR5, UR4, !UP5 ;  /* 0x0000000405048287 */ /* 0x000fe8000e800000 */
[----:B------:R-:W-:Y:S02]  /*5200*/  @!UP0 UIMAD UR8, UR7, UR8, UR4 ;  /* 0x00000008070882a4 */ /* 0x000fe4000f8e0204 */
[----:B------:R-:W-:Y:S02]  /*5210*/  @!UP0 UIADD3 UR9, UPT, UPT, UR10, -UR4, URZ ;  /* 0x800000040a098290 */ /* 0x000fe4000fffe0ff */
[----:B------:R-:W-:Y:S02]  /*5220*/  UIADD3 UR4, UPT, UPT, -UR5, URZ, URZ ;  /* 0x000000ff05047290 */ /* 0x000fe4000fffe1ff */
[----:B------:R-:W-:Y:S02]  /*5230*/  UIADD3 UR7, UPT, UPT, -UR6, URZ, URZ ;  /* 0x000000ff06077290 */ /* 0x000fe4000fffe1ff */
[----:B------:R-:W-:Y:S02]  /*5240*/  @!UP0 UIMAD UR6, UR9, UR42, UR5 ;  /* 0x0000002a090682a4 */ /* 0x000fe4000f8e0205 */
[----:B------:R-:W-:Y:S02]  /*5250*/  UIMAD UR14, UR15, UR4, UR14 ;  /* 0x000000040f0e72a4 */ /* 0x000fe4000f8e020e */
[----:B------:R-:W-:Y:S01]  /*5260*/  UIMAD UR13, UR30, UR7, UR13 ;  /* 0x000000071e0d72a4 */ /* 0x000fe2000f8e020d */
[----:B------:R-:W-:Y:S02]  /*5270*/  @!UP0 UMOV UR5, UR8 ;  /* 0x0000000800058c82 */ /* 0x000fe40008000000 */
[----:B------:R-:W-:Y:S02]  /*5280*/  UIMAD UR14, UR5, UR15, UR14 ;  /* 0x0000000f050e72a4 */ /* 0x000fe4000f8e020e */
[----:B------:R-:W-:Y:S11]  /*5290*/  UIMAD UR13, UR6, UR30, UR13 ;  /* 0x0000001e060d72a4 */ /* 0x000ff6000f8e020d */
[----:B------:R-:W-:Y:S01]  /*52a0*/  @!UPT UIADD3 URZ, UPT, UPT, URZ, URZ, URZ ;  /* 0x000000fffffff290 */ /* 0x000fe2000fffe0ff */
.L_x_96:
[----:B------:R-:W4:Y:S01]  /*52b0*/  @!UP2 LDCU.128 UR8, c[0x0][0xe10] ;  /* 0x0001c200ff08a7ac */ /* 0x000f220008000c00 */
[C---:B------:R-:W-:Y:S02]  /*52c0*/  ISETP.NE.U32.AND P1, PT, R12.reuse, RZ, PT ;  /* 0x000000ff0c00720c */ /* 0x040fe40003f25070 */
[----:B------:R-:W-:Y:S02]  /*52d0*/  ISETP.NE.U32.AND P0, PT, R12, RZ, PT ;  /* 0x000000ff0c00720c */ /* 0x000fe40003f05070 */
[C---:B------:R-:W-:Y:S02]  /*52e0*/  ISETP.NE.AND.EX P1, PT, R13.reuse, RZ, PT, P1 ;  /* 0x000000ff0d00720c */ /* 0x040fe40003f25310 */
[----:B------:R-:W-:Y:S01]  /*52f0*/  ISETP.NE.AND.EX P0, PT, R13, RZ, PT, P0 ;  /* 0x000000ff0d00720c */ /* 0x000fe20003f05300 */
[----:B------:R-:W5:Y:S01]  /*5300*/  @!UP2 LDCU UR5, c[0x0][0xe0c] ;  /* 0x0001c180ff05a7ac */ /* 0x000f620008000800 */
[----:B------:R-:W-:Y:S01]  /*5310*/  SHF.L.U32 R7, R9, 0x1f, RZ ;  /* 0x0000001f09077819 */ /* 0x000fe200000006ff */
[----:B------:R-:W-:Y:S02]  /*5320*/  USHF.L.U32 UR18, UR20, 0x7, URZ ;  /* 0x0000000714127899 */ /* 0x000fe400080006ff */
[----:B------:R-:W-:Y:S02]  /*5330*/  USHF.L.U32 UR19, UR32, 0x7, URZ ;  /* 0x0000000720137899 */ /* 0x000fe400080006ff */
[----:B----4-:R-:W-:Y:S07]  /*5340*/  UIMAD.WIDE.U32 UR6, UR14, UR8, URZ ;  /* 0x000000080e0672a5 */ /* 0x010fee000f8e00ff */
[----:B------:R-:W-:Y:S01]  /*5350*/  @!UP2 UMOV UR4, UR7 ;  /* 0x000000070004ac82 */ /* 0x000fe20008000000 */
[----:B-----5:R-:W-:Y:S02]  /*5360*/  @!UP2 UISETP.NE.AND UP0, UPT, UR5, 0x1, UPT ;  /* 0x000000010500a88c */ /* 0x020fe4000bf05270 */
[----:B------:R-:W-:Y:S02]  /*5370*/  @!UP2 USHF.R.U32.HI UR4, URZ, UR9, UR4 ;  /* 0x00000009ff04a299 */ /* 0x000fe40008011604 */
[----:B------:R-:W-:Y:S02]  /*5380*/  UIMAD.WIDE.U32 UR6, UR13, UR11, URZ ;  /* 0x0000000b0d0672a5 */ /* 0x000fe4000f8e00ff */
[----:B------:R-:W-:Y:S02]  /*5390*/  @!UP2 USEL UR8, UR14, UR4, !UP0 ;  /* 0x000000040e08a287 */ /* 0x000fe4000c000000 */
[----:B------:R-:W-:Y:S03]  /*53a0*/  @!UP2 UISETP.NE.AND UP0, UPT, UR10, 0x1, UPT ;  /* 0x000000010a00a88c */ /* 0x000fe6000bf05270 */
[----:B------:R-:W-:Y:S02]  /*53b0*/  @!UP2 UMOV UR6, UR7 ;  /* 0x000000070006ac82 */ /* 0x000fe40008000000 */
[----:B------:R-:W4:Y:S02]  /*53c0*/  @!UP2 LDCU UR4, c[0x0][0xe20] ;  /* 0x0001c400ff04a7ac */ /* 0x000f240008000800 */
[----:B----4-:R-:W-:Y:S04]  /*53d0*/  @!UP2 USHF.R.U32.HI UR6, URZ, UR4, UR6 ;  /* 0x00000004ff06a299 */ /* 0x010fe80008011606 */
[----:B------:R-:W-:Y:S04]  /*53e0*/  @!UP2 USEL UR6, UR13, UR6, !UP0 ;  /* 0x000000060d06a287 */ /* 0x000fe8000c000000 */
[----:B------:R-:W-:Y:S02]  /*53f0*/  @!UP2 UIADD3 UR4, UPT, UPT, -UR8, UR6, URZ ;  /* 0x000000060804a290 */ /* 0x000fe4000fffe1ff */
[----:B------:R-:W-:Y:S02]  /*5400*/  @!UP2 UIADD3 UR6, UPT, UPT, UR8, -UR6, URZ ;  /* 0x800000060806a290 */ /* 0x000fe4000fffe0ff */
[----:B------:R-:W-:Y:S02]  /*5410*/  @!UP2 UIMAD UR14, UR4, UR5, UR14 ;  /* 0x00000005040ea2a4 */ /* 0x000fe4000f8e020e */
[----:B------:R-:W-:Y:S01]  /*5420*/  @!UP2 UIMAD UR13, UR6, UR10, UR13 ;  /* 0x0000000a060da2a4 */ /* 0x000fe2000f8e020d */
[----:B------:R-:W-:Y:S11]  /*5430*/  BRA.U UP3, `(.L_x_97) ;  /* 0x0000000103107547 */ /* 0x000ff6000b800000 */
[----:B-1----:R-:W-:Y:S04]  /*5440*/  MOV R0, UR43 ;  /* 0x0000002b00007c02 */ /* 0x002fe80008000f00 */
[----:B------:R-:W-:Y:S04]  /*5450*/  SHF.L.U32 R0, R0, 0x1f, RZ ;  /* 0x0000001f00007819 */ /* 0x000fe800000006ff */
[----:B------:R-:W1:Y:S02]  /*5460*/  SYNCS.PHASECHK.TRANS64.TRYWAIT P2, [UR21+0x108], R0 ;  /* 0x00010800ff0075a7 */ /* 0x000e640008041115 */
[----:B-1----:R-:W-:Y:S05]  /*5470*/  @!P2 BRA `(.L_x_98) ;  /* 0x000000d0005ca947 */ /* 0x002fea0003800000 */
.L_x_97:
[----:B------:R-:W-:Y:S05]  /*5480*/  @!P1 BRA `(.L_x_99) ;  /* 0x00000000004c9947 */ /* 0x000fea0003800000 */
[----:B--2---:R-:W-:Y:S01]  /*5490*/  ISETP.NE.U32.AND P1, PT, RZ, UR34, PT ;  /* 0x00000022ff007c0c */ /* 0x004fe2000bf25070 */
[----:B------:R-:W2:Y:S01]  /*54a0*/  LDCU.64 UR4, c[0x0][0x358] ;  /* 0x00006b00ff0477ac */ /* 0x000ea20008000a00 */
[----:B------:R-:W-:Y:S01]  /*54b0*/  PLOP3.LUT P2, PT, PT, PT, UP4, 0x80, 0x8 ;  /* 0x000000000008781c */ /* 0x000fe20003f4f048 */
[----:B------:R-:W-:Y:S01]  /*54c0*/  HFMA2 R234, -RZ, RZ, 0, 5.9604644775390625e-08 ;  /* 0x00000001ffea7431 */ /* 0x000fe200000001ff */
[----:B------:R-:W-:Y:S02]  /*54d0*/  ISETP.NE.AND.EX P1, PT, RZ, UR35, PT, P1 ;  /* 0x00000023ff007c0c */ /* 0x000fe4000bf25310 */
[----:B------:R-:W-:Y:S09]  /*54e0*/  LOP3.LUT R148, R148, 0xfffffffe, RZ, 0xc0, !PT ;  /* 0xfffffffe94947812 */ /* 0x000ff200078ec0ff */
[----:B-1----:R-:W1:Y:S01]  /*54f0*/  @P2 LDC.64 R2, c[0x0][0x888] ;  /* 0x00022200ff022b82 */ /* 0x002e620000000a00 */
[----:B------:R-:W-:Y:S01]  /*5500*/  @P2 IMAD R0, R12, UR36, RZ ;  /* 0x000000240c002c24 */ /* 0x000fe2000f8e02ff */
[----:B------:R-:W-:Y:S06]  /*5510*/  @P2 LOP3.LUT R148, R148, 0x1, RZ, 0xfc, !PT ;  /* 0x0000000194942812 */ /* 0x000fec00078efcff */
[----:B------:R-:W4:Y:S08]  /*5520*/  @P1 LDC R6, c[0x0][0x8a0] ;  /* 0x00022800ff061b82 */ /* 0x000f300000000800 */
[----:B------:R-:W5:Y:S01]  /*5530*/  @P1 LDC.64 R4, c[0x0][0x890] ;  /* 0x00022400ff041b82 */ /* 0x000f620000000a00 */
[----:B-1----:R-:W-:Y:S04]  /*5540*/  @P2 IMAD.WIDE R2, R0, 0x4, R2 ;  /* 0x0000000400022825 */ /* 0x002fe800078e0202 */
[----:B----4-:R-:W-:Y:S02]  /*5550*/  @P1 IMAD R6, R6, UR36, RZ ;  /* 0x0000002406061c24 */ /* 0x010fe4000f8e02ff */
[----:B--2---:R-:W2:Y:S02]  /*5560*/  @P2 LDG.E R2, desc[UR4][R2.64] ;  /* 0x0000000402022981 */ /* 0x004ea4000c1e1900 */
[----:B-----5:R-:W-:Y:S05]  /*5570*/  @P1 IMAD.WIDE R4, R6, 0x4, R4 ;  /* 0x0000000406041825 */ /* 0x020fea00078e0204 */
[----:B------:R-:W2:Y:S01]  /*5580*/  @P1 LDG.E R73, desc[UR4][R4.64] ;  /* 0x0000000404491981 */ /* 0x000ea2000c1e1900 */
[----:B------:R-:W2:Y:S08]  /*5590*/  @!P2 LDC R2, c[0x0][0x880] ;  /* 0x00022000ff02ab82 */ /* 0x000eb00000000800 */
[----:B------:R-:W2:Y:S02]  /*55a0*/  @!P1 LDC R73, c[0x0][0x884] ;  /* 0x00022100ff499b82 */ /* 0x000ea40000000800 */
[----:B--2---:R-:W-:Y:S07]  /*55b0*/  FMUL R73, R73, R2 ;  /* 0x0000000249497220 */ /* 0x004fee0000400000 */
.L_x_99:
[----:B------:R-:W-:Y:S01]  /*55c0*/  @!P0 FSETP.EQ.AND P1, PT, R73, RZ, PT ;  /* 0x000000ff4900820b */ /* 0x000fe20003f22000 */
[----:B------:R-:W-:Y:S01]  /*55d0*/  @!UPT UIADD3 URZ, UPT, UPT, URZ, URZ, URZ ;  /* 0x000000fffffff290 */ /* 0x000fe2000fffe0ff */
[----:B------:R-:W-:Y:S11]  /*55e0*/  @!P0 BRA `(.L_x_100) ;  /* 0x0000000000148947 */ /* 0x000ff60003800000 */
[----:B------:R-:W-:Y:S02]  /*55f0*/  LOP3.LUT P0, RZ, R234, 0xff, RZ, 0xc0, !PT ;  /* 0x000000ffeaff7812 */ /* 0x000fe4000780c0ff */
[----:B------:R-:W-:Y:S04]  /*5600*/  LOP3.LUT P2, RZ, R148, 0x1, RZ, 0xc0, !PT ;  /* 0x0000000194ff7812 */ /* 0x000fe8000784c0ff */
[----:B------:R-:W-:Y:S07]  /*5610*/  PLOP3.LUT P1, PT, P2, PT, PT, 0x8, 0x80 ;  /* 0x000000000080781c */ /* 0x000fee000172e170 */
[----:B------:R-:W-:Y:S11]  /*5620*/  @P0 FSETP.EQ.AND P1, PT, R73, RZ, PT ;  /* 0x000000ff4900020b */ /* 0x000ff60003f22000 */
[----:B------:R-:W-:Y:S02]  /*5630*/  @!UPT UIADD3 URZ, UPT, UPT, URZ, URZ, URZ ;  /* 0x000000fffffff290 */ /* 0x000fe4000fffe0ff */
.L_x_100:
[----:B------:R-:W4:Y:S01]  /*5640*/  SYNCS.PHASECHK.TRANS64.TRYWAIT P0, [UR21+0xf0], R7 ;  /* 0x0000f007ff0075a7 */ /* 0x000f220008001115 */
[----:B------:R-:W-:Y:S04]  /*5650*/  ELECT P2, URZ, PT ;  /* 0x0000000000ff782f */ /* 0x000fe80003840000 */
[----:B------:R-:W-:Y:S01]  /*5660*/  PLOP3.LUT P1, PT, P1, P2, PT, 0xf2, 0x2f ;  /* 0x00000000002f781c */ /* 0x000fe20000f25e72 */
[----:B------:R-:W-:Y:S01]  /*5670*/  @!UPT UIADD3 URZ, UPT, UPT, URZ, URZ, URZ ;  /* 0x000000fffffff290 */ /* 0x000fe2000fffe0ff */
[----:B----4-:R-:W-:Y:S11]  /*5680*/  @!P0 BRA `(.L_x_101) ;  /* 0x000000cc00f08947 */ /* 0x010ff60003800000 */
.L_x_207:
[----:B-12---:R-:W-:Y:S01]  /*5690*/  @!P1 IADD3 R2, P0, PT, R14, 0x880, RZ ;  /* 0x000008800e029810 */ /* 0x006fe20007f1e0ff */
[----:B------:R-:W-:Y:S01]  /*56a0*/  VOTEU.ALL UP0, P1 ;  /* 0x0000000000ff7886 */ /* 0x000fe20000800000 */
[----:B------:R-:W-:Y:S01]  /*56b0*/  UMOV UR6, 0x0 ;  /* 0x0000000000067882 */ /* 0x000fe20000000000 */
[----:B------:R-:W-:Y:S01]  /*56c0*/  UMOV UR7, 0x10000000 ;  /* 0x1000000000077882 */ /* 0x000fe20000000000 */
[----:B------:R-:W-:Y:S01]  /*56d0*/  @!P1 R2UR UR5, R2 ;  /* 0x00000000020592ca */ /* 0x000fe200000e0000 */
[----:B------:R-:W-:Y:S01]  /*56e0*/  @!P1 IMAD.X R0, RZ, RZ, R15, P0 ;  /* 0x000000ffff009224 */ /* 0x000fe200000e060f */
[----:B------:R-:W-:Y:S01]  /*56f0*/  @!UP0 UIADD3 UR16, UPT, UPT, UR21, 0x400, URZ ;  /* 0x0000040015108890 */ /* 0x000fe2000fffe0ff */
[----:B------:R-:W-:Y:S01]  /*5700*/  VIADD R4, R8, 0x1 ;  /* 0x0000000108047836 */ /* 0x000fe20000000000 */
[----:B------:R-:W-:Y:S01]  /*5710*/  VOTEU.ALL UP0, P1 ;  /* 0x0000000000ff7886 */ /* 0x000fe20000800000 */
[----:B------:R-:W-:Y:S01]  /*5720*/  UMOV UR20, UR36 ;  /* 0x0000002400147c82 */ /* 0x000fe20008000000 */
[----:B------:R-:W-:Y:S01]  /*5730*/  @!P1 R2UR UR4, R0 ;  /* 0x00000000000492ca */ /* 0x000fe200000e0000 */
[----:B------:R-:W-:Y:S06]  /*5740*/  @!P1 IMAD.MOV.U32 R0, RZ, RZ, 0x2000 ;  /* 0x00002000ff009424 */ /* 0x000fec00078e00ff */
[----:B------:R-:W-:Y:S06]  /*5750*/  IMAD.U32 R2, RZ, RZ, UR5 ;  /* 0x00000005ff027e24 */ /* 0x000fec000f8e00ff */
[----:B------:R-:W-:Y:S01]  /*5760*/  IMAD.U32 R3, RZ, RZ, UR4 ;  /* 0x00000004ff037e24 */ /* 0x000fe2000f8e00ff */
[----:B------:R-:W-:Y:S04]  /*5770*/  @!P1 R2UR UR4, R2 ;  /* 0x00000000020492ca */ /* 0x000fe800000e0000 */
[----:B------:R-:W-:Y:S11]  /*5780*/  @!P1 R2UR UR5, R3 ;  /* 0x00000000030592ca */ /* 0x000ff600000e0000 */
[----:B------:R-:W-:Y:S02]  /*5790*/  @!UPT UIADD3 URZ, UPT, UPT, URZ, URZ, URZ ;  /* 0x000000fffffff290 */ /* 0x000fe4000fffe0ff */
[----:B------:R1:W-:Y:S01]  /*57a0*/  @!UP0 UTMALDG.3D [UR16], [UR4], desc[UR6] ;  /* 0x00000610040085b4 */ /* 0x0003e20008011000 */
[----:B------:R1:W-:Y:S01]  /*57b0*/  @!P1 SYNCS.ARRIVE.TRANS64.RED.A0TR RZ, [UR21+0xe0], R0 ;  /* 0x0000e000ffff99a7 */ /* 0x0003e20008300415 */
[----:B------:R-:W-:Y:S01]  /*57c0*/  SYNCS.ARRIVE.TRANS64.RED.A1T0 RZ, [UR38], RZ ;  /* 0x000000ffffff79a7 */ /* 0x000fe20008100426 */
[----:B------:R-:W2:Y:S02]  /*57d0*/  SYNCS.PHASECHK.TRANS64.TRYWAIT P0, [UR21+0xf8], R7 ;  /* 0x0000f807ff0075a7 */ /* 0x000ea40008001115 */
[----:B-12---:R-:W-:Y:S05]  /*57e0*/  @!P0 BRA `(.L_x_102) ;  /* 0x000000cc00b08947 */ /* 0x006fea0003800000 */
.L_x_209:
[----:B------:R-:W-:Y:S01]  /*57f0*/  @!P1 IADD3 R2, P0, PT, R14, 0x880, RZ ;  /* 0x000008800e029810 */ /* 0x000fe20007f1e0ff */
[----:B------:R-:W-:Y:S01]  /*5800*/  VOTEU.ALL UP0, P1 ;  /* 0x0000000000ff7886 */ /* 0x000fe20000800000 */
[----:B------:R-:W-:Y:S01]  /*5810*/  UMOV UR6, 0x0 ;  /* 0x0000000000067882 */ /* 0x000fe20000000000 */
[----:B------:R-:W-:Y:S01]  /*5820*/  UMOV UR7, 0x10000000 ;  /* 0x1000000000077882 */ /* 0x000fe20000000000 */
[----:B------:R-:W-:Y:S01]  /*5830*/  @!P1 R2UR UR5, R2 ;  /* 0x00000000020592ca */ /* 0x000fe200000e0000 */
[----:B-1----:R-:W-:Y:S01]  /*5840*/  @!P1 IMAD.X R0, RZ, RZ, R15, P0 ;  /* 0x000000ffff009224 */ /* 0x002fe200000e060f */
[----:B------:R-:W-:Y:S01]  /*5850*/  @!UP0 UIADD3 UR11, UPT, UPT, UR19, 0x40, URZ ;  /* 0x00000040130b8890 */ /* 0x000fe2000fffe0ff */
[----:B------:R-:W-:Y:S01]  /*5860*/  R2UR UR16, R236 ;  /* 0x00000000ec1072ca */ /* 0x000fe200000e0000 */
[----:B------:R-:W-:Y:S01]  /*5870*/  @!UP0 UIADD3 UR8, UPT, UPT, UR21, 0x2400, URZ ;  /* 0x0000240015088890 */ /* 0x000fe2000fffe0ff */
[----:B------:R-:W-:Y:S01]  /*5880*/  ISETP.NE.AND P0, PT, R4, 0x2, PT ;  /* 0x000000020400780c */ /* 0x000fe20003f05270 */
[----:B------:R-:W-:Y:S01]  /*5890*/  @!UP0 UIADD3 UR9, UPT, UPT, UR21, 0xe8, URZ ;  /* 0x000000e815098890 */ /* 0x000fe2000fffe0ff */
[----:B------:R-:W-:Y:S01]  /*58a0*/  @!P1 R2UR UR4, R0 ;  /* 0x00000000000492ca */ /* 0x000fe200000e0000 */
[----:B------:R-:W-:Y:S01]  /*58b0*/  VOTEU.ALL UP0, P1 ;  /* 0x0000000000ff7886 */ /* 0x000fe20000800000 */
[----:B------:R-:W-:Y:S01]  /*58c0*/  UMOV UR10, UR18 ;  /* 0x00000012000a7c82 */ /* 0x000fe20008000000 */
[----:B------:R-:W-:Y:S01]  /*58d0*/  UMOV UR12, UR36 ;  /* 0x00000024000c7c82 */ /* 0x000fe20008000000 */
[----:B------:R-:W-:Y:S01]  /*58e0*/  SEL R0, RZ, 0x1, P0 ;  /* 0x00000001ff007807 */ /* 0x000fe20000000000 */
[----:B------:R-:W-:Y:S01]  /*58f0*/  UIADD3 UR32, UPT, UPT, UR13, UR57, URZ ;  /* 0x000000390d207290 */ /* 0x000fe2000fffe0ff */
[----:B------:R-:W-:Y:S01]  /*5900*/  IMAD.U32 R2, RZ, RZ, UR5 ;  /* 0x00000005ff027e24 */ /* 0x000fe2000f8e00ff */
[----:B------:R-:W-:Y:S01]  /*5910*/  LOP3.LUT R9, R9, 0x1, RZ, 0x3c, !PT ;  /* 0x0000000109097812 */ /* 0x000fe200078e3cff */
[----:B------:R-:W-:Y:S01]  /*5920*/  UMOV UR36, UR26 ;  /* 0x0000001a00247c82 */ /* 0x000fe20008000000 */
[----:B------:R-:W-:Y:S01]  /*5930*/  LOP3.LUT R10, R10, R0, RZ, 0x3c, !PT ;  /* 0x000000000a0a7212 */ /* 0x000fe200078e3cff */
[----:B------:R-:W-:Y:S01]  /*5940*/  UIADD3 UR20, UPT, UPT, UR14, UR16, URZ ;  /* 0x000000100e147290 */ /* 0x000fe2000fffe0ff */
[----:B------:R-:W-:Y:S01]  /*5950*/  SEL R8, R4, RZ, P0 ;  /* 0x000000ff04087207 */ /* 0x000fe20000000000 */
[----:B------:R-:W-:Y:S01]  /*5960*/  UPLOP3.LUT UP3, UPT, UPT, UPT, UPT, 0x80, 0x8 ;  /* 0x000000000008789c */ /* 0x000fe20003f6f070 */
[----:B------:R-:W-:Y:S01]  /*5970*/  IMAD.U32 R3, RZ, RZ, UR4 ;  /* 0x00000004ff037e24 */ /* 0x000fe2000f8e00ff */
[----:B------:R-:W-:Y:S04]  /*5980*/  @!P1 R2UR UR4, R2 ;  /* 0x00000000020492ca */ /* 0x000fe800000e0000 */
[----:B------:R-:W-:Y:S11]  /*5990*/  @!P1 R2UR UR5, R3 ;  /* 0x00000000030592ca */ /* 0x000ff600000e0000 */
[----:B------:R-:W-:Y:S02]  /*59a0*/  @!UPT UIADD3 URZ, UPT, UPT, URZ, URZ, URZ ;  /* 0x000000fffffff290 */ /* 0x000fe4000fffe0ff */
[----:B------:R1:W-:Y:S01]  /*59b0*/  @!UP0 UTMALDG.3D [UR8], [UR4], desc[UR6] ;  /* 0x00000608040085b4 */ /* 0x0003e20008011000 */
[----:B------:R1:W-:Y:S01]  /*59c0*/  @!P1 SYNCS.ARRIVE.TRANS64.RED.A0TR RZ, [UR21+0xe8], R11 ;  /* 0x0000e80bffff99a7 */ /* 0x0003e20008300415 */
[----:B------:R-:W-:Y:S01]  /*59d0*/  SYNCS.ARRIVE.TRANS64.RED.A1T0 RZ, [UR37], RZ ;  /* 0x000000ffffff79a7 */ /* 0x000fe20008100425 */
[----:B------:R-:W-:Y:S05]  /*59e0*/  BRA.U UP1, `(.L_x_103) ;  /* 0xfffffff5010c7547 */ /* 0x000fea000b83ffff */
[----:B------:R-:W-:-:S04]  /*59f0*/  SHF.L.U32 R0, R9, 0x1f, RZ ;  /* 0x0000001f09007819 */ /* 0x000fc800000006ff */
[----:B------:R-:W2:Y:S02]  /*5a00*/  SYNCS.PHASECHK.TRANS64.TRYWAIT P0, [UR21+0xf0], R0 ;  /* 0x0000f000ff0075a7 */ /* 0x000ea40008001115 */
[----:B--2---:R-:W-:Y:S05]  /*5a10*/  @!P0 BRA `(.L_x_104) ;  /* 0x000000cc003c8947 */ /* 0x004fea0003800000 */
.L_x_211:
[----:B--2---:R-:W-:-:S07]  /*5a20*/  MOV R2, UR21 ;  /* 0x0000001500027c02 */ /* 0x004fce0008000f00 */
.L_x_105:
[----:B--2---:R-:W-:-:S04]  /*5a30*/  SHF.L.U32 R0, R9, 0x1f, RZ ;  /* 0x0000001f09007819 */ /* 0x004fc800000006ff */
[----:B------:R2:W4:Y:S03]  /*5a40*/  SYNCS.PHASECHK.TRANS64.TRYWAIT P0, [R2+URZ+0xf8], R0 ;  /* 0x0000f800020075a7 */ /* 0x00052600080011ff */
[----:B----4-:R-:W-:Y:S05]  /*5a50*/  @!P0 NANOSLEEP.SYNCS 0x989680 ;  /* 0x009896800000895d */ /* 0x010fea0003900000 */
[----:B------:R-:W4:Y:S02]  /*5a60*/  @!P0 SYNCS.PHASECHK.TRANS64 P0, [R2+URZ+0xf8], R0 ;  /* 0x0000f800020085a7 */ /* 0x000f2400080010ff */
[----:B-1-34-:R-:W-:Y:S05]  /*5a70*/  @P0 EXIT ;  /* 0x000000000000094d */ /* 0x01afea0003800000 */
[----:B------:R-:W-:Y:S05]  /*5a80*/  BRA `(.L_x_105) ;  /* 0xfffffffc00e87947 */ /* 0x000fea000383ffff */
.L_x_94:
[----:B------:R-:W-:-:S06]  /*5a90*/  UISETP.GE.AND UP0, UPT, UR22, 0x4, UPT ;  /* 0x000000041600788c */ /* 0x000fcc000bf06270 */
[----:B------:R-:W-:-:S13]  /*5aa0*/  PLOP3.LUT P0, PT, PT, PT, UP0, 0x80, 0x8 ;  /* 0x000000000008781c */ /* 0x000fda0003f0f008 */
[----:B------:R-:W-:Y:S05]  /*5ab0*/  @!P0 EXIT ;  /* 0x000000000000894d */ /* 0x000fea0003800000 */
[----:B------:R-:W-:Y:S01]  /*5ac0*/  BAR.SYNC.DEFER_BLOCKING 0x6, 0xa0 ;  /* 0x0182800000007b1d */ /* 0x000fe20000010000 */
[C---:B------:R-:W-:Y:S02]  /*5ad0*/  IMAD.U32 R138, R239.reuse, 0x10000, RZ ;  /* 0x00010000ef8a7824 */ /* 0x040fe400078e00ff */
[----:B------:R-:W-:Y:S01]  /*5ae0*/  HFMA2 R231, -RZ, RZ, 0, 1.71661376953125e-05 ;  /* 0x00000120ffe77431 */ /* 0x000fe200000001ff */
[C---:B------:R-:W-:Y:S01]  /*5af0*/  R2P PR, R239.reuse, 0x70 ;  /* 0x00000070ef007804 */ /* 0x040fe20000000000 */
[----:B------:R-:W-:Y:S02]  /*5b00*/  IMAD.MOV.U32 R186, RZ, RZ, 0x90 ;  /* 0x00000090ffba7424 */ /* 0x000fe400078e00ff */
[----:B------:R-:W-:Y:S01]  /*5b10*/  HFMA2 R232, -RZ, RZ, 0, 0 ;  /* 0x00000000ffe87431 */ /* 0x000fe200000001ff */
[----:B------:R-:W-:Y:S01]  /*5b20*/  UMOV UR4, 0x400 ;  /* 0x0000040000047882 */ /* 0x000fe20000000000 */
[----:B------:R-:W1:Y:S01]  /*5b30*/  LDC.64 R4, c[0x0][0x8c0] ;  /* 0x00023000ff047b82 */ /* 0x000e620000000a00 */
[----:B------:R-:W-:Y:S01]  /*5b40*/  ULEA UR4, UR47, UR4, 0x18 ;  /* 0x000000042f047291 */ /* 0x000fe2000f8ec0ff */
[----:B------:R-:W-:Y:S01]  /*5b50*/  LOP3.LUT R138, R138, 0x600000, RZ, 0xc0, !PT ;  /* 0x006000008a8a7812 */ /* 0x000fe200078ec0ff */
[----:B------:R-:W-:Y:S01]  /*5b60*/  IMAD.MOV.U32 R235, RZ, RZ, 0x240 ;  /* 0x00000240ffeb7424 */ /* 0x000fe200078e00ff */
[----:B------:R-:W-:Y:S01]  /*5b70*/  LOP3.LUT R241, R14, 0x60, R239, 0xf8, !PT ;  /* 0x000000600ef17812 */ /* 0x000fe200078ef8ef */
[----:B------:R-:W-:Y:S01]  /*5b80*/  IMAD.MOV.U32 R137, RZ, RZ, RZ ;  /* 0x000000ffff897224 */ /* 0x000fe200078e00ff */
[C---:B------:R-:W-:Y:S01]  /*5b90*/  LOP3.LUT R252, R239.reuse, 0x60, RZ, 0xc0, !PT ;  /* 0x00000060effc7812 */ /* 0x040fe200078ec0ff */
[----:B------:R-:W-:Y:S01]  /*5ba0*/  IMAD.MOV.U32 R237, RZ, RZ, RZ ;  /* 0x000000ffffed7224 */ /* 0x000fe200078e00ff */
[----:B------:R-:W2:Y:S01]  /*5bb0*/  LDC.64 R244, c[0x0][0x898] ;  /* 0x00022600fff47b82 */ /* 0x000ea20000000a00 */
[----:B------:R-:W-:Y:S01]  /*5bc0*/  LOP3.LUT R239, R239, 0x7f, RZ, 0xc0, !PT ;  /* 0x0000007fefef7812 */ /* 0x000fe200078ec0ff */
[----:B------:R-:W-:Y:S01]  /*5bd0*/  IMAD.MOV.U32 R223, RZ, RZ, RZ ;  /* 0x000000ffffdf7224 */ /* 0x000fe200078e00ff */
[----:B------:R-:W-:Y:S01]  /*5be0*/  MOV R238, RZ ;  /* 0x000000ff00ee7202 */ /* 0x000fe20000000f00 */
[----:B------:R-:W3:Y:S01]  /*5bf0*/  LDCU.U8 UR45, c[0x0][0xb00] ;  /* 0x00016000ff2d77ac */ /* 0x000ee20008000000 */
[----:B------:R-:W-:-:S02]  /*5c00*/  SEL R186, R186, 0x70, !P4 ;  /* 0x00000070baba7807 */ /* 0x000fc40006000000 */
[----:B------:R-:W-:Y:S01]  /*5c10*/  SEL R231, R231, 0xe0, !P5 ;  /* 0x000000e0e7e77807 */ /* 0x000fe20006800000 */
[----:B------:R-:W4:Y:S01]  /*5c20*/  LDC.64 R242, c[0x0][0x8d8] ;  /* 0x00023600fff27b82 */ /* 0x000f220000000a00 */
[----:B------:R-:W5:Y:S01]  /*5c30*/  LDS R0, [UR4+0x1c0] ;  /* 0x0001c004ff007984 */ /* 0x000f620008000800 */
[----:B------:R-:W3:Y:S01]  /*5c40*/  LDCU.64 UR4, c[0x0][0x890] ;  /* 0x00011200ff0477ac */ /* 0x000ee20008000a00 */
[----:B------:R-:W-:Y:S01]  /*5c50*/  SEL R235, R235, 0x1c0, !P6 ;  /* 0x000001c0ebeb7807 */ /* 0x000fe20007000000 */
[----:B------:R-:W1:Y:S04]  /*5c60*/  LDCU UR43, c[0x0][0xe0c] ;  /* 0x0001c180ff2b77ac */ /* 0x000e680008000800 */
[----:B------:R-:W2:Y:S01]  /*5c70*/  LDC.64 R70, c[0x0][0x908] ;  /* 0x00024200ff467b82 */ /* 0x000ea20000000a00 */
[----:B-1----:R1:W-:Y:S01]  /*5c80*/  STL.64 [R1], R4 ;  /* 0x0000000401007387 */ /* 0x0023e20000100a00 */
[----:B------:R-:W1:Y:S01]  /*5c90*/  LDCU UR39, c[0x0][0xe30] ;  /* 0x0001c600ff2777ac */ /* 0x000e620008000800 */
[----:B------:R-:W1:Y:S01]  /*5ca0*/  LDCU.64 UR54, c[0x0][0x888] ;  /* 0x00011100ff3677ac */ /* 0x000e620008000a00 */
[----:B------:R-:W1:Y:S01]  /*5cb0*/  LDCU.64 UR40, c[0x0][0xe28] ;  /* 0x0001c500ff2877ac */ /* 0x000e620008000a00 */
[----:B---3--:R-:W-:Y:S01]  /*5cc0*/  IMAD.U32 R251, RZ, RZ, UR4 ;  /* 0x00000004fffb7e24 */ /* 0x008fe2000f8e00ff */
[----:B------:R-:W-:Y:S01]  /*5cd0*/  MOV R250, UR5 ;  /* 0x0000000500fa7c02 */ /* 0x000fe20008000f00 */
[----:B------:R-:W3:Y:S01]  /*5ce0*/  LDCU.64 UR4, c[0x0][0x8c8] ;  /* 0x00011900ff0477ac */ /* 0x000ee20008000a00 */
[----:B------:R-:W1:Y:S01]  /*5cf0*/  LDCU.64 UR58, c[0x0][0x898] ;  /* 0x00011300ff3a77ac */ /* 0x000e620008000a00 */
[----:B------:R-:W1:Y:S01]  /*5d00*/  LDCU.128 UR60, c[0x0][0xe10] ;  /* 0x0001c200ff3c77ac */ /* 0x000e620008000c00 */
[----:B------:R-:W-:Y:S01]  /*5d10*/  UMOV UR16, URZ ;  /* 0x000000ff00107c82 */ /* 0x000fe20008000000 */
[----:B------:R-:W-:Y:S01]  /*5d20*/  UMOV UR56, URZ ;  /* 0x000000ff00387c82 */ /* 0x000fe20008000000 */
[----:B---3--:R-:W-:-:S02]  /*5d30*/  IMAD.U32 R246, RZ, RZ, UR4 ;  /* 0x00000004fff67e24 */ /* 0x008fc4000f8e00ff */
[----:B------:R-:W-:Y:S01]  /*5d40*/  IMAD.U32 R249, RZ, RZ, UR5 ;  /* 0x00000005fff97e24 */ /* 0x000fe2000f8e00ff */
[----:B------:R-:W3:Y:S01]  /*5d50*/  LDCU.64 UR4, c[0x0][0x8d0] ;  /* 0x00011a00ff0477ac */ /* 0x000ee20008000a00 */
[----:B-----5:R-:W-:Y:S01]  /*5d60*/  IMAD.IADD R138, R0, 0x1, R138 ;  /* 0x00000001008a7824 */ /* 0x020fe200078e028a */
[----:B---3--:R-:W-:Y:S01]  /*5d70*/  MOV R248, UR4 ;  /* 0x0000000400f87c02 */ /* 0x008fe20008000f00 */
[----:B-12-4-:R-:W-:-:S07]  /*5d80*/  IMAD.U32 R247, RZ, RZ, UR5 ;  /* 0x00000005fff77e24 */ /* 0x016fce000f8e00ff */
.L_x_153:
[----:B------:R-:W1:Y:S01]  /*5d90*/  S2UR UR44, SR_CgaCtaId ;  /* 0x00000000002c79c3 */ /* 0x000e620000008800 */
[----:B------:R-:W-:Y:S01]  /*5da0*/  UMOV UR4, 0x400 ;  /* 0x0000040000047882 */ /* 0x000fe20000000000 */
[----:B------:R-:W-:Y:S01]  /*5db0*/  SHF.L.U32 R0, R237, 0x1f, RZ ;  /* 0x0000001fed007819 */ /* 0x000fe200000006ff */
[----:B-1----:R-:W-:Y:S04]  /*5dc0*/  ULEA UR44, UR44, UR4, 0x18 ;  /* 0x000000042c2c7291 */ /* 0x002fe8000f8ec0ff */
[----:B------:R-:W-:Y:S09]  /*5dd0*/  ULEA UR4, UR16, UR44, 0x3 ;  /* 0x0000002c10047291 */ /* 0x000ff2000f8e18ff */
[----:B------:R-:W1:Y:S02]  /*5de0*/  SYNCS.PHASECHK.TRANS64.TRYWAIT P0, [UR4+0x110], R0 ;  /* 0x00011000ff0075a7 */ /* 0x000e640008001104 */
[----:B-1----:R-:W-:Y:S05]  /*5df0*/  @!P0 BRA `(.L_x_106) ;  /* 0x000000c8005c8947 */ /* 0x002fea0003800000 */
.L_x_213:
[----:B------:R-:W-:Y:S02]  /*5e00*/  ULEA UR5, UR16, UR44, 0x4 ;  /* 0x0000002c10057291 */ /* 0x000fe4000f8e20ff */
[----:B------:R-:W-:Y:S02]  /*5e10*/  UIADD3 UR4, UPT, UPT, UR4, 0x120, URZ ;  /* 0x0000012004047890 */ /* 0x000fe4000fffe0ff */
[----:B------:R-:W-:Y:S02]  /*5e20*/  UISETP.GE.AND UP0, UPT, UR42, 0x1, UPT ;  /* 0x000000012a00788c */ /* 0x000fe4000bf06270 */
[----:B------:R-:W-:Y:S01]  /*5e30*/  UPRMT UR4, URZ, 0x654, UR4 ;  /* 0x00000654ff047896 */ /* 0x000fe20008000004 */
[----:B------:R-:W-:Y:S02]  /*5e40*/  UMOV UR51, UR36 ;  /* 0x0000002400337c82 */ /* 0x000fe40008000000 */
[----:B------:R-:W2:Y:S01]  /*5e50*/  LDS.128 R4, [UR5+0x1a0] ;  /* 0x0001a005ff047984 */ /* 0x000ea20008000c00 */
[----:B------:R-:W-:Y:S01]  /*5e60*/  @!PT LDS RZ, [RZ] ;  /* 0x00000000fffff984 */ /* 0x000fe20000000800 */
[----:B------:R-:W-:Y:S01]  /*5e70*/  @!PT LDS RZ, [RZ] ;  /* 0x00000000fffff984 */ /* 0x000fe20000000800 */
[----:B------:R-:W-:Y:S01]  /*5e80*/  @!PT LDS RZ, [RZ] ;  /* 0x00000000fffff984 */ /* 0x000fe20000000800 */
[----:B------:R-:W-:Y:S01]  /*5e90*/  @!PT LDS RZ, [RZ] ;  /* 0x00000000fffff984 */ /* 0x000fe20000000800 */
[----:B------:R3:W-:Y:S07]  /*5ea0*/  MEMBAR.ALL.CTA ;  /* 0x0000000000007992 */ /* 0x0007ee0000008000 */
[----:B---3--:R-:W3:Y:S02]  /*5eb0*/  FENCE.VIEW.ASYNC.S ;  /* 0x00000000000073c6 */ /* 0x008ee40000000000 */
[----:B---3--:R-:W-:Y:S01]  /*5ec0*/  SYNCS.ARRIVE.TRANS64.RED.A1T0 RZ, [UR4], RZ ;  /* 0x000000ffffff79a7 */ /* 0x008fe20008100404 */
[----:B--2---:R-:W-:Y:S11]  /*5ed0*/  LOP3.LUT P0, RZ, R6, 0x1, RZ, 0xc0, !PT ;  /* 0x0000000106ff7812 */ /* 0x004ff6000780c0ff */
[----:B------:R-:W-:Y:S02]  /*5ee0*/  @!UPT UIADD3 URZ, UPT, UPT, URZ, URZ, URZ ;  /* 0x000000fffffff290 */ /* 0x000fe4000fffe0ff */
[----:B------:R-:W-:Y:S01]  /*5ef0*/  VOTEU.ANY UP1, P0 ;  /* 0x0000000000ff7886 */ /* 0x000fe20000020100 */
[----:B------:R-:W-:Y:S01]  /*5f00*/  PLOP3.LUT P0, PT, PT, PT, UP1, 0x80, 0x8 ;  /* 0x000000000008781c */ /* 0x000fe20003f0f018 */
[----:B------:R-:W-:Y:S11]  /*5f10*/  UP2UR UR53, UPR, URZ, 0x2 ;  /* 0x00000002ff357883 */ /* 0x000ff60008000000 */
[----:B------:R-:W-:Y:S01]  /*5f20*/  @!UPT UIADD3 URZ, UPT, UPT, URZ, URZ, URZ ;  /* 0x000000fffffff290 */ /* 0x000fe2000fffe0ff */
[----:B-1----:R-:W-:Y:S02]  /*5f30*/  @P0 MOV R2, R4 ;  /* 0x0000000400020202 */ /* 0x002fe40000000f00 */
[----:B------:R-:W-:Y:S02]  /*5f40*/  @P0 LOP3.LUT R0, R5, 0xffff, RZ, 0xc0, !PT ;  /* 0x0000ffff05000812 */ /* 0x000fe400078ec0ff */
[----:B------:R-:W-:Y:S02]  /*5f50*/  @P0 SHF.R.U32.HI R4, RZ, 0x10, R5 ;  /* 0x00000010ff040819 */ /* 0x000fe40000011605 */
[----:B------:R-:W-:Y:S02]  /*5f60*/  @P0 R2UR UR7, R2 ;  /* 0x00000000020702ca */ /* 0x000fe400000e0000 */
[----:B------:R-:W-:Y:S02]  /*5f70*/  @P0 R2UR UR6, R0 ;  /* 0x00000000000602ca */ /* 0x000fe400000e0000 */
[----:B------:R-:W-:Y:S09]  /*5f80*/  @P0 R2UR UR5, R4 ;  /* 0x00000000040502ca */ /* 0x000ff200000e0000 */
[----:B------:R-:W-:Y:S02]  /*5f90*/  @UP1 UMOV UR38, UR7 ;  /* 0x0000000700261c82 */ /* 0x000fe40008000000 */
[----:B------:R-:W-:Y:S02]  /*5fa0*/  @UP1 UMOV UR37, UR6 ;  /* 0x0000000600251c82 */ /* 0x000fe40008000000 */
[----:B------:R-:W-:Y:S01]  /*5fb0*/  @UP1 UMOV UR36, UR5 ;  /* 0x0000000500241c82 */ /* 0x000fe20008000000 */
[----:B------:R-:W-:Y:S05]  /*5fc0*/  BRA.U !UP0, `(.L_x_107) ;  /* 0x0000000108cc7547 */ /* 0x000fea000b800000 */
[----:B------:R-:W1:Y:S01]  /*5fd0*/  LDCU UR6, c[0x0][0xe20] ;  /* 0x0001c400ff0677ac */ /* 0x000e620008000800 */
[----:B------:R-:W2:Y:S01]  /*5fe0*/  LDCU UR7, c[0x0][0x370] ;  /* 0x00006e00ff0777ac */ /* 0x000ea20008000800 */
[----:B------:R-:W3:Y:S01]  /*5ff0*/  LDCU UR4, c[0x0][0x374] ;  /* 0x00006e80ff0477ac */ /* 0x000ee20008000800 */
[----:B------:R-:W-:Y:S02]  /*6000*/  UISETP.NE.AND UP0, UPT, UR62, 0x1, UPT ;  /* 0x000000013e00788c */ /* 0x000fe4000bf05270 */
[----:B------:R-:W-:Y:S02]  /*6010*/  UIMAD.WIDE.U32 UR10, UR37, UR63, URZ ;  /* 0x0000003f250a72a5 */ /* 0x000fe4000f8e00ff */
[----:B------:R-:W-:Y:S02]  /*6020*/  UISETP.NE.AND UP1, UPT, UR43, 0x1, UPT ;  /* 0x000000012b00788c */ /* 0x000fe4000bf25270 */
[----:B------:R-:W-:Y:S02]  /*6030*/  UISETP.NE.AND UP2, UPT, UR42, 0x1, UPT ;  /* 0x000000012a00788c */ /* 0x000fe4000bf45270 */
[----:B------:R-:W-:Y:S02]  /*6040*/  UIMAD.WIDE.U32 UR14, UR38, UR60, URZ ;  /* 0x0000003c260e72a5 */ /* 0x000fe4000f8e00ff */
[----:B--2---:R-:W-:Y:S02]  /*6050*/  UIMAD.WIDE.U32 UR12, UR7, UR60, URZ ;  /* 0x0000003c070c72a5 */ /* 0x004fe4000f8e00ff */
[----:B---3--:R-:W-:Y:S07]  /*6060*/  UIMAD.WIDE.U32 UR8, UR4, UR63, URZ ;  /* 0x0000003f040872a5 */ /* 0x008fee000f8e00ff */
[----:B------:R-:W-:Y:S02]  /*6070*/  UMOV UR5, UR9 ;  /* 0x0000000900057c82 */ /* 0x000fe40008000000 */
[----:B-1----:R-:W-:Y:S03]  /*6080*/  @UP0 USHF.R.U32.HI UR4, URZ, UR6, UR5 ;  /* 0x00000006ff040299 */ /* 0x002fe60008011605 */
[----:B------:R-:W-:Y:S01]  /*6090*/  UMOV UR5, UR11 ;  /* 0x0000000b00057c82 */ /* 0x000fe20008000000 */
[----:B------:R-:W-:Y:S02]  /*60a0*/  UIMAD.WIDE.U32 UR8, UR4, UR40, URZ ;  /* 0x00000028040872a5 */ /* 0x000fe4000f8e00ff */
[----:B------:R-:W-:Y:S03]  /*60b0*/  USHF.R.U32.HI UR6, URZ, UR6, UR5 ;  /* 0x00000006ff067299 */ /* 0x000fe60008011605 */
[----:B------:R-:W-:Y:S01]  /*60c0*/  UMOV UR5, UR13 ;  /* 0x0000000d00057c82 */ /* 0x000fe20008000000 */
[----:B------:R-:W-:Y:S02]  /*60d0*/  USEL UR6, UR37, UR6, !UP0 ;  /* 0x0000000625067287 */ /* 0x000fe4000c000000 */
[----:B------:R-:W-:Y:S01]  /*60e0*/  @UP1 USHF.R.U32.HI UR7, URZ, UR61, UR5 ;  /* 0x0000003dff071299 */ /* 0x000fe20008011605 */
[----:B------:R-:W-:Y:S02]  /*60f0*/  UMOV UR8, UR9 ;  /* 0x0000000900087c82 */ /* 0x000fe40008000000 */
[----:B------:R-:W-:Y:S01]  /*6100*/  UMOV UR5, UR15 ;  /* 0x0000000f00057c82 */ /* 0x000fe20008000000 */
[----:B------:R-:W-:Y:S02]  /*6110*/  UIMAD.WIDE.U32 UR10, UR7, UR40, URZ ;  /* 0x00000028070a72a5 */ /* 0x000fe4000f8e00ff */
[----:B------:R-:W-:Y:S02]  /*6120*/  @UP2 USHF.R.U32.HI UR4, URZ, UR41, UR8 ;  /* 0x00000029ff042299 */ /* 0x000fe40008011608 */
[----:B------:R-:W-:Y:S02]  /*6130*/  USHF.R.U32.HI UR5, URZ, UR61, UR5 ;  /* 0x0000003dff057299 */ /* 0x000fe40008011605 */
[----:B------:R-:W-:Y:S02]  /*6140*/  UIMAD UR4, UR42, UR4, URZ ;  /* 0x000000042a0472a4 */ /* 0x000fe4000f8e02ff */
[----:B------:R-:W-:Y:S02]  /*6150*/  USEL UR5, UR38, UR5, !UP1 ;  /* 0x0000000526057287 */ /* 0x000fe4000c800000 */
[----:B------:R-:W-:Y:S01]  /*6160*/  UISETP.GE.AND UP0, UPT, UR6, UR4, UPT ;  /* 0x000000040600728c */ /* 0x000fe2000bf06270 */
[----:B------:R-:W-:Y:S02]  /*6170*/  UMOV UR10, UR11 ;  /* 0x0000000b000a7c82 */ /* 0x000fe40008000000 */
[----:B------:R-:W-:Y:S02]  /*6180*/  @UP2 USHF.R.U32.HI UR7, URZ, UR41, UR10 ;  /* 0x00000029ff072299 */ /* 0x000fe4000801160a */
[----:B------:R-:W-:Y:S02]  /*6190*/  UIMAD.WIDE.U32 UR10, UR6, UR40, URZ ;  /* 0x00000028060a72a5 */ /* 0x000fe4000f8e00ff */
[----:B------:R-:W-:Y:S04]  /*61a0*/  UIMAD UR8, UR42, UR7, URZ ;  /* 0x000000072a0872a4 */ /* 0x000fe8000f8e02ff */
[----:B------:R-:W-:Y:S02]  /*61b0*/  UISETP.GE.OR UP0, UPT, UR5, UR8, UP0 ;  /* 0x000000080500728c */ /* 0x000fe40008706670 */
[----:B------:R-:W-:Y:S02]  /*61c0*/  UIMAD.WIDE.U32 UR8, UR5, UR40, URZ ;  /* 0x00000028050872a5 */ /* 0x000fe4000f8e00ff */
[----:B------:R-:W-:Y:S01]  /*61d0*/  UIADD3 UR8, UPT, UPT, -UR5, URZ, URZ ;  /* 0x000000ff05087290 */ /* 0x000fe2000fffe1ff */
[----:B------:R-:W-:Y:S02]  /*61e0*/  UMOV UR4, UR11 ;  /* 0x0000000b00047c82 */ /* 0x000fe40008000000 */
[----:B------:R-:W-:Y:S04]  /*61f0*/  USHF.R.U32.HI UR4, URZ, UR41, UR4 ;  /* 0x00000029ff047299 */ /* 0x000fe80008011604 */
[----:B------:R-:W-:Y:S03]  /*6200*/  USEL UR11, UR6, UR4, !UP2 ;  /* 0x00000004060b7287 */ /* 0x000fe6000d000000 */
[----:B------:R-:W-:Y:S01]  /*6210*/  @!UP0 UMOV UR4, UR9 ;  /* 0x0000000900048c82 */ /* 0x000fe20008000000 */
[----:B------:R-:W-:Y:S02]  /*6220*/  UIADD3 UR10, UPT, UPT, -UR11, URZ, URZ ;  /* 0x000000ff0b0a7290 */ /* 0x000fe4000fffe1ff */
[----:B------:R-:W-:Y:S02]  /*6230*/  @!UP0 USHF.R.U32.HI UR4, URZ, UR41, UR4 ;  /* 0x00000029ff048299 */ /* 0x000fe40008011604 */
[----:B------:R-:W-:Y:S02]  /*6240*/  UIMAD UR10, UR42, UR10, UR6 ;  /* 0x0000000a2a0a72a4 */ /* 0x000fe4000f8e0206 */
[----:B------:R-:W-:Y:S02]  /*6250*/  @!UP0 USEL UR4, UR5, UR4, !UP2 ;  /* 0x0000000405048287 */ /* 0x000fe4000d000000 */
[----:B------:R-:W-:Y:S02]  /*6260*/  UIADD3 UR9, UPT, UPT, -UR6, URZ, URZ ;  /* 0x000000ff06097290 */ /* 0x000fe4000fffe1ff */
[----:B------:R-:W-:Y:S02]  /*6270*/  @!UP0 UIMAD UR10, UR7, UR10, UR4 ;  /* 0x0000000a070a82a4 */ /* 0x000fe4000f8e0204 */
[----:B------:R-:W-:Y:S02]  /*6280*/  @!UP0 UIADD3 UR11, UPT, UPT, UR11, -UR4, URZ ;  /* 0x800000040b0b8290 */ /* 0x000fe4000fffe0ff */
[----:B------:R-:W-:Y:S02]  /*6290*/  UIMAD UR7, UR43, UR8, UR38 ;  /* 0x000000082b0772a4 */ /* 0x000fe4000f8e0226 */
[----:B------:R-:W-:Y:S02]  /*62a0*/  @!UP0 UIMAD UR6, UR11, UR42, UR5 ;  /* 0x0000002a0b0682a4 */ /* 0x000fe4000f8e0205 */
[----:B------:R-:W-:Y:S01]  /*62b0*/  UIMAD UR4, UR62, UR9, UR37 ;  /* 0x000000093e0472a4 */ /* 0x000fe2000f8e0225 */
[----:B------:R-:W-:Y:S02]  /*62c0*/  @!UP0 UMOV UR5, UR10 ;  /* 0x0000000a00058c82 */ /* 0x000fe40008000000 */
[----:B------:R-:W-:Y:S02]  /*62d0*/  UIMAD UR38, UR5, UR43, UR7 ;  /* 0x0000002b052672a4 */ /* 0x000fe4000f8e0207 */
[----:B------:R-:W-:Y:S11]  /*62e0*/  UIMAD UR37, UR6, UR62, UR4 ;  /* 0x0000003e062572a4 */ /* 0x000ff6000f8e0204 */
[----:B------:R-:W-:Y:S01]  /*62f0*/  @!UPT UIADD3 URZ, UPT, UPT, URZ, URZ, URZ ;  /* 0x000000fffffff290 */ /* 0x000fe2000fffe0ff */
.L_x_107:
[----:B------:R-:W-:Y:S02]  /*6300*/  UISETP.NE.AND UP0, UPT, UR39, 0x1, UPT ;  /* 0x000000012700788c */ /* 0x000fe4000bf05270 */
[----:B------:R-:W-:Y:S01]  /*6310*/  UIADD3 UR52, UPT, UPT, UR16, 0x1, URZ ;  /* 0x0000000110347890 */ /* 0x000fe2000fffe0ff */
[----:B------:R-:W1:Y:S01]  /*6320*/  LDCU.64 UR46, c[0x0][0x8f8] ;  /* 0x00011f00ff2e77ac */ /* 0x000e620008000a00 */
[----:B------:R-:W-:Y:S07]  /*6330*/  USHF.L.U32 UR49, UR20, 0x7, URZ ;  /* 0x0000000714317899 */ /* 0x000fee00080006ff */
[----:B------:R-:W2:Y:S01]  /*6340*/  @!UP0 LDCU.128 UR12, c[0x0][0xe10] ;  /* 0x0001c200ff0c87ac */ /* 0x000ea20008000c00 */
[----:B------:R-:W3:Y:S01]  /*6350*/  @!UP0 LDCU UR5, c[0x0][0xe0c] ;  /* 0x0001c180ff0587ac */ /* 0x000ee20008000800 */
[----:B------:R-:W4:Y:S01]  /*6360*/  @!UP0 LDCU UR10, c[0x0][0xe20] ;  /* 0x0001c400ff0a87ac */ /* 0x000f220008000800 */
[----:B------:R-:W-:Y:S02]  /*6370*/  USHF.L.U32 UR50, UR32, 0x7, URZ ;  /* 0x0000000720327899 */ /* 0x000fe400080006ff */
[----:B--2---:R-:W-:Y:S02]  /*6380*/  UIMAD.WIDE.U32 UR8, UR38, UR12, URZ ;  /* 0x0000000c260872a5 */ /* 0x004fe4000f8e00ff */
[----:B------:R-:W-:Y:S02]  /*6390*/  UIMAD.WIDE.U32 UR6, UR37, UR15, URZ ;  /* 0x0000000f250672a5 */ /* 0x000fe4000f8e00ff */
[----:B------:R-:W-:Y:S03]  /*63a0*/  @!UP0 UISETP.NE.AND UP1, UPT, UR14, 0x1, UPT ;  /* 0x000000010e00888c */ /* 0x000fe6000bf25270 */
[----:B------:R-:W-:Y:S01]  /*63b0*/  @!UP0 UMOV UR4, UR9 ;  /* 0x0000000900048c82 */ /* 0x000fe20008000000 */
[----:B---3--:R-:W-:Y:S02]  /*63c0*/  @!UP0 UISETP.NE.AND UP2, UPT, UR5, 0x1, UPT ;  /* 0x000000010500888c */ /* 0x008fe4000bf45270 */
[----:B------:R-:W-:Y:S01]  /*63d0*/  @!UP0 USHF.R.U32.HI UR4, URZ, UR13, UR4 ;  /* 0x0000000dff048299 */ /* 0x000fe20008011604 */
[----:B------:R-:W-:Y:S02]  /*63e0*/  @!UP0 UMOV UR6, UR7 ;  /* 0x0000000700068c82 */ /* 0x000fe40008000000 */
[----:B----4-:R-:W-:Y:S02]  /*63f0*/  @!UP0 USHF.R.U32.HI UR6, URZ, UR10, UR6 ;  /* 0x0000000aff068299 */ /* 0x010fe40008011606 */
[----:B------:R-:W-:Y:S02]  /*6400*/  @!UP0 USEL UR7, UR38, UR4, !UP2 ;  /* 0x0000000426078287 */ /* 0x000fe4000d000000 */
[----:B------:R-:W-:Y:S04]  /*6410*/  @!UP0 USEL UR6, UR37, UR6, !UP1 ;  /* 0x0000000625068287 */ /* 0x000fe8000c800000 */
[----:B------:R-:W-:Y:S02]  /*6420*/  @!UP0 UIADD3 UR4, UPT, UPT, -UR7, UR6, URZ ;  /* 0x0000000607048290 */ /* 0x000fe4000fffe1ff */
[----:B------:R-:W-:Y:S02]  /*6430*/  @!UP0 UIADD3 UR6, UPT, UPT, UR7, -UR6, URZ ;  /* 0x8000000607068290 */ /* 0x000fe4000fffe0ff */
[----:B------:R-:W-:Y:S02]  /*6440*/  @!UP0 UIMAD UR38, UR4, UR5, UR38 ;  /* 0x00000005042682a4 */ /* 0x000fe4000f8e0226 */
[----:B------:R-:W-:Y:S02]  /*6450*/  UIADD3 UR4, UPT, UPT, UR44, 0x400, URZ ;  /* 0x000004002c047890 */ /* 0x000fe4000fffe0ff */
[----:B------:R-:W-:Y:S02]  /*6460*/  @!UP0 UIMAD UR37, UR6, UR14, UR37 ;  /* 0x0000000e062582a4 */ /* 0x000fe4000f8e0225 */
[----:B------:R-:W-:Y:S09]  /*6470*/  ULOP3.LUT UP0, URZ, UR4, 0x3f0, URZ, 0xc0, !UPT ;  /* 0x000003f004ff7892 */ /* 0x000ff2000f80c0ff */
[----:B-1----:R-:W-:Y:S05]  /*6480*/  BRA.U !UP0, `(.L_x_108) ;  /* 0x0000000108407547 */ /* 0x002fea000b800000 */
[----:B------:R-:W1:Y:S01]  /*6490*/  LDCU.64 UR8, c[0x4][0x88] ;  /* 0x01001100ff0877ac */ /* 0x000e620008000a00 */
[----:B------:R-:W-:Y:S01]  /*64a0*/  MOV R3, 0x0 ;  /* 0x0000000000037802 */ /* 0x000fe20000000f00 */
[----:B------:R-:W-:Y:S02]  /*64b0*/  HFMA2 R12, -RZ, RZ, 0, 5.9604644775390625e-08 ;  /* 0x00000001ff0c7431 */ /* 0x000fe400000001ff */
[----:B------:R-:W-:Y:S02]  /*64c0*/  IMAD.MOV.U32 R8, RZ, RZ, 0x70 ;  /* 0x00000070ff087424 */ /* 0x000fe400078e00ff */
[----:B------:R-:W-:Y:S01]  /*64d0*/  IMAD.MOV.U32 R13, RZ, RZ, RZ ;  /* 0x000000ffff0d7224 */ /* 0x000fe200078e00ff */
[----:B------:R-:W2:Y:S01]  /*64e0*/  LDCU.64 UR6, c[0x4][0x90] ;  /* 0x01001200ff0677ac */ /* 0x000ea20008000a00 */
[----:B------:R-:W3:Y:S01]  /*64f0*/  LDC.64 R2, c[0x4][R3] ;  /* 0x0100000003027b82 */ /* 0x000ee20000000a00 */
[----:B------:R-:W4:Y:S01]  /*6500*/  LDCU.64 UR4, c[0x4][0x8] ;  /* 0x01000100ff0477ac */ /* 0x000f220008000a00 */
[----:B-1----:R-:W-:Y:S01]  /*6510*/  MOV R5, UR9 ;  /* 0x0000000900057c02 */ /* 0x002fe20008000f00 */
[----:B------:R-:W-:Y:S01]  /*6520*/  IMAD.U32 R4, RZ, RZ, UR8 ;  /* 0x00000008ff047e24 */ /* 0x000fe2000f8e00ff */
[----:B--2---:R-:W-:Y:S01]  /*6530*/  MOV R7, UR7 ;  /* 0x0000000700077c02 */ /* 0x004fe20008000f00 */
[----:B------:R-:W-:Y:S01]  /*6540*/  IMAD.U32 R6, RZ, RZ, UR6 ;  /* 0x00000006ff067e24 */ /* 0x000fe2000f8e00ff */
[----:B----4-:R-:W-:Y:S01]  /*6550*/  MOV R11, UR5 ;  /* 0x00000005000b7c02 */ /* 0x010fe20008000f00 */
[----:B------:R-:W-:Y:S02]  /*6560*/  IMAD.U32 R10, RZ, RZ, UR4 ;  /* 0x00000004ff0a7e24 */ /* 0x000fe4000f8e00ff */
[----:B------:R-:W-:Y:S07]  /*6570*/  LEPC R20, `(.L_x_108) ;  /* 0x000000001014794e */ /* 0x000fee0000000000 */
[----:B---3--:R-:W-:Y:S05]  /*6580*/  CALL.ABS.NOINC R2 ;  /* 0x0000000002007343 */ /* 0x008fea0003c00000 */
.L_x_108:
[----:B------:R-:W-:Y:S04]  /*6590*/  UIADD3 UR4, UPT, UPT, UR44, 0x4400, URZ ;  /* 0x000044002c047890 */ /* 0x000fe8000fffe0ff */
[----:B------:R-:W-:Y:S09]  /*65a0*/  ULOP3.LUT UP0, URZ, UR4, 0x3f0, URZ, 0xc0, !UPT ;  /* 0x000003f004ff7892 */ /* 0x000ff2000f80c0ff */
[----:B------:R-:W-:Y:S05]  /*65b0*/  BRA.U !UP0, `(.L_x_109) ;  /* 0x0000000108407547 */ /* 0x000fea000b800000 */
        /* <DEDUP_REMOVED lines=16> */
.L_x_109:
[----:B------:R-:W-:Y:S01]  /*66c0*/  IADD3 R2, P0, PT, R241, UR49, RZ ;  /* 0x00000031f1027c10 */ /* 0x000fe2000ff1e0ff */
[----:B------:R-:W-:Y:S01]  /*66d0*/  IMAD.U32 R0, RZ, RZ, UR49 ;  /* 0x00000031ff007e24 */ /* 0x000fe2000f8e00ff */
[----:B------:R-:W-:Y:S01]  /*66e0*/  ISETP.NE.U32.AND P2, PT, R242, RZ, PT ;  /* 0x000000fff200720c */ /* 0x000fe20003f45070 */
[----:B------:R-:W-:Y:S03]  /*66f0*/  USHF.R.S32.HI UR4, URZ, 0x1f, UR51 ;  /* 0x0000001fff047899 */ /* 0x000fe60008011433 */
[----:B------:R-:W-:Y:S02]  /*6700*/  LEA.HI.X.SX32 R3, R0, RZ, 0x1, P0 ;  /* 0x000000ff00037211 */ /* 0x000fe400000f0eff */
[----:B------:R-:W-:Y:S01]  /*6710*/  ISETP.NE.U32.AND P0, PT, R244, RZ, PT ;  /* 0x000000fff400720c */ /* 0x000fe20003f05070 */
[C---:B------:R-:W-:Y:S01]  /*6720*/  IMAD R0, R70.reuse, UR4, RZ ;  /* 0x0000000446007c24 */ /* 0x040fe2000f8e02ff */
[----:B------:R-:W-:Y:S01]  /*6730*/  ISETP.NE.AND.EX P2, PT, R243, RZ, PT, P2 ;  /* 0x000000fff300720c */ /* 0x000fe20003f45320 */
[----:B------:R-:W-:Y:S01]  /*6740*/  IMAD.WIDE.U32 R2, R70, UR51, R2 ;  /* 0x0000003346027c25 */ /* 0x000fe2000f8e0002 */
[----:B------:R-:W-:Y:S01]  /*6750*/  ISETP.NE.AND.EX P0, PT, R245, RZ, PT, P0 ;  /* 0x000000fff500720c */ /* 0x000fe20003f05300 */
[----:B------:R-:W-:Y:S02]  /*6760*/  UIADD3 UR4, UPT, UPT, UR44, 0x8400, URZ ;  /* 0x000084002c047890 */ /* 0x000fe4000fffe0ff */
[----:B------:R-:W-:Y:S01]  /*6770*/  IMAD R0, R71, UR51, R0 ;  /* 0x0000003347007c24 */ /* 0x000fe2000f8e0200 */
[C---:B------:R-:W-:Y:S01]  /*6780*/  LEA R16, P1, R2.reuse, UR46, 0x1 ;  /* 0x0000002e02107c11 */ /* 0x040fe2000f8208ff */
[----:B------:R-:W-:Y:S02]  /*6790*/  ULOP3.LUT UP1, URZ, UR4, 0x3f0, URZ, 0xc0, !UPT ;  /* 0x000003f004ff7892 */ /* 0x000fe4000f82c0ff */
[----:B------:R-:W-:Y:S05]  /*67a0*/  IMAD.IADD R0, R3, 0x1, R0 ;  /* 0x0000000103007824 */ /* 0x000fea00078e0200 */
[----:B------:R-:W-:Y:S01]  /*67b0*/  LEA.HI.X R17, R2, UR47, R0, 0x1, P1 ;  /* 0x0000002f02117c11 */ /* 0x000fe200088f0c00 */
[----:B------:R-:W-:Y:S06]  /*67c0*/  @!P0 BRA `(.L_x_110) ;  /* 0x00000000005c8947 */ /* 0x000fec0003800000 */
[----:B------:R-:W-:Y:S01]  /*67d0*/  R2UR UR5, R251 ;  /* 0x00000000fb0572ca */ /* 0x000fe200000e0000 */
[----:B------:R-:W-:Y:S01]  /*67e0*/  UISETP.NE.U32.AND UP0, UPT, UR54, URZ, UPT ;  /* 0x000000ff3600728c */ /* 0x000fe2000bf05070 */
[----:B------:R-:W-:Y:S01]  /*67f0*/  R2UR UR4, R250 ;  /* 0x00000000fa0472ca */ /* 0x000fe200000e0000 */
[----:B------:R-:W-:Y:S01]  /*6800*/  IMAD.MOV.U32 R234, RZ, RZ, 0x1 ;  /* 0x00000001ffea7424 */ /* 0x000fe200078e00ff */
[----:B------:R-:W-:Y:S01]  /*6810*/  LOP3.LUT R148, R148, 0xfffffffe, RZ, 0xc0, !PT ;  /* 0xfffffffe94947812 */ /* 0x000fe200078ec0ff */
[----:B------:R-:W-:Y:S06]  /*6820*/  UISETP.NE.AND.EX UP0, UPT, UR55, URZ, UPT, UP0 ;  /* 0x000000ff3700728c */ /* 0x000fec000bf05300 */
[----:B------:R-:W-:Y:S02]  /*6830*/  PLOP3.LUT P1, PT, PT, PT, UP0, 0x80, 0x8 ;  /* 0x000000000008781c */ /* 0x000fe40003f2f008 */
[----:B------:R-:W-:Y:S04]  /*6840*/  ISETP.NE.U32.AND P0, PT, RZ, UR5, PT ;  /* 0x00000005ff007c0c */ /* 0x000fe8000bf05070 */
[----:B------:R-:W-:Y:S01]  /*6850*/  ISETP.NE.AND.EX P0, PT, RZ, UR4, PT, P0 ;  /* 0x00000004ff007c0c */ /* 0x000fe2000bf05300 */
[----:B------:R-:W1:Y:S06]  /*6860*/  LDCU.64 UR4, c[0x0][0x358] ;  /* 0x00006b00ff0477ac */ /* 0x000e6c0008000a00 */
[----:B------:R-:W2:Y:S01]  /*6870*/  @P1 LDC.64 R2, c[0x0][0x888] ;  /* 0x00022200ff021b82 */ /* 0x000ea20000000a00 */
[----:B------:R-:W-:Y:S01]  /*6880*/  @P1 IMAD R6, R244, UR51, RZ ;  /* 0x00000033f4061c24 */ /* 0x000fe2000f8e02ff */
[----:B------:R-:W-:Y:S06]  /*6890*/  @P1 LOP3.LUT R148, R148, 0x1, RZ, 0xfc, !PT ;  /* 0x0000000194941812 */ /* 0x000fec00078efcff */
[----:B------:R-:W3:Y:S08]  /*68a0*/  @P0 LDC R0, c[0x0][0x8a0] ;  /* 0x00022800ff000b82 */ /* 0x000ef00000000800 */
[----:B------:R-:W4:Y:S01]  /*68b0*/  @P0 LDC.64 R4, c[0x0][0x890] ;  /* 0x00022400ff040b82 */ /* 0x000f220000000a00 */
[----:B--2---:R-:W-:Y:S04]  /*68c0*/  @P1 IMAD.WIDE R2, R6, 0x4, R2 ;  /* 0x0000000406021825 */ /* 0x004fe800078e0202 */
[----:B---3--:R-:W-:Y:S04]  /*68d0*/  @P0 IMAD R0, R0, UR51, RZ ;  /* 0x0000003300000c24 */ /* 0x008fe8000f8e02ff */
[----:B----4-:R-:W-:Y:S02]  /*68e0*/  @P0 IMAD.WIDE R4, R0, 0x4, R4 ;  /* 0x0000000400040825 */ /* 0x010fe400078e0204 */
[----:B-1----:R-:W2:Y:S04]  /*68f0*/  @P1 LDG.E R0, desc[UR4][R2.64] ;  /* 0x0000000402001981 */ /* 0x002ea8000c1e1900 */
[----:B------:R-:W2:Y:S01]  /*6900*/  @P0 LDG.E R73, desc[UR4][R4.64] ;  /* 0x0000000404490981 */ /* 0x000ea2000c1e1900 */
[----:B------:R-:W2:Y:S08]  /*6910*/  @!P1 LDC R0, c[0x0][0x880] ;  /* 0x00022000ff009b82 */ /* 0x000eb00000000800 */
[----:B------:R-:W2:Y:S02]  /*6920*/  @!P0 LDC R73, c[0x0][0x884] ;  /* 0x00022100ff498b82 */ /* 0x000ea40000000800 */
[----:B--2---:R-:W-:Y:S06]  /*6930*/  FMUL R73, R73, R0 ;  /* 0x0000000049497220 */ /* 0x004fec0000400000 */
.L_x_110:
[----:B------:R-:W-:Y:S05]  /*6940*/  @!P2 BRA `(.L_x_111) ;  /* 0x000000000084a947 */ /* 0x000fea0003800000 */
[----:B------:R-:W2:Y:S01]  /*6950*/  LDL R2, [R1] ;  /* 0x0000000001027983 */ /* 0x000ea20000100800 */
[----:B------:R-:W-:Y:S02]  /*6960*/  R2UR UR7, R246 ;  /* 0x00000000f60772ca */ /* 0x000fe400000e0000 */
[----:B------:R-:W-:Y:S01]  /*6970*/  R2UR UR6, R249 ;  /* 0x00000000f90672ca */ /* 0x000fe200000e0000 */
[----:B------:R-:W3:Y:S01]  /*6980*/  LDL R0, [R1+0x4] ;  /* 0x0000040001007983 */ /* 0x000ee20000100800 */
[----:B------:R-:W-:Y:S02]  /*6990*/  R2UR UR5, R248 ;  /* 0x00000000f80572ca */ /* 0x000fe400000e0000 */
[----:B------:R-:W-:Y:S07]  /*69a0*/  R2UR UR4, R247 ;  /* 0x00000000f70472ca */ /* 0x000fee00000e0000 */
[----:B------:R-:W-:Y:S04]  /*69b0*/  ISETP.NE.U32.AND P1, PT, RZ, UR7, PT ;  /* 0x00000007ff007c0c */ /* 0x000fe8000bf25070 */
[----:B------:R-:W-:Y:S02]  /*69c0*/  ISETP.NE.AND.EX P1, PT, RZ, UR6, PT, P1 ;  /* 0x00000006ff007c0c */ /* 0x000fe4000bf25310 */
[----:B------:R-:W-:Y:S04]  /*69d0*/  ISETP.NE.U32.AND P0, PT, RZ, UR5, PT ;  /* 0x00000005ff007c0c */ /* 0x000fe8000bf05070 */
[----:B------:R-:W-:Y:S01]  /*69e0*/  ISETP.NE.AND.EX P0, PT, RZ, UR4, PT, P0 ;  /* 0x00000004ff007c0c */ /* 0x000fe2000bf05300 */
[----:B------:R-:W1:Y:S11]  /*69f0*/  LDCU.64 UR4, c[0x0][0x358] ;  /* 0x00006b00ff0477ac */ /* 0x000e760008000a00 */
[----:B------:R-:W-:Y:S01]  /*6a00*/  @!UPT UIADD3 URZ, UPT, UPT, URZ, URZ, URZ ;  /* 0x000000fffffff290 */ /* 0x000fe2000fffe0ff */
[----:B------:R-:W4:Y:S08]  /*6a10*/  @P0 LDC R10, c[0x0][0x8e8] ;  /* 0x00023a00ff0a0b82 */ /* 0x000f300000000800 */
[----:B------:R-:W5:Y:S01]  /*6a20*/  @P0 LDC.64 R8, c[0x0][0x8d0] ;  /* 0x00023400ff080b82 */ /* 0x000f620000000a00 */
[----:B--2---:R-:W-:Y:S07]  /*6a30*/  ISETP.NE.U32.AND P2, PT, R2, RZ, PT ;  /* 0x000000ff0200720c */ /* 0x004fee0003f45070 */
[----:B------:R-:W2:Y:S01]  /*6a40*/  @P1 LDC.64 R2, c[0x0][0x8c8] ;  /* 0x00023200ff021b82 */ /* 0x000ea20000000a00 */
[----:B---3--:R-:W-:Y:S07]  /*6a50*/  ISETP.NE.AND.EX P2, PT, R0, RZ, PT, P2 ;  /* 0x000000ff0000720c */ /* 0x008fee0003f45320 */
[----:B------:R-:W3:Y:S08]  /*6a60*/  @P1 LDC R0, c[0x0][0x8e0] ;  /* 0x00023800ff001b82 */ /* 0x000ef00000000800 */
[----:B------:R-:W1:Y:S01]  /*6a70*/  @P2 LDC.64 R4, c[0x0][0x8c0] ;  /* 0x00023000ff042b82 */ /* 0x000e620000000a00 */
[----:B------:R-:W-:Y:S02]  /*6a80*/  @P2 IMAD R6, R242, UR51, RZ ;  /* 0x00000033f2062c24 */ /* 0x000fe4000f8e02ff */
[----:B---3--:R-:W-:Y:S02]  /*6a90*/  @P1 IMAD R0, R0, UR51, RZ ;  /* 0x0000003300001c24 */ /* 0x008fe4000f8e02ff */
[----:B-1----:R-:W-:Y:S04]  /*6aa0*/  @P2 IMAD.WIDE R4, R6, 0x4, R4 ;  /* 0x0000000406042825 */ /* 0x002fe800078e0204 */
[----:B--2---:R-:W-:Y:S02]  /*6ab0*/  @P1 IMAD.WIDE R6, R0, 0x4, R2 ;  /* 0x0000000400061825 */ /* 0x004fe400078e0202 */
[----:B------:R5:W2:Y:S02]  /*6ac0*/  @P2 LDG.E R2, desc[UR4][R4.64] ;  /* 0x0000000404022981 */ /* 0x000aa4000c1e1900 */
[----:B----4-:R-:W-:Y:S04]  /*6ad0*/  @P0 IMAD R0, R10, UR51, RZ ;  /* 0x000000330a000c24 */ /* 0x010fe8000f8e02ff */
[----:B-----5:R-:W-:Y:S02]  /*6ae0*/  @P0 IMAD.WIDE R4, R0, 0x4, R8 ;  /* 0x0000000400040825 */ /* 0x020fe400078e0208 */
[----:B------:R-:W2:Y:S04]  /*6af0*/  @P1 LDG.E R0, desc[UR4][R6.64] ;  /* 0x0000000406001981 */ /* 0x000ea8000c1e1900 */
[----:B------:R-:W3:Y:S01]  /*6b00*/  @P0 LDG.E R69, desc[UR4][R4.64] ;  /* 0x0000000404450981 */ /* 0x000ee2000c1e1900 */
[----:B------:R-:W2:Y:S08]  /*6b10*/  @!P2 LDC R2, c[0x0][0x8b0] ;  /* 0x00022c00ff02ab82 */ /* 0x000eb00000000800 */
[----:B------:R-:W2:Y:S08]  /*6b20*/  @!P1 LDC R0, c[0x0][0x8b4] ;  /* 0x00022d00ff009b82 */ /* 0x000eb00000000800 */
[----:B------:R-:W3:Y:S01]  /*6b30*/  @!P0 LDC R69, c[0x0][0x8b8] ;  /* 0x00022e00ff458b82 */ /* 0x000ee20000000800 */
[----:B--2---:R-:W-:Y:S04]  /*6b40*/  FMUL R0, R0, R2 ;  /* 0x0000000200007220 */ /* 0x004fe80000400000 */
[----:B---3--:R-:W-:Y:S07]  /*6b50*/  FMUL R69, R0, R69 ;  /* 0x0000004500457220 */ /* 0x008fee0000400000 */
.L_x_111:
[----:B------:R-:W1:Y:S08]  /*6b60*/  LDC R2, c[0x0][0x384] ;  /* 0x0000e100ff027b82 */ /* 0x000e700000000800 */
[----:B------:R-:W2:Y:S01]  /*6b70*/  LDC R0, c[0x0][0x388] ;  /* 0x0000e200ff007b82 */ /* 0x000ea20000000800 */
[----:B-1----:R-:W-:Y:S02]  /*6b80*/  IADD3 R142, PT, PT, R2, -UR49, -R241 ;  /* 0x80000031028e7c10 */ /* 0x002fe4000fffe8f1 */
[----:B--2---:R-:W-:Y:S01]  /*6b90*/  IADD3 R140, PT, PT, R0, -UR50, RZ ;  /* 0x80000032008c7c10 */ /* 0x004fe2000fffe0ff */
[----:B------:R-:W-:Y:S06]  /*6ba0*/  BRA.U !UP1, `(.L_x_112) ;  /* 0x0000000109407547 */ /* 0x000fec000b800000 */
        /* <DEDUP_REMOVED lines=16> */
.L_x_112:
[----:B------:R-:W-:Y:S01]  /*6cb0*/  ISETP.NE.U32.AND P2, PT, RZ, UR58, PT ;  /* 0x0000003aff007c0c */ /* 0x000fe2000bf45070 */
[----:B------:R-:W1:Y:S01]  /*6cc0*/  LDCU UR4, c[0x0][0x900] ;  /* 0x00012000ff0477ac */ /* 0x000e620008000800 */
[----:B------:R-:W-:Y:S02]  /*6cd0*/  ISETP.NE.U32.AND P3, PT, RZ, UR54, PT ;  /* 0x00000036ff007c0c */ /* 0x000fe4000bf65070 */
[----:B------:R-:W-:Y:S01]  /*6ce0*/  ISETP.NE.AND.EX P1, PT, RZ, UR59, PT, P2 ;  /* 0x0000003bff007c0c */ /* 0x000fe2000bf25320 */
[----:B------:R-:W-:Y:S01]  /*6cf0*/  UISETP.NE.U32.AND UP0, UPT, UR46, URZ, UPT ;  /* 0x000000ff2e00728c */ /* 0x000fe2000bf05070 */
[----:B------:R-:W-:Y:S02]  /*6d00*/  LOP3.LUT R148, R148, 0xfffffffb, RZ, 0xc0, !PT ;  /* 0xfffffffb94947812 */ /* 0x000fe400078ec0ff */
[----:B------:R-:W-:Y:S01]  /*6d10*/  ISETP.NE.AND.EX P3, PT, RZ, UR55, PT, P3 ;  /* 0x00000037ff007c0c */ /* 0x000fe2000bf65330 */
[----:B------:R-:W-:Y:S01]  /*6d20*/  UISETP.NE.AND.EX UP0, UPT, UR47, URZ, UPT, UP0 ;  /* 0x000000ff2f00728c */ /* 0x000fe2000bf05300 */
[----:B------:R-:W-:Y:S02]  /*6d30*/  ISETP.NE.AND.EX P0, PT, RZ, UR59, PT, P2 ;  /* 0x0000003bff007c0c */ /* 0x000fe4000bf05320 */
[----:B------:R-:W-:Y:S05]  /*6d40*/  LEA R18, R223, UR44, 0x3 ;  /* 0x0000002cdf127c11 */ /* 0x000fea000f8e18ff */
[----:B------:R-:W-:Y:S01]  /*6d50*/  @!P1 FSETP.EQ.AND P4, PT, R73, RZ, PT ;  /* 0x000000ff4900920b */ /* 0x000fe20003f82000 */
[----:B-1----:R-:W-:Y:S11]  /*6d60*/  IMAD.U32 R68, RZ, RZ, UR4 ;  /* 0x00000004ff447e24 */ /* 0x002ff6000f8e00ff */
[----:B------:R-:W-:Y:S01]  /*6d70*/  @!UPT UIADD3 URZ, UPT, UPT, URZ, URZ, URZ ;  /* 0x000000fffffff290 */ /* 0x000fe2000fffe0ff */
[----:B------:R-:W-:Y:S02]  /*6d80*/  @P4 LOP3.LUT R148, R148, 0x4, RZ, 0xfc, !PT ;  /* 0x0000000494944812 */ /* 0x000fe400078efcff */
[----:B------:R-:W-:Y:S02]  /*6d90*/  PLOP3.LUT P4, PT, PT, PT, PT, 0x8, 0x80 ;  /* 0x000000000080781c */ /* 0x000fe40003f8e170 */
[----:B------:R-:W-:Y:S11]  /*6da0*/  LOP3.LUT R148, R148, 0xfffffff7, RZ, 0xc0, !PT ;  /* 0xfffffff794947812 */ /* 0x000ff600078ec0ff */
[----:B------:R-:W-:Y:S01]  /*6db0*/  @P4 LOP3.LUT R148, R148, 0x8, RZ, 0xfc, !PT ;  /* 0x0000000894944812 */ /* 0x000fe200078efcff */
[----:B------:R-:W-:Y:S06]  /*6dc0*/  @P3 BRA P0, `(.L_x_113) ;  /* 0x0000000000403947 */ /* 0x000fec0000000000 */
[----:B------:R-:W-:Y:S02]  /*6dd0*/  ISETP.NE.AND.EX P2, PT, RZ, UR59, PT, P2 ;  /* 0x0000003bff007c0c */ /* 0x000fe4000bf45320 */
[----:B------:R-:W-:Y:S11]  /*6de0*/  LOP3.LUT R148, R148, 0xfffffff7, RZ, 0xc0, !PT ;  /* 0xfffffff794947812 */ /* 0x000ff600078ec0ff */
[----:B------:R-:W-:Y:S11]  /*6df0*/  @!P2 FSETP.EQ.AND P0, PT, R73, RZ, PT ;  /* 0x000000ff4900a20b */ /* 0x000ff60003f02000 */
[----:B------:R-:W-:Y:S02]  /*6e00*/  @!UPT UIADD3 URZ, UPT, UPT, URZ, URZ, URZ ;  /* 0x000000fffffff290 */ /* 0x000fe4000fffe0ff */
[----:B------:R-:W-:Y:S01]  /*6e10*/  @P0 LOP3.LUT R148, R148, 0x8, RZ, 0xfc, !PT ;  /* 0x0000000894940812 */ /* 0x000fe200078efcff */
[----:B------:R-:W-:Y:S06]  /*6e20*/  @!P2 BRA `(.L_x_113) ;  /* 0x000000000028a947 */ /* 0x000fec0003800000 */
[----:B------:R-:W-:Y:S02]  /*6e30*/  LOP3.LUT P0, RZ, R234, 0xff, RZ, 0xc0, !PT ;  /* 0x000000ffeaff7812 */ /* 0x000fe4000780c0ff */
[C---:B------:R-:W-:Y:S02]  /*6e40*/  LOP3.LUT P6, RZ, R148.reuse, 0x1, RZ, 0xc0, !PT ;  /* 0x0000000194ff7812 */ /* 0x040fe400078cc0ff */
[----:B------:R-:W-:Y:S09]  /*6e50*/  LOP3.LUT R148, R148, 0xfffffffe, RZ, 0xc0, !PT ;  /* 0xfffffffe94947812 */ /* 0x000ff200078ec0ff */
[----:B------:R-:W-:Y:S04]  /*6e60*/  @!P0 ISETP.NE.U32.AND P2, PT, RZ, UR54, PT ;  /* 0x00000036ff008c0c */ /* 0x000fe8000bf45070 */
[----:B------:R-:W-:Y:S04]  /*6e70*/  @!P0 ISETP.NE.AND.EX P6, PT, RZ, UR55, PT, P2 ;  /* 0x00000037ff008c0c */ /* 0x000fe8000bfc5320 */
[----:B------:R-:W-:Y:S02]  /*6e80*/  @!P0 PLOP3.LUT P3, PT, P6, PT, PT, 0x8, 0x80 ;  /* 0x000000000080881c */ /* 0x000fe4000376e170 */
[----:B------:R-:W-:Y:S07]  /*6e90*/  @P0 FSETP.EQ.AND P3, PT, R73, RZ, PT ;  /* 0x000000ff4900020b */ /* 0x000fee0003f62000 */
[----:B------:R-:W-:Y:S04]  /*6ea0*/  @P6 LOP3.LUT R148, R148, 0x1, RZ, 0xfc, !PT ;  /* 0x0000000194946812 */ /* 0x000fe800078efcff */
[----:B------:R-:W-:Y:S04]  /*6eb0*/  LOP3.LUT R148, R148, 0xfffffff7, RZ, 0xc0, !PT ;  /* 0xfffffff794947812 */ /* 0x000fe800078ec0ff */
[----:B------:R-:W-:Y:S02]  /*6ec0*/  @P3 LOP3.LUT R148, R148, 0x8, RZ, 0xfc, !PT ;  /* 0x0000000894943812 */ /* 0x000fe400078efcff */
.L_x_113:
[----:B------:R-:W-:Y:S05]  /*6ed0*/  @!P1 BRA `(.L_x_114) ;  /* 0x00000000001c9947 */ /* 0x000fea0003800000 */
[----:B------:R-:W-:Y:S02]  /*6ee0*/  LOP3.LUT P0, RZ, R234, 0xff, RZ, 0xc0, !PT ;  /* 0x000000ffeaff7812 */ /* 0x000fe4000780c0ff */
[C---:B------:R-:W-:Y:S02]  /*6ef0*/  LOP3.LUT P2, RZ, R148.reuse, 0x1, RZ, 0xc0, !PT ;  /* 0x0000000194ff7812 */ /* 0x040fe4000784c0ff */
[----:B------:R-:W-:Y:S02]  /*6f00*/  LOP3.LUT R148, R148, 0xfffffffb, RZ, 0xc0, !PT ;  /* 0xfffffffb94947812 */ /* 0x000fe400078ec0ff */
[----:B------:R-:W-:Y:S07]  /*6f10*/  PLOP3.LUT P1, PT, P2, PT, PT, 0x8, 0x80 ;  /* 0x000000000080781c */ /* 0x000fee000172e170 */
[----:B------:R-:W-:Y:S11]  /*6f20*/  @P0 FSETP.EQ.AND P1, PT, R73, RZ, PT ;  /* 0x000000ff4900020b */ /* 0x000ff60003f22000 */
[----:B------:R-:W-:Y:S02]  /*6f30*/  @!UPT UIADD3 URZ, UPT, UPT, URZ, URZ, URZ ;  /* 0x000000fffffff290 */ /* 0x000fe4000fffe0ff */
[----:B------:R-:W-:Y:S02]  /*6f40*/  @P1 LOP3.LUT R148, R148, 0x4, RZ, 0xfc, !PT ;  /* 0x0000000494941812 */ /* 0x000fe400078efcff */
.L_x_114:
[----:B------:R-:W-:Y:S05]  /*6f50*/  BRA.U !UP0, `(.L_x_115) ;  /* 0x00000001081c7547 */ /* 0x000fea000b800000 */
[----:B------:R-:W-:Y:S01]  /*6f60*/  VIMNMX R0, PT, PT, R142, R140, PT ;  /* 0x0000008c8e007248 */ /* 0x000fe20003fe0100 */
[----:B------:R-:W1:Y:S01]  /*6f70*/  LDCU.64 UR4, c[0x0][0x358] ;  /* 0x00006b00ff0477ac */ /* 0x000e620008000a00 */
[----:B------:R-:W-:Y:S02]  /*6f80*/  PRMT R68, RZ, 0x7610, R68 ;  /* 0x00007610ff447816 */ /* 0x000fe40000000044 */
[----:B------:R-:W-:Y:S11]  /*6f90*/  ISETP.GE.AND P0, PT, R0, 0x1, PT ;  /* 0x000000010000780c */ /* 0x000ff60003f06270 */
[----:B------:R-:W-:Y:S02]  /*6fa0*/  @!UPT UIADD3 URZ, UPT, UPT, URZ, URZ, URZ ;  /* 0x000000fffffff290 */ /* 0x000fe4000fffe0ff */
[----:B-1----:R-:W2:Y:S02]  /*6fb0*/  @P0 LDG.E.U16 R68, desc[UR4][R16.64] ;  /* 0x0000000410440981 */ /* 0x002ea4000c1e1500 */
[----:B--2---:R-:W-:Y:S07]  /*6fc0*/  HADD2.F32 R68, -RZ, R68.H0_H0 ;  /* 0x20000044ff447230 */ /* 0x004fee0000004100 */
.L_x_115:
[----:B------:R-:W-:Y:S01]  /*6fd0*/  LOP3.LUT P2, RZ, R148, 0x8, RZ, 0xc0, !PT ;  /* 0x0000000894ff7812 */ /* 0x000fe2000784c0ff */
[----:B------:R-:W-:Y:S01]  /*6fe0*/  BSSY B1, `(.L_x_116) ;  /* 0x000012d000017945 */ /* 0x000fe20003800000 */
[C---:B------:R-:W-:Y:S01]  /*6ff0*/  LEA R233, R137.reuse, UR44, 0x3 ;  /* 0x0000002c89e97c11 */ /* 0x040fe2000f8e18ff */
[----:B------:R-:W-:Y:S01]  /*7000*/  IMAD.MOV.U32 R230, RZ, RZ, 0x1 ;  /* 0x00000001ffe67424 */ /* 0x000fe200078e00ff */
[----:B------:R-:W-:Y:S01]  /*7010*/  SHF.L.U32 R30, R238, 0x1f, RZ ;  /* 0x0000001fee1e7819 */ /* 0x000fe200000006ff */
[----:B------:R-:W-:Y:S01]  /*7020*/  IMAD R2, R137, 0x80, R138 ;  /* 0x0000008089027824 */ /* 0x000fe200078e028a */
[----:B------:R-:W-:Y:S02]  /*7030*/  CS2R R98, SRZ ;  /* 0x0000000000627805 */ /* 0x000fe4000001ff00 */
[----:B------:R-:W-:Y:S02]  /*7040*/  CS2R R96, SRZ ;  /* 0x0000000000607805 */ /* 0x000fe4000001ff00 */
[----:B------:R-:W-:Y:S02]  /*7050*/  CS2R R94, SRZ ;  /* 0x00000000005e7805 */ /* 0x000fe4000001ff00 */
[----:B------:R-:W-:Y:S02]  /*7060*/  CS2R R92, SRZ ;  /* 0x00000000005c7805 */ /* 0x000fe4000001ff00 */
[----:B------:R-:W-:Y:S02]  /*7070*/  CS2R R90, SRZ ;  /* 0x00000000005a7805 */ /* 0x000fe4000001ff00 */
[----:B------:R-:W-:Y:S02]  /*7080*/  CS2R R88, SRZ ;  /* 0x0000000000587805 */ /* 0x000fe4000001ff00 */
[----:B------:R-:W-:Y:S02]  /*7090*/  CS2R R86, SRZ ;  /* 0x0000000000567805 */ /* 0x000fe4000001ff00 */
[----:B------:R-:W-:Y:S02]  /*70a0*/  @!P2 SHF.L.U32 R0, R232, 0x1f, RZ ;  /* 0x0000001fe800a819 */ /* 0x000fe400000006ff */
[----:B------:R-:W-:Y:S02]  /*70b0*/  CS2R R84, SRZ ;  /* 0x0000000000547805 */ /* 0x000fe4000001ff00 */
[----:B------:R-:W-:Y:S02]  /*70c0*/  CS2R R82, SRZ ;  /* 0x0000000000527805 */ /* 0x000fe4000001ff00 */
[----:B------:R-:W-:Y:S01]  /*70d0*/  CS2R R80, SRZ ;  /* 0x0000000000507805 */ /* 0x000fe2000001ff00 */
[----:B------:R-:W1:Y:S01]  /*70e0*/  @!P2 SYNCS.PHASECHK.TRANS64.TRYWAIT P0, [R18+URZ+0xe0], R0 ;  /* 0x0000e0001200a5a7 */ /* 0x000e6200080011ff */
[----:B------:R-:W-:Y:S02]  /*70f0*/  CS2R R78, SRZ ;  /* 0x00000000004e7805 */ /* 0x000fe4000001ff00 */
[----:B------:R-:W-:Y:S02]  /*7100*/  CS2R R76, SRZ ;  /* 0x00000000004c7805 */ /* 0x000fe4000001ff00 */
[----:B------:R-:W-:Y:S01]  /*7110*/  CS2R R74, SRZ ;  /* 0x00000000004a7805 */ /* 0x000fe2000001ff00 */
[----:B------:R-:W-:Y:S01]  /*7120*/  IMAD.MOV.U32 R72, RZ, RZ, RZ ;  /* 0x000000ffff487224 */ /* 0x000fe200078e00ff */
[----:B------:R-:W-:Y:S02]  /*7130*/  CS2R R100, SRZ ;  /* 0x0000000000647805 */ /* 0x000fe4000001ff00 */
        /* <DEDUP_REMOVED lines=9> */
[----:B------:R-:W-:Y:S01]  /*71d0*/  CS2R R120, SRZ ;  /* 0x0000000000787805 */ /* 0x000fe2000001ff00 */
[----:B------:R2:W3:Y:S01]  /*71e0*/  SYNCS.PHASECHK.TRANS64.TRYWAIT P1, [R233+URZ+0x130], R30 ;  /* 0x0001301ee90075a7 */ /* 0x0004e200080211ff */
[----:B------:R-:W-:Y:S02]  /*71f0*/  CS2R R122, SRZ ;  /* 0x00000000007a7805 */ /* 0x000fe4000001ff00 */
[----:B------:R-:W-:Y:S02]  /*7200*/  CS2R R124, SRZ ;  /* 0x00000000007c7805 */ /* 0x000fe4000001ff00 */
[----:B------:R-:W-:Y:S02]  /*7210*/  CS2R R126, SRZ ;  /* 0x00000000007e7805 */ /* 0x000fe4000001ff00 */
[----:B------:R-:W-:Y:S02]  /*7220*/  CS2R R128, SRZ ;  /* 0x0000000000807805 */ /* 0x000fe4000001ff00 */
[----:B------:R-:W-:Y:S02]  /*7230*/  CS2R R130, SRZ ;  /* 0x0000000000827805 */ /* 0x000fe4000001ff00 */
[----:B------:R-:W-:Y:S02]  /*7240*/  CS2R R132, SRZ ;  /* 0x0000000000847805 */ /* 0x000fe4000001ff00 */
[----:B------:R-:W-:Y:S01]  /*7250*/  CS2R R134, SRZ ;  /* 0x0000000000867805 */ /* 0x000fe2000001ff00 */
[----:B------:R-:W-:Y:S01]  /*7260*/  IMAD.MOV.U32 R136, RZ, RZ, RZ ;  /* 0x000000ffff887224 */ /* 0x000fe200078e00ff */
[----:B-1----:R-:W-:Y:S01]  /*7270*/  @!P2 SEL R230, RZ, 0x1, !P0 ;  /* 0x00000001ffe6a807 */ /* 0x002fe20004000000 */
[----:B--2---:R-:W-:Y:S06]  /*7280*/  @P2 BRA `(.L_x_117) ;  /* 0x0000001000082947 */ /* 0x004fec0003800000 */
[----:B------:R-:W-:Y:S01]  /*7290*/  LOP3.LUT P2, RZ, R148, 0x4, RZ, 0xc0, !PT ;  /* 0x0000000494ff7812 */ /* 0x000fe2000784c0ff */
[----:B------:R-:W-:Y:S01]  /*72a0*/  BSSY B0, `(.L_x_118) ;  /* 0x000000a000007945 */ /* 0x000fe20003800000 */
[----:B------:R-:W-:Y:S11]  /*72b0*/  ISETP.NE.AND P0, PT, R230, RZ, PT ;  /* 0x000000ffe600720c */ /* 0x000ff60003f05270 */
[----:B------:R-:W-:Y:S04]  /*72c0*/  @!P2 IMAD R3, R223, 0x2000, R239 ;  /* 0x00002000df03a824 */ /* 0x000fe800078e02ef */
[----:B------:R-:W-:Y:S04]  /*72d0*/  @!P2 VIADD R0, R3, UR44 ;  /* 0x0000002c0300ac36 */ /* 0x000fe80008000000 */
[----:B------:R-:W-:Y:S01]  /*72e0*/  @!P2 IMAD.IADD R5, R186, 0x1, R0 ;  /* 0x00000001ba05a824 */ /* 0x000fe200078e0200 */
[----:B------:R-:W-:Y:S01]  /*72f0*/  @!P2 IADD3 R4, PT, PT, R231, R0, RZ ;  /* 0x00000000e704a210 */ /* 0x000fe20007ffe0ff */
[----:B------:R-:W-:Y:S06]  /*7300*/  @P0 BRA `(.L_x_119) ;  /* 0x00000000000c0947 */ /* 0x000fec0003800000 */
[----:B------:R-:W-:Y:S04]  /*7310*/  SHF.L.U32 R6, R232, 0x1f, RZ ;  /* 0x0000001fe8067819 */ /* 0x000fe800000006ff */
[----:B------:R-:W1:Y:S02]  /*7320*/  SYNCS.PHASECHK.TRANS64.TRYWAIT P0, [R18+URZ+0xe0], R6 ;  /* 0x0000e006120075a7 */ /* 0x000e6400080011ff */
[----:B-1----:R-:W-:Y:S05]  /*7330*/  @!P0 BRA `(.L_x_120) ;  /* 0x000000b400248947 */ /* 0x002fea0003800000 */
.L_x_119:
[----:B------:R-:W-:Y:S05]  /*7340*/  BSYNC B0 ;  /* 0x0000000000007941 */ /* 0x000fea0003800000 */
.L_x_118:
[----:B------:R-:W2:Y:S01]  /*7350*/  S2R R31, SR_CgaCtaId ;  /* 0x00000000001f7919 */ /* 0x000ea20000008800 */
[----:B------:R-:W-:Y:S02]  /*7360*/  LOP3.LUT P2, RZ, R148, 0x4, RZ, 0xc0, !PT ;  /* 0x0000000494ff7812 */ /* 0x000fe4000784c0ff */
        /* <DEDUP_REMOVED lines=12> */
[----:B------:R-:W-:Y:S01]  /*7430*/  @!P2 LDS.U8 R9, [R5+0x400] ;  /* 0x000400000509a984 */ /* 0x000fe20000000000 */
[----:B------:R-:W-:Y:S01]  /*7440*/  @!P2 IMAD.IADD R28, R235, 0x1, R0 ;  /* 0x00000001eb1ca824 */ /* 0x000fe200078e0200 */
[----:B------:R-:W-:Y:S01]  /*7450*/  CS2R R116, SRZ ;  /* 0x0000000000747805 */ /* 0x000fe2000001ff00 */
[C---:B------:R-:W-:Y:S01]  /*7460*/  @!P2 IMAD.IADD R14, R186.reuse, 0x1, R4 ;  /* 0x00000001ba0ea824 */ /* 0x040fe200078e0204 */
[----:B------:R-:W-:Y:S01]  /*7470*/  @!P2 LDS.U8 R20, [R4+0x800] ;  /* 0x000800000414a984 */ /* 0x000fe20000000000 */
[--C-:B------:R-:W-:Y:S01]  /*7480*/  @!P2 IMAD.IADD R12, R231, 0x1, R28.reuse ;  /* 0x00000001e70ca824 */ /* 0x100fe200078e021c */
[----:B------:R-:W-:Y:S01]  /*7490*/  CS2R R74, SRZ ;  /* 0x00000000004a7805 */ /* 0x000fe2000001ff00 */
[----:B------:R-:W-:Y:S01]  /*74a0*/  @!P2 IMAD.IADD R11, R186, 0x1, R28 ;  /* 0x00000001ba0ba824 */ /* 0x000fe200078e021c */
[----:B------:R-:W4:Y:S01]  /*74b0*/  @!P2 LDS.U8 R7, [R14+0x400] ;  /* 0x000400000e07a984 */ /* 0x000f220000000000 */
[----:B------:R-:W-:Y:S01]  /*74c0*/  VIADD R0, R18, 0xf0 ;  /* 0x000000f012007836 */ /* 0x000fe20000000000 */
[----:B------:R-:W-:Y:S01]  /*74d0*/  CS2R R78, SRZ ;  /* 0x00000000004e7805 */ /* 0x000fe2000001ff00 */
[----:B-1----:R-:W-:Y:S01]  /*74e0*/  @!P2 IMAD.IADD R6, R186, 0x1, R12 ;  /* 0x00000001ba06a824 */ /* 0x002fe200078e020c */
[----:B------:R-:W1:Y:S01]  /*74f0*/  @!P2 LDS.U8 R16, [R12+0x400] ;  /* 0x000400000c10a984 */ /* 0x000e620000000000 */
[----:B------:R-:W-:Y:S01]  /*7500*/  IMAD.MOV.U32 R72, RZ, RZ, RZ ;  /* 0x000000ffff487224 */ /* 0x000fe200078e00ff */
[----:B------:R-:W-:Y:S02]  /*7510*/  CS2R R82, SRZ ;  /* 0x0000000000527805 */ /* 0x000fe4000001ff00 */
[----:B------:R-:W-:Y:S01]  /*7520*/  CS2R R86, SRZ ;  /* 0x0000000000567805 */ /* 0x000fe2000001ff00 */
[----:B------:R-:W5:Y:S01]  /*7530*/  @!P2 LDS.U8 R15, [R11+0x400] ;  /* 0x000400000b0fa984 */ /* 0x000f620000000000 */
[----:B------:R-:W-:Y:S02]  /*7540*/  CS2R R88, SRZ ;  /* 0x0000000000587805 */ /* 0x000fe4000001ff00 */
[----:B------:R-:W-:Y:S02]  /*7550*/  CS2R R90, SRZ ;  /* 0x00000000005a7805 */ /* 0x000fe4000001ff00 */
[----:B------:R-:W-:Y:S01]  /*7560*/  CS2R R94, SRZ ;  /* 0x00000000005e7805 */ /* 0x000fe2000001ff00 */
[----:B------:R-:W3:Y:S01]  /*7570*/  @!P2 LDS.U8 R18, [R3+UR44+0x800] ;  /* 0x0008002c0312a984 */ /* 0x000ee20008000000 */
[----:B------:R-:W-:Y:S02]  /*7580*/  CS2R R92, SRZ ;  /* 0x00000000005c7805 */ /* 0x000fe4000001ff00 */
[----:B------:R-:W-:Y:S01]  /*7590*/  CS2R R110, SRZ ;  /* 0x00000000006e7805 */ /* 0x000fe2000001ff00 */
[----:B------:R-:W-:Y:S01]  /*75a0*/  VIADD R29, R223, 0x1 ;  /* 0x00000001df1d7836 */ /* 0x000fe20000000000 */
[----:B------:R-:W-:Y:S01]  /*75b0*/  @!P2 LDS.U8 R10, [R3+UR44+0x400] ;  /* 0x0004002c030aa984 */ /* 0x000fe20008000000 */
[----:B------:R-:W-:Y:S02]  /*75c0*/  CS2R R122, SRZ ;  /* 0x00000000007a7805 */ /* 0x000fe4000001ff00 */
[----:B------:R-:W-:Y:S02]  /*75d0*/  CS2R R124, SRZ ;  /* 0x00000000007c7805 */ /* 0x000fe4000001ff00 */
[----:B------:R-:W-:Y:S01]  /*75e0*/  CS2R R130, SRZ ;  /* 0x0000000000827805 */ /* 0x000fe2000001ff00 */
[----:B------:R-:W-:Y:S01]  /*75f0*/  @!P2 LDS.U8 R8, [R4+0x400] ;  /* 0x000400000408a984 */ /* 0x000fe20000000000 */
[C---:B------:R-:W-:Y:S02]  /*7600*/  ISETP.NE.AND P0, PT, R29.reuse, 0x2, PT ;  /* 0x000000021d00780c */ /* 0x040fe40003f05270 */
[----:B------:R-:W-:Y:S02]  /*7610*/  CS2R R132, SRZ ;  /* 0x0000000000847805 */ /* 0x000fe4000001ff00 */
[----:B------:R-:W-:Y:S01]  /*7620*/  CS2R R126, SRZ ;  /* 0x00000000007e7805 */ /* 0x000fe2000001ff00 */
[----:B------:R-:W3:Y:S01]  /*7630*/  @!P2 LDS.U8 R13, [R28+0x400] ;  /* 0x000400001c0da984 */ /* 0x000ee20000000000 */
[----:B------:R-:W-:Y:S02]  /*7640*/  CS2R R118, SRZ ;  /* 0x0000000000767805 */ /* 0x000fe4000001ff00 */
[----:B------:R-:W-:Y:S02]  /*7650*/  CS2R R120, SRZ ;  /* 0x0000000000787805 */ /* 0x000fe4000001ff00 */
[----:B------:R-:W-:Y:S01]  /*7660*/  CS2R R128, SRZ ;  /* 0x0000000000807805 */ /* 0x000fe2000001ff00 */
[----:B------:R-:W-:Y:S01]  /*7670*/  @!P2 LDS.U8 R17, [R6+0x400] ;  /* 0x000400000611a984 */ /* 0x000fe20000000000 */
[----:B------:R-:W-:Y:S01]  /*7680*/  CS2R R134, SRZ ;  /* 0x0000000000867805 */ /* 0x000fe2000001ff00 */
[----:B------:R-:W-:Y:S01]  /*7690*/  IMAD.MOV.U32 R136, RZ, RZ, RZ ;  /* 0x000000ffff887224 */ /* 0x000fe200078e00ff */
[----:B------:R-:W-:Y:S01]  /*76a0*/  SEL R223, R29, RZ, P0 ;  /* 0x000000ff1ddf7207 */ /* 0x000fe20000000000 */
[----:B------:R-:W3:Y:S04]  /*76b0*/  @!P2 LDS.U8 R22, [R14+0x800] ;  /* 0x000800000e16a984 */ /* 0x000ee80000000000 */
[----:B------:R-:W-:Y:S04]  /*76c0*/  @!P2 LDS.U8 R19, [R5+0x800] ;  /* 0x000800000513a984 */ /* 0x000fe80000000000 */
[----:B------:R-:W3:Y:S04]  /*76d0*/  @!P2 LDS.U8 R24, [R12+0x800] ;  /* 0x000800000c18a984 */ /* 0x000ee80000000000 */
[----:B------:R-:W3:Y:S04]  /*76e0*/  @!P2 LDS.U8 R21, [R28+0x800] ;  /* 0x000800001c15a984 */ /* 0x000ee80000000000 */
[----:B------:R-:W3:Y:S04]  /*76f0*/  @!P2 LDS.U8 R26, [R6+0x800] ;  /* 0x00080000061aa984 */ /* 0x000ee80000000000 */
[----:B------:R-:W3:Y:S04]  /*7700*/  @!P2 LDS.U8 R25, [R5+0xc00] ;  /* 0x000c00000519a984 */ /* 0x000ee80000000000 */
[----:B------:R-:W-:Y:S04]  /*7710*/  @!P2 LDS.U8 R23, [R11+0x800] ;  /* 0x000800000b17a984 */ /* 0x000fe80000000000 */
[----:B------:R-:W-:Y:S01]  /*7720*/  @!P2 LDS.U8 R27, [R4+0xc00] ;  /* 0x000c0000041ba984 */ /* 0x000fe20000000000 */
[----:B--2---:R-:W-:Y:S02]  /*7730*/  PRMT R31, R31, 0x654, R0 ;  /* 0x000006541f1f7816 */ /* 0x004fe40000000000 */
[----:B------:R-:W-:Y:S02]  /*7740*/  SEL R0, RZ, 0x1, P0 ;  /* 0x00000001ff007807 */ /* 0x000fe40000000000 */
[----:B----4-:R-:W-:Y:S02]  /*7750*/  @!P2 F2FP.F16.E4M3.UNPACK_B R7, R7 ;  /* 0x00000007ff07a23e */ /* 0x010fe400020006ff */
[----:B------:R-:W-:Y:S02]  /*7760*/  LOP3.LUT R232, R232, R0, RZ, 0x3c, !PT ;  /* 0x00000000e8e87212 */ /* 0x000fe400078e3cff */
[----:B-1----:R-:W-:Y:S01]  /*7770*/  @!P2 F2FP.F16.E4M3.UNPACK_B R0, R16 ;  /* 0x00000010ff00a23e */ /* 0x002fe200020006ff */
[----:B------:R-:W-:Y:S01]  /*7780*/  @!P2 HADD2.F32 R76, -RZ, R7.H0_H0 ;  /* 0x20000007ff4ca230 */ /* 0x000fe20000004100 */
[----:B------:R-:W1:Y:S01]  /*7790*/  @!P2 LDS.U8 R16, [R3+UR44+0xc00] ;  /* 0x000c002c0310a984 */ /* 0x000e620008000000 */
[----:B------:R-:W-:Y:S02]  /*77a0*/  @!P2 F2FP.F16.E4M3.UNPACK_B R9, R9 ;  /* 0x00000009ff09a23e */ /* 0x000fe400020006ff */
[----:B-----5:R-:W-:Y:S01]  /*77b0*/  @!P2 F2FP.F16.E4M3.UNPACK_B R7, R15 ;  /* 0x0000000fff07a23e */ /* 0x020fe200020006ff */
[----:B------:R-:W-:Y:S01]  /*77c0*/  @!P2 HADD2.F32 R79, -RZ, R0.H0_H0 ;  /* 0x20000000ff4fa230 */ /* 0x000fe20000004100 */
[----:B------:R-:W2:Y:S01]  /*77d0*/  @!P2 LDS.U8 R15, [R14+0xc00] ;  /* 0x000c00000e0fa984 */ /* 0x000ea20000000000 */
[----:B------:R-:W-:Y:S01]  /*77e0*/  @!P2 HADD2.F32 R74, -RZ, R9.H0_H0 ;  /* 0x20000009ff4aa230 */ /* 0x000fe20000004100 */
[----:B---3--:R-:W-:Y:S01]  /*77f0*/  @!P2 F2FP.F16.E4M3.UNPACK_B R9, R18 ;  /* 0x00000012ff09a23e */ /* 0x008fe200020006ff */
[----:B------:R-:W-:Y:S01]  /*7800*/  @!P2 HADD2.F32 R78, -RZ, R7.H0_H0 ;  /* 0x20000007ff4ea230 */ /* 0x000fe20000004100 */
[----:B------:R-:W3:Y:S01]  /*7810*/  @!P2 LDS.U8 R18, [R11+0xc00] ;  /* 0x000c00000b12a984 */ /* 0x000ee20000000000 */
[----:B------:R-:W-:Y:S02]  /*7820*/  @!P2 F2FP.F16.E4M3.UNPACK_B R7, R20 ;  /* 0x00000014ff07a23e */ /* 0x000fe400020006ff */
[----:B------:R-:W-:Y:S01]  /*7830*/  @!P2 F2FP.F16.E4M3.UNPACK_B R13, R13 ;  /* 0x0000000dff0da23e */ /* 0x000fe200020006ff */
[----:B------:R-:W4:Y:S01]  /*7840*/  @!P2 LDS.U8 R20, [R12+0xc00] ;  /* 0x000c00000c14a984 */ /* 0x000f220000000000 */
[----:B------:R-:W-:Y:S01]  /*7850*/  @!P2 F2FP.F16.E4M3.UNPACK_B R0, R22 ;  /* 0x00000016ff00a23e */ /* 0x000fe200020006ff */
[----:B------:R-:W-:Y:S01]  /*7860*/  @!P2 HADD2.F32 R83, -RZ, R7.H0_H0 ;  /* 0x20000007ff53a230 */ /* 0x000fe20000004100 */
[----:B------:R-:W-:Y:S01]  /*7870*/  @!P2 F2FP.F16.E4M3.UNPACK_B R7, R24 ;  /* 0x00000018ff07a23e */ /* 0x000fe200020006ff */
[----:B------:R-:W5:Y:S01]  /*7880*/  @!P2 LDS.U8 R22, [R4+0x1000] ;  /* 0x001000000416a984 */ /* 0x000f620000000000 */
[----:B------:R-:W-:Y:S01]  /*7890*/  @!P2 HADD2.F32 R77, -RZ, R13.H0_H0 ;  /* 0x2000000dff4da230 */ /* 0x000fe20000004100 */
[----:B------:R-:W-:Y:S01]  /*78a0*/  @!P2 F2FP.F16.E4M3.UNPACK_B R10, R10 ;  /* 0x0000000aff0aa23e */ /* 0x000fe200020006ff */
[----:B------:R-:W-:Y:S01]  /*78b0*/  @!P2 HADD2.F32 R81, -RZ, R9.H0_H0 ;  /* 0x20000009ff51a230 */ /* 0x000fe20000004100 */
[----:B------:R-:W5:Y:S01]  /*78c0*/  @!P2 LDS.U8 R13, [R28+0xc00] ;  /* 0x000c00001c0da984 */ /* 0x000f620000000000 */
[----:B------:R-:W-:Y:S01]  /*78d0*/  @!P2 F2FP.F16.E4M3.UNPACK_B R8, R8 ;  /* 0x00000008ff08a23e */ /* 0x000fe200020006ff */
[----:B------:R-:W-:Y:S01]  /*78e0*/  @!P2 HADD2.F32 R84, -RZ, R0.H0_H0 ;  /* 0x20000000ff54a230 */ /* 0x000fe20000004100 */
[----:B------:R-:W-:Y:S01]  /*78f0*/  @!P2 F2FP.F16.E4M3.UNPACK_B R9, R21 ;  /* 0x00000015ff09a23e */ /* 0x000fe200020006ff */
[----:B------:R-:W-:Y:S01]  /*7900*/  @!P2 LDS.U8 R24, [R5+0x1400] ;  /* 0x001400000518a984 */ /* 0x000fe20000000000 */
[----:B------:R-:W-:Y:S01]  /*7910*/  @!P2 HADD2.F32 R72, -RZ, R10.H0_H0 ;  /* 0x2000000aff48a230 */ /* 0x000fe20000004100 */
[----:B------:R-:W-:Y:S01]  /*7920*/  @!P2 F2FP.F16.E4M3.UNPACK_B R10, R17 ;  /* 0x00000011ff0aa23e */ /* 0x000fe200020006ff */
[----:B------:R-:W-:Y:S01]  /*7930*/  @!P2 HADD2.F32 R75, -RZ, R8.H0_H0 ;  /* 0x20000008ff4ba230 */ /* 0x000fe20000004100 */
[----:B------:R-:W5:Y:S01]  /*7940*/  @!P2 LDS.U8 R17, [R3+UR44+0x1000] ;  /* 0x0010002c0311a984 */ /* 0x000f620008000000 */
[----:B------:R-:W-:Y:S01]  /*7950*/  @!P2 F2FP.F16.E4M3.UNPACK_B R8, R19 ;  /* 0x00000013ff08a23e */ /* 0x000fe200020006ff */
[----:B------:R-:W-:Y:S01]  /*7960*/  @!P2 HADD2.F32 R85, -RZ, R9.H0_H0 ;  /* 0x20000009ff55a230 */ /* 0x000fe20000004100 */
[----:B------:R-:W-:Y:S01]  /*7970*/  @!P2 F2FP.F16.E4M3.UNPACK_B R0, R26 ;  /* 0x0000001aff00a23e */ /* 0x000fe200020006ff */
[----:B------:R-:W5:Y:S01]  /*7980*/  @!P2 LDS.U8 R19, [R5+0x1000] ;  /* 0x001000000513a984 */ /* 0x000f620000000000 */
[----:B------:R-:W-:Y:S02]  /*7990*/  @!P2 HADD2.F32 R80, -RZ, R10.H0_H0 ;  /* 0x2000000aff50a230 */ /* 0x000fe40000004100 */
[----:B------:R-:W-:Y:S01]  /*79a0*/  @!P2 HADD2.F32 R87, -RZ, R7.H0_H0 ;  /* 0x20000007ff57a230 */ /* 0x000fe20000004100 */
[----:B------:R-:W5:Y:S01]  /*79b0*/  @!P2 LDS.U8 R10, [R6+0xc00] ;  /* 0x000c0000060aa984 */ /* 0x000f620000000000 */
[----:B------:R-:W-:Y:S01]  /*79c0*/  @!P2 HADD2.F32 R88, -RZ, R0.H0_H0 ;  /* 0x20000000ff58a230 */ /* 0x000fe20000004100 */
[----:B------:R-:W-:Y:S01]  /*79d0*/  @!P2 F2FP.F16.E4M3.UNPACK_B R0, R25 ;  /* 0x00000019ff00a23e */ /* 0x000fe200020006ff */
[----:B------:R-:W-:Y:S01]  /*79e0*/  @!P2 HADD2.F32 R82, -RZ, R8.H0_H0 ;  /* 0x20000008ff52a230 */ /* 0x000fe20000004100 */
[----:B------:R-:W5:Y:S01]  /*79f0*/  @!P2 LDS.U8 R9, [R14+0x1000] ;  /* 0x001000000e09a984 */ /* 0x000f620000000000 */
[----:B-1----:R-:W-:Y:S02]  /*7a00*/  @!P2 F2FP.F16.E4M3.UNPACK_B R7, R16 ;  /* 0x00000010ff07a23e */ /* 0x002fe400020006ff */
[----:B------:R-:W-:Y:S01]  /*7a10*/  @!P2 F2FP.F16.E4M3.UNPACK_B R8, R23 ;  /* 0x00000017ff08a23e */ /* 0x000fe200020006ff */
[----:B------:R-:W1:Y:S01]  /*7a20*/  @!P2 LDS.U8 R16, [R28+0x1000] ;  /* 0x001000001c10a984 */ /* 0x000e620000000000 */
[----:B------:R-:W-:Y:S01]  /*7a30*/  @!P2 HADD2.F32 R90, -RZ, R0.H0_H0 ;  /* 0x20000000ff5aa230 */ /* 0x000fe20000004100 */
[----:B--2---:R-:W-:Y:S01]  /*7a40*/  @!P2 F2FP.F16.E4M3.UNPACK_B R15, R15 ;  /* 0x0000000fff0fa23e */ /* 0x004fe200020006ff */
[----:B------:R-:W-:Y:S01]  /*7a50*/  @!P2 HADD2.F32 R89, -RZ, R7.H0_H0 ;  /* 0x20000007ff59a230 */ /* 0x000fe20000004100 */
[----:B------:R-:W2:Y:S01]  /*7a60*/  @!P2 LDS.U8 R21, [R11+0x1000] ;  /* 0x001000000b15a984 */ /* 0x000ea20000000000 */
[----:B---3--:R-:W-:Y:S01]  /*7a70*/  @!P2 F2FP.F16.E4M3.UNPACK_B R7, R18 ;  /* 0x00000012ff07a23e */ /* 0x008fe200020006ff */
[----:B------:R-:W-:Y:S01]  /*7a80*/  @!P2 HADD2.F32 R86, -RZ, R8.H0_H0 ;  /* 0x20000008ff56a230 */ /* 0x000fe20000004100 */
[----:B------:R-:W-:Y:S01]  /*7a90*/  @!P2 F2FP.F16.E4M3.UNPACK_B R8, R27 ;  /* 0x0000001bff08a23e */ /* 0x000fe200020006ff */
[----:B------:R-:W3:Y:S01]  /*7aa0*/  @!P2 LDS.U8 R18, [R3+UR44+0x1400] ;  /* 0x0014002c0312a984 */ /* 0x000ee20008000000 */
[----:B----4-:R-:W-:Y:S01]  /*7ab0*/  @!P2 F2FP.F16.E4M3.UNPACK_B R0, R20 ;  /* 0x00000014ff00a23e */ /* 0x010fe200020006ff */
[----:B------:R-:W-:Y:S02]  /*7ac0*/  @!P2 HADD2.F32 R94, -RZ, R7.H0_H0 ;  /* 0x20000007ff5ea230 */ /* 0x000fe40000004100 */
[----:B------:R-:W4:Y:S01]  /*7ad0*/  @!P2 LDS.U8 R26, [R14+0x1400] ;  /* 0x001400000e1aa984 */ /* 0x000f220000000000 */
[----:B------:R-:W-:Y:S01]  /*7ae0*/  @!P2 HADD2.F32 R91, -RZ, R8.H0_H0 ;  /* 0x20000008ff5ba230 */ /* 0x000fe20000004100 */
[----:B-----5:R-:W-:Y:S01]  /*7af0*/  @!P2 F2FP.F16.E4M3.UNPACK_B R8, R22 ;  /* 0x00000016ff08a23e */ /* 0x020fe200020006ff */
[----:B------:R-:W-:Y:S01]  /*7b00*/  @!P2 HADD2.F32 R95, -RZ, R0.H0_H0 ;  /* 0x20000000ff5fa230 */ /* 0x000fe20000004100 */
[----:B------:R-:W5:Y:S01]  /*7b10*/  @!P2 LDS.U8 R20, [R6+0x1000] ;  /* 0x001000000614a984 */ /* 0x000f620000000000 */
[----:B------:R-:W-:Y:S01]  /*7b20*/  @!P2 F2FP.F16.E4M3.UNPACK_B R13, R13 ;  /* 0x0000000dff0da23e */ /* 0x000fe200020006ff */
[----:B------:R-:W-:Y:S02]  /*7b30*/  @!P2 HADD2.F32 R92, -RZ, R15.H0_H0 ;  /* 0x2000000fff5ca230 */ /* 0x000fe40000004100 */
[----:B------:R-:W-:Y:S01]  /*7b40*/  @!P2 LDS.U8 R22, [R3+UR44+0x1800] ;  /* 0x0018002c0316a984 */ /* 0x000fe20008000000 */
[----:B------:R-:W-:Y:S02]  /*7b50*/  @!P2 HADD2.F32 R99, -RZ, R8.H0_H0 ;  /* 0x20000008ff63a230 */ /* 0x000fe40000004100 */
[----:B------:R-:W-:Y:S01]  /*7b60*/  @!P2 HADD2.F32 R93, -RZ, R13.H0_H0 ;  /* 0x2000000dff5da230 */ /* 0x000fe20000004100 */
[----:B------:R-:W5:Y:S01]  /*7b70*/  @!P2 LDS.U8 R23, [R12+0x1000] ;  /* 0x001000000c17a984 */ /* 0x000f620000000000 */
[----:B------:R-:W-:Y:S03]  /*7b80*/  @!P2 F2FP.F16.E4M3.UNPACK_B R7, R17 ;  /* 0x00000011ff07a23e */ /* 0x000fe600020006ff */
[----:B------:R-:W5:Y:S01]  /*7b90*/  @!P2 LDS.U8 R25, [R4+0x1400] ;  /* 0x001400000419a984 */ /* 0x000f620000000000 */
[----:B------:R-:W-:Y:S01]  /*7ba0*/  @!P2 F2FP.F16.E4M3.UNPACK_B R0, R19 ;  /* 0x00000013ff00a23e */ /* 0x000fe200020006ff */
[----:B------:R-:W-:Y:S02]  /*7bb0*/  @!P2 HADD2.F32 R97, -RZ, R7.H0_H0 ;  /* 0x20000007ff61a230 */ /* 0x000fe40000004100 */
[----:B------:R-:W5:Y:S01]  /*7bc0*/  @!P2 LDS.U8 R7, [R12+0x1400] ;  /* 0x001400000c07a984 */ /* 0x000f620000000000 */
[----:B------:R-:W-:Y:S01]  /*7bd0*/  @!P2 F2FP.F16.E4M3.UNPACK_B R10, R10 ;  /* 0x0000000aff0aa23e */ /* 0x000fe200020006ff */
[----:B------:R-:W-:Y:S02]  /*7be0*/  @!P2 HADD2.F32 R98, -RZ, R0.H0_H0 ;  /* 0x20000000ff62a230 */ /* 0x000fe40000004100 */
[----:B------:R-:W-:Y:S01]  /*7bf0*/  @!P2 LDS.U8 R0, [R6+0x1400] ;  /* 0x001400000600a984 */ /* 0x000fe20000000000 */
[----:B------:R-:W-:Y:S01]  /*7c00*/  @!P2 F2FP.F16.E4M3.UNPACK_B R9, R9 ;  /* 0x00000009ff09a23e */ /* 0x000fe200020006ff */
[----:B------:R-:W-:Y:S02]  /*7c10*/  @!P2 HADD2.F32 R96, -RZ, R10.H0_H0 ;  /* 0x2000000aff60a230 */ /* 0x000fe40000004100 */
[----:B------:R-:W5:Y:S01]  /*7c20*/  @!P2 LDS.U8 R19, [R28+0x1400] ;  /* 0x001400001c13a984 */ /* 0x000f620000000000 */
[----:B-1----:R-:W-:Y:S01]  /*7c30*/  @!P2 F2FP.F16.E4M3.UNPACK_B R13, R16 ;  /* 0x00000010ff0da23e */ /* 0x002fe200020006ff */
[----:B------:R-:W-:Y:S01]  /*7c40*/  @!P2 HADD2.F32 R100, -RZ, R9.H0_H0 ;  /* 0x20000009ff64a230 */ /* 0x000fe20000004100 */
[----:B------:R-:W-:Y:S01]  /*7c50*/  @!P2 F2FP.F16.E4M3.UNPACK_B R16, R24 ;  /* 0x00000018ff10a23e */ /* 0x000fe200020006ff */
[----:B------:R-:W1:Y:S01]  /*7c60*/  @!P2 LDS.U8 R9, [R14+0x1800] ;  /* 0x001800000e09a984 */ /* 0x000e620000000000 */
[----:B--2---:R-:W-:Y:S01]  /*7c70*/  @!P2 F2FP.F16.E4M3.UNPACK_B R10, R21 ;  /* 0x00000015ff0aa23e */ /* 0x004fe200020006ff */
[----:B------:R-:W-:Y:S02]  /*7c80*/  @!P2 HADD2.F32 R101, -RZ, R13.H0_H0 ;  /* 0x2000000dff65a230 */ /* 0x000fe40000004100 */
[----:B------:R-:W2:Y:S01]  /*7c90*/  @!P2 LDS.U8 R13, [R5+0x1800] ;  /* 0x00180000050da984 */ /* 0x000ea20000000000 */
[----:B---3--:R-:W-:Y:S01]  /*7ca0*/  @!P2 F2FP.F16.E4M3.UNPACK_B R18, R18 ;  /* 0x00000012ff12a23e */ /* 0x008fe200020006ff */
[----:B------:R-:W-:Y:S02]  /*7cb0*/  @!P2 HADD2.F32 R102, -RZ, R10.H0_H0 ;  /* 0x2000000aff66a230 */ /* 0x000fe40000004100 */
[----:B------:R-:W-:Y:S01]  /*7cc0*/  @!P2 LDS.U8 R10, [R4+0x1800] ;  /* 0x00180000040aa984 */ /* 0x000fe20000000000 */
[----:B----4-:R-:W-:Y:S01]  /*7cd0*/  @!P2 F2FP.F16.E4M3.UNPACK_B R17, R26 ;  /* 0x0000001aff11a23e */ /* 0x010fe200020006ff */
[----:B------:R-:W-:Y:S02]  /*7ce0*/  @!P2 HADD2.F32 R105, -RZ, R18.H0_H0 ;  /* 0x20000012ff69a230 */ /* 0x000fe40000004100 */
[----:B------:R-:W3:Y:S01]  /*7cf0*/  @!P2 LDS.U8 R21, [R28+0x1800] ;  /* 0x001800001c15a984 */ /* 0x000ee20000000000 */
[----:B-----5:R-:W-:Y:S01]  /*7d00*/  @!P2 F2FP.F16.E4M3.UNPACK_B R20, R20 ;  /* 0x00000014ff14a23e */ /* 0x020fe200020006ff */
[----:B------:R-:W-:Y:S02]  /*7d10*/  @!P2 HADD2.F32 R108, -RZ, R17.H0_H0 ;  /* 0x20000011ff6ca230 */ /* 0x000fe40000004100 */
[----:B------:R-:W-:Y:S01]  /*7d20*/  @!P2 LDS.U8 R18, [R6+0x1800] ;  /* 0x001800000612a984 */ /* 0x000fe20000000000 */
[----:B------:R-:W-:Y:S02]  /*7d30*/  @!P2 HADD2.F32 R106, -RZ, R16.H0_H0 ;  /* 0x20000010ff6aa230 */ /* 0x000fe40000004100 */
[----:B------:R-:W-:Y:S01]  /*7d40*/  @!P2 HADD2.F32 R104, -RZ, R20.H0_H0 ;  /* 0x20000014ff68a230 */ /* 0x000fe20000004100 */
[----:B------:R-:W4:Y:S01]  /*7d50*/  @!P2 LDS.U8 R17, [R3+UR44+0x1c00] ;  /* 0x001c002c0311a984 */ /* 0x000f220008000000 */
[----:B------:R-:W-:Y:S03]  /*7d60*/  @!P2 F2FP.F16.E4M3.UNPACK_B R15, R23 ;  /* 0x00000017ff0fa23e */ /* 0x000fe600020006ff */
[----:B------:R5:W-:Y:S02]  /*7d70*/  @!P2 LDS.U8 R20, [R3+UR44+0x2000] ;  /* 0x0020002c0314a984 */ /* 0x000be40008000000 */
[----:B------:R-:W-:Y:S01]  /*7d80*/  @!P2 HADD2.F32 R103, -RZ, R15.H0_H0 ;  /* 0x2000000fff67a230 */ /* 0x000fe20000004100 */
[----:B------:R-:W-:Y:S01]  /*7d90*/  @!P2 F2FP.F16.E4M3.UNPACK_B R15, R25 ;  /* 0x00000019ff0fa23e */ /* 0x000fe200020006ff */
[----:B------:R-:W4:Y:S01]  /*7da0*/  @!P2 LDS.U8 R8, [R11+0x1400] ;  /* 0x001400000b08a984 */ /* 0x000f220000000000 */
[----:B------:R-:W-:Y:S03]  /*7db0*/  @!P2 F2FP.F16.E4M3.UNPACK_B R7, R7 ;  /* 0x00000007ff07a23e */ /* 0x000fe600020006ff */
[----:B------:R-:W4:Y:S01]  /*7dc0*/  @!P2 LDS.U8 R16, [R11+0x1800] ;  /* 0x001800000b10a984 */ /* 0x000f220000000000 */
[----:B------:R-:W-:Y:S02]  /*7dd0*/  @!P2 HADD2.F32 R107, -RZ, R15.H0_H0 ;  /* 0x2000000fff6ba230 */ /* 0x000fe40000004100 */
[----:B------:R-:W-:Y:S01]  /*7de0*/  @!P2 HADD2.F32 R111, -RZ, R7.H0_H0 ;  /* 0x20000007ff6fa230 */ /* 0x000fe20000004100 */
[----:B------:R-:W4:Y:S01]  /*7df0*/  @!P2 LDS.U8 R15, [R12+0x1800] ;  /* 0x001800000c0fa984 */ /* 0x000f220000000000 */
[----:B------:R-:W-:Y:S02]  /*7e00*/  @!P2 F2FP.F16.E4M3.UNPACK_B R19, R19 ;  /* 0x00000013ff13a23e */ /* 0x000fe400020006ff */
[----:B-1----:R-:W-:Y:S03]  /*7e10*/  @!P2 F2FP.F16.E4M3.UNPACK_B R9, R9 ;  /* 0x00000009ff09a23e */ /* 0x002fe600020006ff */
[----:B------:R-:W-:Y:S02]  /*7e20*/  @!P2 HADD2.F32 R109, -RZ, R19.H0_H0 ;  /* 0x20000013ff6da230 */ /* 0x000fe40000004100 */
[----:B------:R-:W-:Y:S01]  /*7e30*/  @!P2 LDS.U8 R19, [R28+0x1c00] ;  /* 0x001c00001c13a984 */ /* 0x000fe20000000000 */
[----:B--2---:R-:W-:Y:S01]  /*7e40*/  @!P2 F2FP.F16.E4M3.UNPACK_B R13, R13 ;  /* 0x0000000dff0da23e */ /* 0x004fe200020006ff */
[----:B------:R-:W-:Y:S01]  /*7e50*/  @!P2 HADD2.F32 R116, -RZ, R9.H0_H0 ;  /* 0x20000009ff74a230 */ /* 0x000fe20000004100 */
[----:B-----5:R-:W-:Y:S02]  /*7e60*/  @!P2 F2FP.F16.E4M3.UNPACK_B R3, R0 ;  /* 0x00000000ff03a23e */ /* 0x020fe400020006ff */
[----:B------:R-:W-:Y:S01]  /*7e70*/  @!P2 F2FP.F16.E4M3.UNPACK_B R0, R22 ;  /* 0x00000016ff00a23e */ /* 0x000fe200020006ff */
[----:B------:R-:W-:Y:S01]  /*7e80*/  @!P2 HADD2.F32 R114, -RZ, R13.H0_H0 ;  /* 0x2000000dff72a230 */ /* 0x000fe20000004100 */
[----:B------:R-:W-:Y:S01]  /*7e90*/  @!P2 LDS.U8 R22, [R14+0x1c00] ;  /* 0x001c00000e16a984 */ /* 0x000fe20000000000 */
[----:B------:R-:W-:Y:S01]  /*7ea0*/  @!P2 HADD2.F32 R112, -RZ, R3.H0_H0 ;  /* 0x20000003ff70a230 */ /* 0x000fe20000004100 */
[----:B---3--:R-:W-:Y:S01]  /*7eb0*/  @!P2 F2FP.F16.E4M3.UNPACK_B R7, R21 ;  /* 0x00000015ff07a23e */ /* 0x008fe200020006ff */
[----:B------:R-:W-:Y:S01]  /*7ec0*/  @!P2 HADD2.F32 R113, -RZ, R0.H0_H0 ;  /* 0x20000000ff71a230 */ /* 0x000fe20000004100 */
[----:B------:R-:W-:Y:S01]  /*7ed0*/  @!P2 LDS.U8 R3, [R5+0x1c00] ;  /* 0x001c00000503a984 */ /* 0x000fe20000000000 */
[----:B------:R-:W-:Y:S02]  /*7ee0*/  @!P2 F2FP.F16.E4M3.UNPACK_B R10, R10 ;  /* 0x0000000aff0aa23e */ /* 0x000fe400020006ff */
[----:B------:R-:W-:Y:S01]  /*7ef0*/  @!P2 HADD2.F32 R117, -RZ, R7.H0_H0 ;  /* 0x20000007ff75a230 */ /* 0x000fe20000004100 */
[----:B------:R-:W-:Y:S01]  /*7f00*/  @!P2 LDS.U8 R0, [R4+0x1c00] ;  /* 0x001c00000400a984 */ /* 0x000fe20000000000 */
[----:B----4-:R-:W-:Y:S01]  /*7f10*/  @!P2 F2FP.F16.E4M3.UNPACK_B R9, R17 ;  /* 0x00000011ff09a23e */ /* 0x010fe200020006ff */
[----:B------:R-:W-:Y:S01]  /*7f20*/  @!P2 HADD2.F32 R115, -RZ, R10.H0_H0 ;  /* 0x2000000aff73a230 */ /* 0x000fe20000004100 */
[----:B------:R-:W-:Y:S01]  /*7f30*/  @!P2 F2FP.F16.E4M3.UNPACK_B R10, R18 ;  /* 0x00000012ff0aa23e */ /* 0x000fe200020006ff */
[----:B------:R-:W1:Y:S02]  /*7f40*/  @!P2 LDS.U8 R4, [R4+0x2000] ;  /* 0x002000000404a984 */ /* 0x000e640000000000 */
[----:B------:R-:W-:Y:S02]  /*7f50*/  @!P2 HADD2.F32 R121, -RZ, R9.H0_H0 ;  /* 0x20000009ff79a230 */ /* 0x000fe40000004100 */
[----:B------:R-:W-:Y:S01]  /*7f60*/  @!P2 LDS.U8 R21, [R28+0x2000] ;  /* 0x002000001c15a984 */ /* 0x000fe20000000000 */
[----:B------:R-:W-:Y:S01]  /*7f70*/  @!P2 HADD2.F32 R120, -RZ, R10.H0_H0 ;  /* 0x2000000aff78a230 */ /* 0x000fe20000004100 */
[----:B------:R-:W-:Y:S02]  /*7f80*/  @!P2 F2FP.F16.E4M3.UNPACK_B R8, R8 ;  /* 0x00000008ff08a23e */ /* 0x000fe400020006ff */
[----:B------:R-:W-:Y:S01]  /*7f90*/  @!P2 LDS.U8 R13, [R11+0x1c00] ;  /* 0x001c00000b0da984 */ /* 0x000fe20000000000 */
[----:B------:R-:W-:Y:S02]  /*7fa0*/  @!P2 F2FP.F16.E4M3.UNPACK_B R16, R16 ;  /* 0x00000010ff10a23e */ /* 0x000fe400020006ff */
[----:B------:R-:W-:Y:S01]  /*7fb0*/  @!P2 HADD2.F32 R110, -RZ, R8.H0_H0 ;  /* 0x20000008ff6ea230 */ /* 0x000fe20000004100 */
[----:B------:R-:W2:Y:S01]  /*7fc0*/  @!P2 LDS.U8 R7, [R12+0x1c00] ;  /* 0x001c00000c07a984 */ /* 0x000ea20000000000 */
[----:B------:R-:W-:Y:S01]  /*7fd0*/  @!P2 F2FP.F16.E4M3.UNPACK_B R15, R15 ;  /* 0x0000000fff0fa23e */ /* 0x000fe200020006ff */
[----:B------:R-:W-:Y:S01]  /*7fe0*/  @!P2 HADD2.F32 R118, -RZ, R16.H0_H0 ;  /* 0x20000010ff76a230 */ /* 0x000fe20000004100 */
[----:B------:R-:W-:Y:S01]  /*7ff0*/  @!P2 F2FP.F16.E4M3.UNPACK_B R8, R20 ;  /* 0x00000014ff08a23e */ /* 0x000fe200020006ff */
[----:B------:R-:W3:Y:S02]  /*8000*/  @!P2 LDS.U8 R5, [R5+0x2000] ;  /* 0x002000000505a984 */ /* 0x000ee40000000000 */
[----:B------:R-:W-:Y:S02]  /*8010*/  @!P2 HADD2.F32 R119, -RZ, R15.H0_H0 ;  /* 0x2000000fff77a230 */ /* 0x000fe40000004100 */
[----:B------:R-:W-:Y:S01]  /*8020*/  @!P2 HADD2.F32 R129, -RZ, R8.H0_H0 ;  /* 0x20000008ff81a230 */ /* 0x000fe20000004100 */
[----:B------:R-:W4:Y:S04]  /*8030*/  @!P2 LDS.U8 R14, [R14+0x2000] ;  /* 0x002000000e0ea984 */ /* 0x000f280000000000 */
[----:B------:R-:W5:Y:S04]  /*8040*/  @!P2 LDS.U8 R11, [R11+0x2000] ;  /* 0x002000000b0ba984 */ /* 0x000f680000000000 */
[----:B------:R-:W5:Y:S04]  /*8050*/  @!P2 LDS.U8 R12, [R12+0x2000] ;  /* 0x002000000c0ca984 */ /* 0x000f680000000000 */
[----:B------:R-:W5:Y:S04]  /*8060*/  @!P2 LDS.U8 R17, [R6+0x1c00] ;  /* 0x001c00000611a984 */ /* 0x000f680000000000 */
[----:B------:R4:W5:Y:S01]  /*8070*/  @!P2 LDS.U8 R18, [R6+0x2000] ;  /* 0x002000000612a984 */ /* 0x0009620000000000 */
[----:B-1----:R-:W-:Y:S01]  /*8080*/  @!P2 F2FP.F16.E4M3.UNPACK_B R4, R4 ;  /* 0x00000004ff04a23e */ /* 0x002fe200020006ff */
[----:B------:R-:W-:Y:S01]  /*8090*/  @!PT LDS RZ, [RZ] ;  /* 0x00000000fffff984 */ /* 0x000fe20000000800 */
[----:B------:R-:W-:Y:S01]  /*80a0*/  @!PT LDS RZ, [RZ] ;  /* 0x00000000fffff984 */ /* 0x000fe20000000800 */
[----:B------:R-:W-:Y:S01]  /*80b0*/  @!PT LDS RZ, [RZ] ;  /* 0x00000000fffff984 */ /* 0x000fe20000000800 */
[----:B------:R-:W-:Y:S01]  /*80c0*/  @!PT LDS RZ, [RZ] ;  /* 0x00000000fffff984 */ /* 0x000fe20000000800 */
[----:B------:R1:W-:Y:S06]  /*80d0*/  MEMBAR.ALL.CTA ;  /* 0x0000000000007992 */ /* 0x0003ec0000008000 */
[----:B-1----:R-:W1:Y:S01]  /*80e0*/  FENCE.VIEW.ASYNC.S ;  /* 0x00000000000073c6 */ /* 0x002e620000000000 */
[----:B------:R-:W-:Y:S01]  /*80f0*/  @!P2 HADD2.F32 R131, -RZ, R4.H0_H0 ;  /* 0x20000004ff83a230 */ /* 0x000fe20000004100 */
[----:B------:R-:W-:Y:S05]  /*8100*/  @!P2 F2FP.F16.E4M3.UNPACK_B R4, R19 ;  /* 0x00000013ff04a23e */ /* 0x000fea00020006ff */
[----:B------:R-:W-:Y:S01]  /*8110*/  @!P2 HADD2.F32 R125, -RZ, R4.H0_H0 ;  /* 0x20000004ff7da230 */ /* 0x000fe20000004100 */
[----:B--2---:R-:W-:Y:S02]  /*8120*/  @!P2 F2FP.F16.E4M3.UNPACK_B R7, R7 ;  /* 0x00000007ff07a23e */ /* 0x004fe400020006ff */
[----:B---3--:R-:W-:Y:S03]  /*8130*/  @!P2 F2FP.F16.E4M3.UNPACK_B R5, R5 ;  /* 0x00000005ff05a23e */ /* 0x008fe600020006ff */
[----:B------:R-:W-:Y:S01]  /*8140*/  @!P2 HADD2.F32 R127, -RZ, R7.H0_H0 ;  /* 0x20000007ff7fa230 */ /* 0x000fe20000004100 */
[----:B----4-:R-:W-:Y:S01]  /*8150*/  @!P2 F2FP.F16.E4M3.UNPACK_B R6, R3 ;  /* 0x00000003ff06a23e */ /* 0x010fe200020006ff */
[----:B------:R-:W-:Y:S01]  /*8160*/  @!P2 HADD2.F32 R130, -RZ, R5.H0_H0 ;  /* 0x20000005ff82a230 */ /* 0x000fe20000004100 */
[----:B------:R-:W-:Y:S02]  /*8170*/  @!P2 F2FP.F16.E4M3.UNPACK_B R3, R0 ;  /* 0x00000000ff03a23e */ /* 0x000fe400020006ff */
[----:B------:R-:W-:Y:S01]  /*8180*/  @!P2 F2FP.F16.E4M3.UNPACK_B R0, R22 ;  /* 0x00000016ff00a23e */ /* 0x000fe200020006ff */
[----:B------:R-:W-:Y:S01]  /*8190*/  @!P2 HADD2.F32 R122, -RZ, R6.H0_H0 ;  /* 0x20000006ff7aa230 */ /* 0x000fe20000004100 */
[----:B-1----:R1:W-:Y:S01]  /*81a0*/  SYNCS.ARRIVE.TRANS64.RED.A1T0 RZ, [R31+URZ], RZ ;  /* 0x000000ff1fff79a7 */ /* 0x0023e200081004ff */
[----:B------:R-:W-:Y:S01]  /*81b0*/  @!P2 HADD2.F32 R123, -RZ, R3.H0_H0 ;  /* 0x20000003ff7ba230 */ /* 0x000fe20000004100 */
[----:B------:R-:W-:Y:S01]  /*81c0*/  @!P2 F2FP.F16.E4M3.UNPACK_B R3, R13 ;  /* 0x0000000dff03a23e */ /* 0x000fe200020006ff */
[----:B------:R-:W-:Y:S01]  /*81d0*/  @!P2 HADD2.F32 R124, -RZ, R0.H0_H0 ;  /* 0x20000000ff7ca230 */ /* 0x000fe20000004100 */
[----:B------:R-:W-:Y:S02]  /*81e0*/  @!P2 F2FP.F16.E4M3.UNPACK_B R0, R21 ;  /* 0x00000015ff00a23e */ /* 0x000fe400020006ff */
[----:B------:R-:W-:Y:S01]  /*81f0*/  @!P2 F2FP.F16.E4M3.UNPACK_B R14, R14 ;  /* 0x0000000eff0ea23e */ /* 0x000fe200020006ff */
[----:B------:R-:W-:Y:S01]  /*8200*/  @!P2 HADD2.F32 R126, -RZ, R3.H0_H0 ;  /* 0x20000003ff7ea230 */ /* 0x000fe20000004100 */
[----:B-----5:R-:W-:Y:S01]  /*8210*/  @!P2 F2FP.F16.E4M3.UNPACK_B R11, R11 ;  /* 0x0000000bff0ba23e */ /* 0x020fe200020006ff */
[----:B------:R-:W-:Y:S01]  /*8220*/  @!P2 HADD2.F32 R133, -RZ, R0.H0_H0 ;  /* 0x20000000ff85a230 */ /* 0x000fe20000004100 */
[----:B------:R-:W-:Y:S01]  /*8230*/  @!P2 F2FP.F16.E4M3.UNPACK_B R12, R12 ;  /* 0x0000000cff0ca23e */ /* 0x000fe200020006ff */
[----:B------:R-:W-:Y:S01]  /*8240*/  @!P2 HADD2.F32 R132, -RZ, R14.H0_H0 ;  /* 0x2000000eff84a230 */ /* 0x000fe20000004100 */
[----:B------:R-:W-:Y:S01]  /*8250*/  @!P2 F2FP.F16.E4M3.UNPACK_B R3, R17 ;  /* 0x00000011ff03a23e */ /* 0x000fe200020006ff */
[----:B------:R-:W-:Y:S01]  /*8260*/  @!P2 HADD2.F32 R134, -RZ, R11.H0_H0 ;  /* 0x2000000bff86a230 */ /* 0x000fe20000004100 */
[----:B------:R-:W-:Y:S01]  /*8270*/  @!P2 F2FP.F16.E4M3.UNPACK_B R0, R18 ;  /* 0x00000012ff00a23e */ /* 0x000fe200020006ff */
[----:B------:R-:W-:Y:S02]  /*8280*/  @!P2 HADD2.F32 R135, -RZ, R12.H0_H0 ;  /* 0x2000000cff87a230 */ /* 0x000fe40000004100 */
[----:B------:R-:W-:Y:S02]  /*8290*/  @!P2 HADD2.F32 R128, -RZ, R3.H0_H0 ;  /* 0x20000003ff80a230 */ /* 0x000fe40000004100 */
[----:B------:R-:W-:Y:S02]  /*82a0*/  @!P2 HADD2.F32 R136, -RZ, R0.H0_H0 ;  /* 0x20000000ff88a230 */ /* 0x000fe40000004100 */
.L_x_117:
[----:B------:R-:W-:Y:S05]  /*82b0*/  BSYNC B1 ;  /* 0x0000000000017941 */ /* 0x000fea0003800000 */
.L_x_116:
[----:B------:R-:W-:Y:S01]  /*82c0*/  SHF.R.U32.HI R0, RZ, 0x15, R2 ;  /* 0x00000015ff007819 */ /* 0x000fe20000011602 */
[----:B------:R-:W2:Y:S02]  /*82d0*/  S2R R3, SR_TID.X ;  /* 0x0000000000037919 */ /* 0x000ea40000002100 */
[----:B--2---:R-:W-:Y:S04]  /*82e0*/  SHF.R.U32.HI R3, RZ, 0x5, R3 ;  /* 0x00000005ff037819 */ /* 0x004fe80000011603 */
[----:B------:R-:W-:Y:S01]  /*82f0*/  LOP3.LUT P0, RZ, R0, 0x3, R3, 0x48, !PT ;  /* 0x0000000300ff7812 */ /* 0x000fe20007804803 */
[----:B------:R-:W-:Y:S01]  /*8300*/  @!UPT UIADD3 URZ, UPT, UPT, URZ, URZ, URZ ;  /* 0x000000fffffff290 */ /* 0x000fe2000fffe0ff */
[----:B---3--:R-:W-:Y:S11]  /*8310*/  @P1 BRA `(.L_x_121) ;  /* 0x0000000000081947 */ /* 0x008ff60003800000 */
[----:B------:R-:W2:Y:S02]  /*8320*/  SYNCS.PHASECHK.TRANS64.TRYWAIT P1, [R233+URZ+0x130], R30 ;  /* 0x0001301ee90075a7 */ /* 0x000ea400080211ff */
[----:B--2---:R-:W-:Y:S05]  /*8330*/  @!P1 BRA `(.L_x_122) ;  /* 0x000000a400389947 */ /* 0x004fea0003800000 */
.L_x_121:
[----:B------:R-:W-:Y:S05]  /*8340*/  @!P0 BRA `(.L_x_123) ;  /* 0x0000000000408947 */ /* 0x000fea0003800000 */
[----:B------:R-:W3:Y:S01]  /*8350*/  LDCU.64 UR8, c[0x4][0x78] ;  /* 0x01000f00ff0877ac */ /* 0x000ee20008000a00 */
[----:B------:R-:W-:Y:S01]  /*8360*/  MOV R15, 0x0 ;  /* 0x00000000000f7802 */ /* 0x000fe20000000f00 */
[----:B------:R-:W-:Y:S02]  /*8370*/  HFMA2 R12, -RZ, RZ, 0, 5.9604644775390625e-08 ;  /* 0x00000001ff0c7431 */ /* 0x000fe400000001ff */
[----:B------:R-:W-:Y:S02]  /*8380*/  IMAD.MOV.U32 R8, RZ, RZ, 0x192 ;  /* 0x00000192ff087424 */ /* 0x000fe400078e00ff */
[----:B------:R-:W-:Y:S01]  /*8390*/  IMAD.MOV.U32 R13, RZ, RZ, RZ ;  /* 0x000000ffff0d7224 */ /* 0x000fe200078e00ff */
[----:B------:R-:W4:Y:S01]  /*83a0*/  LDCU.64 UR6, c[0x4][0x80] ;  /* 0x01001000ff0677ac */ /* 0x000f220008000a00 */
[----:B------:R-:W1:Y:S01]  /*83b0*/  LDC.64 R14, c[0x4][R15] ;  /* 0x010000000f0e7b82 */ /* 0x000e620000000a00 */
[----:B------:R-:W5:Y:S01]  /*83c0*/  LDCU.64 UR4, c[0x4][0x18] ;  /* 0x01000300ff0477ac */ /* 0x000f620008000a00 */
[----:B---3--:R-:W-:Y:S01]  /*83d0*/  MOV R5, UR9 ;  /* 0x0000000900057c02 */ /* 0x008fe20008000f00 */
[----:B------:R-:W-:Y:S01]  /*83e0*/  IMAD.U32 R4, RZ, RZ, UR8 ;  /* 0x00000008ff047e24 */ /* 0x000fe2000f8e00ff */
[----:B----4-:R-:W-:Y:S01]  /*83f0*/  MOV R7, UR7 ;  /* 0x0000000700077c02 */ /* 0x010fe20008000f00 */
[----:B------:R-:W-:Y:S01]  /*8400*/  IMAD.U32 R6, RZ, RZ, UR6 ;  /* 0x00000006ff067e24 */ /* 0x000fe2000f8e00ff */
[----:B-----5:R-:W-:Y:S01]  /*8410*/  MOV R11, UR5 ;  /* 0x00000005000b7c02 */ /* 0x020fe20008000f00 */
[----:B------:R-:W-:Y:S02]  /*8420*/  IMAD.U32 R10, RZ, RZ, UR4 ;  /* 0x00000004ff0a7e24 */ /* 0x000fe4000f8e00ff */
[----:B------:R-:W-:Y:S07]  /*8430*/  LEPC R20, `(.L_x_123) ;  /* 0x000000001014794e */ /* 0x000fee0000000000 */
[----:B-12---:R-:W-:Y:S05]  /*8440*/  CALL.ABS.NOINC R14 ;  /* 0x000000000e007343 */ /* 0x006fea0003c00000 */
.L_x_123:
[----:B------:R-:W-:Y:S01]  /*8450*/  IADD3 R240, PT, PT, R239, UR44, RZ ;  /* 0x0000002ceff07c10 */ /* 0x000fe2000fffe0ff */
[----:B------:R-:W3:Y:S03]  /*8460*/  LDCU.64 UR4, c[0x0][0x988] ;  /* 0x00013100ff0477ac */ /* 0x000ee60008000a00 */
[----:B------:R-:W-:Y:S02]  /*8470*/  IADD3 R151, PT, PT, R186, R240, RZ ;  /* 0x000000f0ba977210 */ /* 0x000fe40007ffe0ff */
[----:B---3--:R-:W-:Y:S04]  /*8480*/  ISETP.NE.U32.AND P0, PT, RZ, UR4, PT ;  /* 0x00000004ff007c0c */ /* 0x008fe8000bf05070 */
[----:B------:R-:W-:Y:S01]  /*8490*/  ISETP.NE.AND.EX P0, PT, RZ, UR5, PT, P0 ;  /* 0x00000005ff007c0c */ /* 0x000fe2000bf05300 */
[----:B------:R-:W-:Y:S05]  /*84a0*/  WARPSYNC.ALL ;  /* 0x0000000000007948 */ /* 0x000fea0003800000 */
[----:B------:R-:W-:Y:S11]  /*84b0*/  R2UR UR4, R2 ;  /* 0x00000000020472ca */ /* 0x000ff600000e0000 */
[----:B------:R-:W-:Y:S02]  /*84c0*/  @!UPT UIADD3 URZ, UPT, UPT, URZ, URZ, URZ ;  /* 0x000000fffffff290 */ /* 0x000fe4000fffe0ff */
[----:B-12---:R-:W1:Y:S01]  /*84d0*/  LDTM.x64 R4, tmem[UR4] ;  /* 0x00000004000479ee */ /* 0x006e620008340000 */
[----:B------:R-:W2:Y:S01]  /*84e0*/  LDCU UR4, c[0x0][0x990] ;  /* 0x00013200ff0477ac */ /* 0x000ea20008000800 */
[C-C-:B-1----:R-:W-:Y:S01]  /*84f0*/  FFMA R4, R69.reuse, R4, R68.reuse ;  /* 0x0000000445047223 */ /* 0x142fe20000000044 */
[C-C-:B------:R-:W-:Y:S01]  /*8500*/  FFMA R5, R69.reuse, R5, R68.reuse ;  /* 0x0000000545057223 */ /* 0x140fe20000000044 */
        /* <DEDUP_REMOVED lines=61> */
[----:B------:R-:W-:Y:S01]  /*88e0*/  FFMA R67, R69, R67, R68 ;  /* 0x0000004345437223 */ /* 0x000fe20000000044 */
[C---:B------:R-:W-:Y:S01]  /*88f0*/  FFMA R4, R73.reuse, R72, R4 ;  /* 0x0000004849047223 */ /* 0x040fe20000000004 */
[C---:B------:R-:W-:Y:S01]  /*8900*/  FFMA R5, R73.reuse, R74, R5 ;  /* 0x0000004a49057223 */ /* 0x040fe20000000005 */
[C---:B------:R-:W-:Y:S01]  /*8910*/  FFMA R6, R73.reuse, R75, R6 ;  /* 0x0000004b49067223 */ /* 0x040fe20000000006 */
[C---:B------:R-:W-:Y:S01]  /*8920*/  FFMA R7, R73.reuse, R76, R7 ;  /* 0x0000004c49077223 */ /* 0x040fe20000000007 */
[C---:B------:R-:W-:Y:S01]  /*8930*/  FFMA R8, R73.reuse, R77, R8 ;  /* 0x0000004d49087223 */ /* 0x040fe20000000008 */
[----:B------:R-:W-:Y:S01]  /*8940*/  FMNMX.NAN R227, RZ, R4, !PT ;  /* 0x00000004ffe37209 */ /* 0x000fe20007820000 */
[----:B------:R-:W-:Y:S01]  /*8950*/  FFMA R9, R73, R78, R9 ;  /* 0x0000004e49097223 */ /* 0x000fe20000000009 */
[----:B------:R-:W-:Y:S01]  /*8960*/  FMNMX.NAN R229, RZ, R6, !PT ;  /* 0x00000006ffe57209 */ /* 0x000fe20007820000 */
[----:B------:R-:W-:Y:S01]  /*8970*/  FMUL R139, R6, R145 ;  /* 0x00000091068b7220 */ /* 0x000fe20000400000 */
[----:B------:R-:W-:Y:S01]  /*8980*/  FMNMX.NAN R228, RZ, R7, !PT ;  /* 0x00000007ffe47209 */ /* 0x000fe20007820000 */
[----:B------:R-:W-:Y:S01]  /*8990*/  FMUL R3, R7, R145 ;  /* 0x0000009107037220 */ /* 0x000fe20000400000 */
[----:B------:R-:W-:Y:S01]  /*89a0*/  FMNMX.NAN R226, RZ, R5, !PT ;  /* 0x00000005ffe27209 */ /* 0x000fe20007820000 */
[-C--:B------:R-:W-:Y:S01]  /*89b0*/  FMUL R2, R229, R143.reuse ;  /* 0x0000008fe5027220 */ /* 0x080fe20000400000 */
[----:B------:R-:W-:Y:S01]  /*89c0*/  FMNMX.NAN R222, RZ, R8, !PT ;  /* 0x00000008ffde7209 */ /* 0x000fe20007820000 */
[----:B------:R-:W-:Y:S01]  /*89d0*/  FMUL R0, R228, R143 ;  /* 0x0000008fe4007220 */ /* 0x000fe20000400000 */
[----:B------:R-:W-:Y:S01]  /*89e0*/  F2FP.SATFINITE.E4M3.F32.PACK_AB_MERGE_C R150, R3, R139, RZ ;  /* 0x0000008b0396723e */ /* 0x000fe200048070ff */
[----:B------:R-:W-:Y:S01]  /*89f0*/  FMUL R149, R4, R145 ;  /* 0x0000009104957220 */ /* 0x000fe20000400000 */
[----:B------:R-:W-:Y:S01]  /*8a00*/  FMNMX.NAN R221, RZ, R9, !PT ;  /* 0x00000009ffdd7209 */ /* 0x000fe20007820000 */
[----:B------:R-:W-:Y:S01]  /*8a10*/  FMUL R3, R5, R145 ;  /* 0x0000009105037220 */ /* 0x000fe20000400000 */
[----:B------:R-:W-:Y:S01]  /*8a20*/  F2FP.SATFINITE.E4M3.F32.PACK_AB_MERGE_C R147, R0, R2, RZ ;  /* 0x000000020093723e */ /* 0x000fe200048070ff */
[-C--:B------:R-:W-:Y:S01]  /*8a30*/  FMUL R2, R227, R143.reuse ;  /* 0x0000008fe3027220 */ /* 0x080fe20000400000 */
[----:B------:R-:W-:Y:S01]  /*8a40*/  FMUL R0, R226, R143 ;  /* 0x0000008fe2007220 */ /* 0x000fe20000400000 */
[----:B------:R-:W-:Y:S01]  /*8a50*/  FFMA R10, R73, R79, R10 ;  /* 0x0000004f490a7223 */ /* 0x000fe2000000000a */
[----:B------:R-:W-:Y:S01]  /*8a60*/  F2FP.SATFINITE.E4M3.F32.PACK_AB_MERGE_C R181, R3, R149, R150 ;  /* 0x0000009503b5723e */ /* 0x000fe20004807096 */
[C---:B------:R-:W-:Y:S01]  /*8a70*/  FFMA R11, R73.reuse, R80, R11 ;  /* 0x00000050490b7223 */ /* 0x040fe2000000000b */
[----:B------:R-:W-:Y:S01]  /*8a80*/  FFMA R12, R73, R81, R12 ;  /* 0x00000051490c7223 */ /* 0x000fe2000000000c */
[----:B------:R-:W-:Y:S01]  /*8a90*/  F2FP.SATFINITE.E4M3.F32.PACK_AB_MERGE_C R0, R0, R2, R147 ;  /* 0x000000020000723e */ /* 0x000fe20004807093 */
[-C--:B------:R-:W-:Y:S01]  /*8aa0*/  FMUL R146, R10, R145.reuse ;  /* 0x000000910a927220 */ /* 0x080fe20000400000 */
[----:B------:R-:W-:Y:S01]  /*8ab0*/  FMNMX.NAN R225, RZ, R10, !PT ;  /* 0x0000000affe17209 */ /* 0x000fe20007820000 */
[----:B------:R-:W-:Y:S01]  /*8ac0*/  FMUL R144, R11, R145 ;  /* 0x000000910b907220 */ /* 0x000fe20000400000 */
[----:B------:R-:W-:Y:S01]  /*8ad0*/  SHF.R.U32.HI R2, RZ, 0x8, R0 ;  /* 0x00000008ff027819 */ /* 0x000fe20000011600 */
[----:B------:R-:W-:Y:S01]  /*8ae0*/  STS.U8 [R239+UR44+0x4400], R0 ;  /* 0x00440000ef007988 */ /* 0x000fe2000800002c */
[----:B------:R-:W-:Y:S01]  /*8af0*/  FMNMX.NAN R224, RZ, R11, !PT ;  /* 0x0000000bffe07209 */ /* 0x000fe20007820000 */
[-C--:B------:R-:W-:Y:S01]  /*8b00*/  FMUL R141, R225, R143.reuse ;  /* 0x0000008fe18d7220 */ /* 0x080fe20000400000 */
[----:B------:R-:W-:Y:S01]  /*8b10*/  IADD3 R147, PT, PT, R231, R240, RZ ;  /* 0x000000f0e7937210 */ /* 0x000fe20007ffe0ff */
[----:B------:R1:W-:Y:S01]  /*8b20*/  STS.U8 [R151+0x4400], R2 ;  /* 0x0044000297007388 */ /* 0x0003e20000000000 */
[----:B------:R-:W-:Y:S01]  /*8b30*/  F2FP.SATFINITE.E4M3.F32.PACK_AB_MERGE_C R149, R144, R146, RZ ;  /* 0x000000929095723e */ /* 0x000fe200048070ff */
[----:B------:R-:W-:Y:S01]  /*8b40*/  FMUL R139, R224, R143 ;  /* 0x0000008fe08b7220 */ /* 0x000fe20000400000 */
[----:B------:R-:W-:Y:S01]  /*8b50*/  IADD3 R152, PT, PT, R186, R147, RZ ;  /* 0x00000093ba987210 */ /* 0x000fe20007ffe0ff */
[-C--:B------:R-:W-:Y:S01]  /*8b60*/  FMUL R146, R8, R145.reuse ;  /* 0x0000009108927220 */ /* 0x080fe20000400000 */
[----:B------:R-:W-:Y:S01]  /*8b70*/  FMNMX.NAN R218, RZ, R12, !PT ;  /* 0x0000000cffda7209 */ /* 0x000fe20007820000 */
[----:B------:R-:W-:Y:S01]  /*8b80*/  FMUL R144, R9, R145 ;  /* 0x0000009109907220 */ /* 0x000fe20000400000 */
[----:B------:R-:W-:Y:S01]  /*8b90*/  F2FP.SATFINITE.E4M3.F32.PACK_AB_MERGE_C R3, R139, R141, RZ ;  /* 0x0000008d8b03723e */ /* 0x000fe200048070ff */
[-C--:B------:R-:W-:Y:S01]  /*8ba0*/  FMUL R141, R222, R143.reuse ;  /* 0x0000008fde8d7220 */ /* 0x080fe20000400000 */
[----:B------:R-:W-:Y:S01]  /*8bb0*/  FMUL R139, R221, R143 ;  /* 0x0000008fdd8b7220 */ /* 0x000fe20000400000 */
[C---:B------:R-:W-:Y:S01]  /*8bc0*/  FFMA R13, R73.reuse, R82, R13 ;  /* 0x00000052490d7223 */ /* 0x040fe2000000000d */
[----:B------:R-:W-:Y:S01]  /*8bd0*/  F2FP.SATFINITE.E4M3.F32.PACK_AB_MERGE_C R180, R144, R146, R149 ;  /* 0x0000009290b4723e */ /* 0x000fe20004807095 */
[----:B------:R-:W-:Y:S01]  /*8be0*/  FFMA R14, R73, R83, R14 ;  /* 0x00000053490e7223 */ /* 0x000fe2000000000e */
[----:B------:R-:W-:Y:S01]  /*8bf0*/  IADD3 R144, PT, PT, R235, R240, RZ ;  /* 0x000000f0eb907210 */ /* 0x000fe20007ffe0ff */
[----:B------:R-:W-:Y:S01]  /*8c00*/  FMUL R163, R13, R145 ;  /* 0x000000910da37220 */ /* 0x000fe20000400000 */
[----:B------:R-:W-:Y:S01]  /*8c10*/  FMNMX.NAN R217, RZ, R13, !PT ;  /* 0x0000000dffd97209 */ /* 0x000fe20007820000 */
[C---:B------:R-:W-:Y:S01]  /*8c20*/  FFMA R15, R73.reuse, R84, R15 ;  /* 0x00000054490f7223 */ /* 0x040fe2000000000f */
[-C--:B------:R-:W-:Y:S01]  /*8c30*/  IADD3 R149, PT, PT, R186, R144.reuse, RZ ;  /* 0x00000090ba957210 */ /* 0x080fe20007ffe0ff */
[----:B------:R-:W-:Y:S01]  /*8c40*/  FFMA R16, R73, R85, R16 ;  /* 0x0000005549107223 */ /* 0x000fe20000000010 */
[----:B------:R-:W-:Y:S01]  /*8c50*/  IADD3 R146, PT, PT, R231, R144, RZ ;  /* 0x00000090e7927210 */ /* 0x000fe20007ffe0ff */
[C---:B------:R-:W-:Y:S01]  /*8c60*/  FFMA R17, R73.reuse, R86, R17 ;  /* 0x0000005649117223 */ /* 0x040fe20000000011 */
[----:B------:R-:W-:Y:S01]  /*8c70*/  FMNMX.NAN R220, RZ, R14, !PT ;  /* 0x0000000effdc7209 */ /* 0x000fe20007820000 */
[----:B------:R-:W-:Y:S01]  /*8c80*/  FFMA R18, R73, R87, R18 ;  /* 0x0000005749127223 */ /* 0x000fe20000000012 */
[----:B------:R-:W-:Y:S01]  /*8c90*/  FMNMX.NAN R219, RZ, R15, !PT ;  /* 0x0000000fffdb7209 */ /* 0x000fe20007820000 */
[----:B------:R-:W-:Y:S01]  /*8ca0*/  FMUL R162, R17, R145 ;  /* 0x0000009111a27220 */ /* 0x000fe20000400000 */
[----:B-1----:R-:W-:Y:S01]  /*8cb0*/  F2FP.SATFINITE.E4M3.F32.PACK_AB_MERGE_C R2, R139, R141, R3 ;  /* 0x0000008d8b02723e */ /* 0x002fe20004807003 */
[-C--:B------:R-:W-:Y:S01]  /*8cc0*/  FMUL R155, R18, R145.reuse ;  /* 0x00000091129b7220 */ /* 0x080fe20000400000 */
[--C-:B------:R-:W-:Y:S01]  /*8cd0*/  SHF.R.U32.HI R141, RZ, 0x10, R0.reuse ;  /* 0x00000010ff8d7819 */ /* 0x100fe20000011600 */
[-C--:B------:R-:W-:Y:S01]  /*8ce0*/  FMUL R139, R14, R145.reuse ;  /* 0x000000910e8b7220 */ /* 0x080fe20000400000 */
[----:B------:R-:W-:Y:S01]  /*8cf0*/  SHF.R.U32.HI R0, RZ, 0x18, R0 ;  /* 0x00000018ff007819 */ /* 0x000fe20000011600 */
[----:B------:R-:W-:Y:S01]  /*8d00*/  FMUL R3, R15, R145 ;  /* 0x000000910f037220 */ /* 0x000fe20000400000 */
[----:B------:R-:W-:Y:S01]  /*8d10*/  IADD3 R150, PT, PT, R186, R146, RZ ;  /* 0x00000092ba967210 */ /* 0x000fe20007ffe0ff */
[----:B------:R1:W-:Y:S01]  /*8d20*/  STS.U8 [R147+0x4400], R141 ;  /* 0x0044008d93007388 */ /* 0x0003e20000000000 */
[----:B------:R-:W-:Y:S01]  /*8d30*/  FMNMX.NAN R214, RZ, R18, !PT ;  /* 0x00000012ffd67209 */ /* 0x000fe20007820000 */
[C---:B------:R-:W-:Y:S01]  /*8d40*/  FFMA R19, R73.reuse, R88, R19 ;  /* 0x0000005849137223 */ /* 0x040fe20000000013 */
[----:B------:R-:W-:Y:S01]  /*8d50*/  FMNMX.NAN R216, RZ, R16, !PT ;  /* 0x00000010ffd87209 */ /* 0x000fe20007820000 */
[----:B------:R3:W-:Y:S01]  /*8d60*/  STS.U8 [R152+0x4400], R0 ;  /* 0x0044000098007388 */ /* 0x0007e20000000000 */
[----:B------:R-:W-:Y:S01]  /*8d70*/  FMNMX.NAN R215, RZ, R17, !PT ;  /* 0x00000011ffd77209 */ /* 0x000fe20007820000 */
[C---:B------:R-:W-:Y:S01]  /*8d80*/  FFMA R20, R73.reuse, R89, R20 ;  /* 0x0000005949147223 */ /* 0x040fe20000000014 */
[----:B------:R-:W-:Y:S01]  /*8d90*/  FMNMX.NAN R213, RZ, R19, !PT ;  /* 0x00000013ffd57209 */ /* 0x000fe20007820000 */
[----:B------:R-:W-:Y:S01]  /*8da0*/  STS.U8 [R144+0x4400], R2 ;  /* 0x0044000290007388 */ /* 0x000fe20000000000 */
[----:B------:R-:W-:Y:S01]  /*8db0*/  FMUL R153, R216, R143 ;  /* 0x0000008fd8997220 */ /* 0x000fe20000400000 */
[----:B------:R-:W-:Y:S01]  /*8dc0*/  FFMA R21, R73, R90, R21 ;  /* 0x0000005a49157223 */ /* 0x000fe20000000015 */
[----:B------:R-:W-:Y:S01]  /*8dd0*/  FMNMX.NAN R210, RZ, R20, !PT ;  /* 0x00000014ffd27209 */ /* 0x000fe20007820000 */
[----:B------:R-:W-:Y:S01]  /*8de0*/  FMUL R154, R19, R145 ;  /* 0x00000091139a7220 */ /* 0x000fe20000400000 */
[----:B------:R-:W-:Y:S01]  /*8df0*/  FFMA R22, R73, R91, R22 ;  /* 0x0000005b49167223 */ /* 0x000fe20000000016 */
[----:B------:R-:W-:Y:S01]  /*8e00*/  FMUL R161, R21, R145 ;  /* 0x0000009115a17220 */ /* 0x000fe20000400000 */
[----:B------:R-:W-:Y:S01]  /*8e10*/  FMNMX.NAN R209, RZ, R21, !PT ;  /* 0x00000015ffd17209 */ /* 0x000fe20007820000 */
[C---:B------:R-:W-:Y:S01]  /*8e20*/  FFMA R23, R73.reuse, R92, R23 ;  /* 0x0000005c49177223 */ /* 0x040fe20000000017 */
[----:B------:R-:W-:Y:S01]  /*8e30*/  F2FP.SATFINITE.E4M3.F32.PACK_AB_MERGE_C R154, R154, R155, RZ ;  /* 0x0000009b9a9a723e */ /* 0x000fe200048070ff */
[C---:B------:R-:W-:Y:S01]  /*8e40*/  FFMA R24, R73.reuse, R93, R24 ;  /* 0x0000005d49187223 */ /* 0x040fe20000000018 */
[----:B------:R-:W-:Y:S01]  /*8e50*/  FMNMX.NAN R212, RZ, R22, !PT ;  /* 0x00000016ffd47209 */ /* 0x000fe20007820000 */
[C---:B------:R-:W-:Y:S01]  /*8e60*/  FFMA R25, R73.reuse, R94, R25 ;  /* 0x0000005e49197223 */ /* 0x040fe20000000019 */
[----:B------:R-:W-:Y:S01]  /*8e70*/  FMNMX.NAN R211, RZ, R23, !PT ;  /* 0x00000017ffd37209 */ /* 0x000fe20007820000 */
[C---:B------:R-:W-:Y:S01]  /*8e80*/  FFMA R26, R73.reuse, R95, R26 ;  /* 0x0000005f491a7223 */ /* 0x040fe2000000001a */
[----:B------:R-:W-:Y:S01]  /*8e90*/  FMNMX.NAN R206, RZ, R24, !PT ;  /* 0x00000018ffce7209 */ /* 0x000fe20007820000 */
[----:B------:R-:W-:Y:S01]  /*8ea0*/  FFMA R27, R73, R96, R27 ;  /* 0x00000060491b7223 */ /* 0x000fe2000000001b */
[----:B-1----:R-:W-:Y:S01]  /*8eb0*/  F2FP.SATFINITE.E4M3.F32.PACK_AB_MERGE_C R141, R3, R139, RZ ;  /* 0x0000008b038d723e */ /* 0x002fe200048070ff */
[-C--:B------:R-:W-:Y:S01]  /*8ec0*/  FMUL R139, R220, R143.reuse ;  /* 0x0000008fdc8b7220 */ /* 0x080fe20000400000 */
[----:B------:R-:W-:Y:S01]  /*8ed0*/  FMNMX.NAN R208, RZ, R26, !PT ;  /* 0x0000001affd07209 */ /* 0x000fe20007820000 */
[-C--:B------:R-:W-:Y:S01]  /*8ee0*/  FMUL R155, R206, R143.reuse ;  /* 0x0000008fce9b7220 */ /* 0x080fe20000400000 */
[----:B---3--:R-:W-:Y:S01]  /*8ef0*/  SHF.R.U32.HI R0, RZ, 0x8, R2 ;  /* 0x00000008ff007819 */ /* 0x008fe20000011602 */
[----:B------:R-:W-:Y:S01]  /*8f00*/  FMUL R3, R219, R143 ;  /* 0x0000008fdb037220 */ /* 0x000fe20000400000 */
[----:B------:R-:W-:Y:S01]  /*8f10*/  FMNMX.NAN R207, RZ, R27, !PT ;  /* 0x0000001bffcf7209 */ /* 0x000fe20007820000 */
[----:B------:R-:W-:Y:S01]  /*8f20*/  FFMA R28, R73, R97, R28 ;  /* 0x00000061491c7223 */ /* 0x000fe2000000001c */
[----:B------:R-:W-:Y:S01]  /*8f30*/  FMNMX.NAN R205, RZ, R25, !PT ;  /* 0x00000019ffcd7209 */ /* 0x000fe20007820000 */
[----:B------:R1:W-:Y:S01]  /*8f40*/  STS.U8 [R149+0x4400], R0 ;  /* 0x0044000095007388 */ /* 0x0003e20000000000 */
[----:B------:R-:W-:Y:S01]  /*8f50*/  F2FP.SATFINITE.E4M3.F32.PACK_AB_MERGE_C R3, R3, R139, RZ ;  /* 0x0000008b0303723e */ /* 0x000fe200048070ff */
[----:B------:R-:W-:Y:S01]  /*8f60*/  FMUL R139, R217, R143 ;  /* 0x0000008fd98b7220 */ /* 0x000fe20000400000 */
[----:B------:R-:W-:Y:S01]  /*8f70*/  FMNMX.NAN R204, RZ, R28, !PT ;  /* 0x0000001cffcc7209 */ /* 0x000fe20007820000 */
[C---:B------:R-:W-:Y:S01]  /*8f80*/  FFMA R29, R73.reuse, R98, R29 ;  /* 0x00000062491d7223 */ /* 0x040fe2000000001d */
[C---:B------:R-:W-:Y:S01]  /*8f90*/  FFMA R30, R73.reuse, R99, R30 ;  /* 0x00000063491e7223 */ /* 0x040fe2000000001e */
[----:B------:R-:W-:Y:S01]  /*8fa0*/  FFMA R31, R73, R100, R31 ;  /* 0x00000064491f7223 */ /* 0x000fe2000000001f */
[----:B------:R-:W-:Y:S01]  /*8fb0*/  FMUL R160, R25, R145 ;  /* 0x0000009119a07220 */ /* 0x000fe20000400000 */
[----:B------:R-:W-:Y:S01]  /*8fc0*/  FFMA R32, R73, R101, R32 ;  /* 0x0000006549207223 */ /* 0x000fe20000000020 */
[----:B------:R-:W-:Y:S01]  /*8fd0*/  FMNMX.NAN R203, RZ, R29, !PT ;  /* 0x0000001dffcb7209 */ /* 0x000fe20007820000 */
[----:B------:R-:W-:Y:S01]  /*8fe0*/  FMUL R159, R31, R145 ;  /* 0x000000911f9f7220 */ /* 0x000fe20000400000 */
[----:B------:R-:W-:Y:S01]  /*8ff0*/  FMNMX.NAN R202, RZ, R30, !PT ;  /* 0x0000001effca7209 */ /* 0x000fe20007820000 */
[C---:B------:R-:W-:Y:S01]  /*9000*/  FFMA R33, R73.reuse, R102, R33 ;  /* 0x0000006649217223 */ /* 0x040fe20000000021 */
        /* <DEDUP_REMOVED lines=11> */
[----:B------:R-:W-:Y:S01]  /*90c0*/  FFMA R39, R73, R108, R39 ;  /* 0x0000006c49277223 */ /* 0x000fe20000000027 */
[----:B------:R-:W-:Y:S01]  /*90d0*/  FMNMX.NAN R191, RZ, R37, !PT ;  /* 0x00000025ffbf7209 */ /* 0x000fe20007820000 */
[-C--:B-1----:R-:W-:Y:S01]  /*90e0*/  FMUL R0, R12, R145.reuse ;  /* 0x000000910c007220 */ /* 0x082fe20000400000 */
[----:B------:R-:W-:Y:S01]  /*90f0*/  FMNMX.NAN R194, RZ, R38, !PT ;  /* 0x00000026ffc27209 */ /* 0x000fe20007820000 */
[----:B------:R-:W-:Y:S01]  /*9100*/  FMUL R158, R33, R145 ;  /* 0x00000091219e7220 */ /* 0x000fe20000400000 */
[----:B------:R-:W-:Y:S01]  /*9110*/  FMNMX.NAN R193, RZ, R39, !PT ;  /* 0x00000027ffc17209 */ /* 0x000fe20007820000 */
[----:B------:R-:W-:Y:S01]  /*9120*/  FMUL R157, R37, R145 ;  /* 0x00000091259d7220 */ /* 0x000fe20000400000 */
[----:B------:R-:W-:Y:S01]  /*9130*/  F2FP.SATFINITE.E4M3.F32.PACK_AB_MERGE_C R163, R163, R0, R141 ;  /* 0x00000000a3a3723e */ /* 0x000fe2000480708d */
[----:B------:R-:W-:Y:S01]  /*9140*/  FMUL R141, R218, R143 ;  /* 0x0000008fda8d7220 */ /* 0x000fe20000400000 */
[----:B------:R-:W-:Y:S01]  /*9150*/  SHF.R.U32.HI R0, RZ, 0x10, R2 ;  /* 0x00000010ff007819 */ /* 0x000fe20000011602 */
[C---:B------:R-:W-:Y:S01]  /*9160*/  FFMA R40, R73.reuse, R109, R40 ;  /* 0x0000006d49287223 */ /* 0x040fe20000000028 */
[----:B------:R-:W-:Y:S01]  /*9170*/  SHF.R.U32.HI R2, RZ, 0x18, R2 ;  /* 0x00000018ff027819 */ /* 0x000fe20000011602 */
[C---:B------:R-:W-:Y:S01]  /*9180*/  FFMA R41, R73.reuse, R110, R41 ;  /* 0x0000006e49297223 */ /* 0x040fe20000000029 */
[C---:B------:R-:W-:Y:S01]  /*9190*/  FFMA R42, R73.reuse, R111, R42 ;  /* 0x0000006f492a7223 */ /* 0x040fe2000000002a */
        /* <DEDUP_REMOVED lines=8> */
[C---:B------:R-:W-:Y:S01]  /*9220*/  FFMA R45, R73.reuse, R114, R45 ;  /* 0x00000072492d7223 */ /* 0x040fe2000000002d */
[C---:B------:R-:W-:Y:S01]  /*9230*/  FFMA R46, R73.reuse, R115, R46 ;  /* 0x00000073492e7223 */ /* 0x040fe2000000002e */
        /* <DEDUP_REMOVED lines=15> */
[----:B-1----:R-:W-:Y:S01]  /*9330*/  F2FP.SATFINITE.E4M3.F32.PACK_AB_MERGE_C R0, R139, R141, R3 ;  /* 0x0000008d8b00723e */ /* 0x002fe20004807003 */
[-C--:B------:R-:W-:Y:S01]  /*9340*/  FMUL R3, R214, R143.reuse ;  /* 0x0000008fd6037220 */ /* 0x080fe20000400000 */
[-C--:B------:R-:W-:Y:S01]  /*9350*/  FMUL R141, R215, R143.reuse ;  /* 0x0000008fd78d7220 */ /* 0x080fe20000400000 */
[----:B------:R-:W-:Y:S01]  /*9360*/  FMNMX.NAN R173, RZ, R52, !PT ;  /* 0x00000034ffad7209 */ /* 0x000fe20007820000 */
[----:B---3--:R-:W-:Y:S01]  /*9370*/  FMUL R2, R213, R143 ;  /* 0x0000008fd5027220 */ /* 0x008fe20000400000 */
[----:B------:R1:W-:Y:S01]  /*9380*/  STS.U8 [R239+UR44+0x4800], R0 ;  /* 0x00480000ef007988 */ /* 0x0003e2000800002c */
[----:B------:R-:W-:Y:S01]  /*9390*/  SHF.R.U32.HI R139, RZ, 0x8, R0 ;  /* 0x00000008ff8b7819 */ /* 0x000fe20000011600 */
[C---:B------:R-:W-:Y:S01]  /*93a0*/  FFMA R55, R73.reuse, R124, R55 ;  /* 0x0000007c49377223 */ /* 0x040fe20000000037 */
[----:B------:R-:W-:Y:S01]  /*93b0*/  FMNMX.NAN R172, RZ, R53, !PT ;  /* 0x00000035ffac7209 */ /* 0x000fe20007820000 */
[C---:B------:R-:W-:Y:S01]  /*93c0*/  FFMA R56, R73.reuse, R125, R56 ;  /* 0x0000007d49387223 */ /* 0x040fe20000000038 */
[----:B------:R-:W-:Y:S01]  /*93d0*/  F2FP.SATFINITE.E4M3.F32.PACK_AB_MERGE_C R2, R2, R3, RZ ;  /* 0x000000030202723e */ /* 0x000fe200048070ff */
[----:B------:R3:W-:Y:S01]  /*93e0*/  STS.U8 [R151+0x4800], R139 ;  /* 0x0048008b97007388 */ /* 0x0007e20000000000 */
[----:B------:R-:W-:Y:S01]  /*93f0*/  SHF.R.U32.HI R3, RZ, 0x10, R0 ;  /* 0x00000010ff037819 */ /* 0x000fe20000011600 */
[----:B------:R-:W-:Y:S01]  /*9400*/  FFMA R57, R73, R126, R57 ;  /* 0x0000007e49397223 */ /* 0x000fe20000000039 */
[----:B------:R-:W-:Y:S01]  /*9410*/  F2FP.SATFINITE.E4M3.F32.PACK_AB_MERGE_C R2, R141, R153, R2 ;  /* 0x000000998d02723e */ /* 0x000fe20004807002 */
[-C--:B------:R-:W-:Y:S01]  /*9420*/  FMUL R141, R22, R145.reuse ;  /* 0x00000091168d7220 */ /* 0x080fe20000400000 */
[----:B------:R-:W-:Y:S01]  /*9430*/  FMNMX.NAN R171, RZ, R56, !PT ;  /* 0x00000038ffab7209 */ /* 0x000fe20007820000 */
[----:B------:R4:W-:Y:S01]  /*9440*/  STS.U8 [R147+0x4800], R3 ;  /* 0x0048000393007388 */ /* 0x0009e20000000000 */
[----:B------:R-:W-:Y:S01]  /*9450*/  FMUL R153, R16, R145 ;  /* 0x0000009110997220 */ /* 0x000fe20000400000 */
[----:B------:R-:W-:Y:S01]  /*9460*/  FMNMX.NAN R170, RZ, R57, !PT ;  /* 0x00000039ffaa7209 */ /* 0x000fe20007820000 */
[C---:B------:R-:W-:Y:S01]  /*9470*/  FFMA R58, R73.reuse, R127, R58 ;  /* 0x0000007f493a7223 */ /* 0x040fe2000000003a */
[----:B------:R-:W-:Y:S01]  /*9480*/  FMNMX.NAN R176, RZ, R51, !PT ;  /* 0x00000033ffb07209 */ /* 0x000fe20007820000 */
[----:B------:R-:W-:Y:S01]  /*9490*/  FFMA R59, R73, R128, R59 ;  /* 0x00000080493b7223 */ /* 0x000fe2000000003b */
[----:B------:R-:W-:Y:S01]  /*94a0*/  F2FP.SATFINITE.E4M3.F32.PACK_AB_MERGE_C R162, R162, R153, R154 ;  /* 0x00000099a2a2723e */ /* 0x000fe2000480709a */
[----:B------:R-:W-:Y:S01]  /*94b0*/  FMUL R154, R205, R143 ;  /* 0x0000008fcd9a7220 */ /* 0x000fe20000400000 */
[----:B------:R-:W-:Y:S01]  /*94c0*/  FMNMX.NAN R169, RZ, R58, !PT ;  /* 0x0000003affa97209 */ /* 0x000fe20007820000 */
[C---:B------:R-:W-:Y:S01]  /*94d0*/  FFMA R60, R73.reuse, R129, R60 ;  /* 0x00000081493c7223 */ /* 0x040fe2000000003c */
[----:B------:R-:W-:Y:S01]  /*94e0*/  FMNMX.NAN R175, RZ, R54, !PT ;  /* 0x00000036ffaf7209 */ /* 0x000fe20007820000 */
[C---:B------:R-:W-:Y:S01]  /*94f0*/  FFMA R61, R73.reuse, R130, R61 ;  /* 0x00000082493d7223 */ /* 0x040fe2000000003d */
[----:B------:R-:W-:Y:S01]  /*9500*/  FMNMX.NAN R174, RZ, R55, !PT ;  /* 0x00000037ffae7209 */ /* 0x000fe20007820000 */
[C---:B------:R-:W-:Y:S01]  /*9510*/  FFMA R62, R73.reuse, R131, R62 ;  /* 0x00000083493e7223 */ /* 0x040fe2000000003e */
[----:B-1----:R-:W-:Y:S01]  /*9520*/  SHF.R.U32.HI R0, RZ, 0x18, R0 ;  /* 0x00000018ff007819 */ /* 0x002fe20000011600 */
[----:B------:R-:W-:Y:S01]  /*9530*/  FFMA R63, R73, R132, R63 ;  /* 0x00000084493f7223 */ /* 0x000fe2000000003f */
[----:B------:R-:W-:Y:S01]  /*9540*/  FMNMX.NAN R168, RZ, R59, !PT ;  /* 0x0000003bffa87209 */ /* 0x000fe20007820000 */
[-C--:B------:R-:W-:Y:S01]  /*9550*/  FMUL R167, R58, R145.reuse ;  /* 0x000000913aa77220 */ /* 0x080fe20000400000 */
[----:B------:R-:W-:Y:S01]  /*9560*/  FMNMX.NAN R165, RZ, R62, !PT ;  /* 0x0000003effa57209 */ /* 0x000fe20007820000 */
[----:B------:R1:W-:Y:S01]  /*9570*/  STS.U8 [R152+0x4800], R0 ;  /* 0x0048000098007388 */ /* 0x0003e20000000000 */
[-C--:B---3--:R-:W-:Y:S01]  /*9580*/  FMUL R139, R23, R145.reuse ;  /* 0x00000091178b7220 */ /* 0x088fe20000400000 */
[----:B------:R-:W-:Y:S01]  /*9590*/  FMUL R166, R59, R145 ;  /* 0x000000913ba67220 */ /* 0x000fe20000400000 */
[C---:B------:R-:W-:Y:S01]  /*95a0*/  FFMA R64, R73.reuse, R133, R64 ;  /* 0x0000008549407223 */ /* 0x040fe20000000040 */
[----:B------:R3:W-:Y:S01]  /*95b0*/  STS.U8 [R144+0x4800], R2 ;  /* 0x0048000290007388 */ /* 0x0007e20000000000 */
[C---:B------:R-:W-:Y:S01]  /*95c0*/  FFMA R65, R73.reuse, R134, R65 ;  /* 0x0000008649417223 */ /* 0x040fe20000000041 */
[----:B----4-:R-:W-:Y:S01]  /*95d0*/  SHF.R.U32.HI R3, RZ, 0x10, R2 ;  /* 0x00000010ff037819 */ /* 0x010fe20000011602 */
[----:B------:R-:W-:Y:S01]  /*95e0*/  FFMA R66, R73, R135, R66 ;  /* 0x0000008749427223 */ /* 0x000fe20000000042 */
[----:B------:R-:W-:Y:S01]  /*95f0*/  F2FP.SATFINITE.E4M3.F32.PACK_AB_MERGE_C R153, R139, R141, RZ ;  /* 0x0000008d8b99723e */ /* 0x000fe200048070ff */
[-C--:B------:R-:W-:Y:S01]  /*9600*/  FMUL R141, R212, R143.reuse ;  /* 0x0000008fd48d7220 */ /* 0x080fe20000400000 */
[----:B------:R-:W-:Y:S01]  /*9610*/  FMUL R139, R211, R143 ;  /* 0x0000008fd38b7220 */ /* 0x000fe20000400000 */
[----:B------:R-:W-:Y:S04]  /*9620*/  FFMA R67, R73, R136, R67 ;  /* 0x0000008849437223 */ /* 0x000fe80000000043 */
[----:B------:R-:W-:Y:S02]  /*9630*/  F2FP.SATFINITE.E4M3.F32.PACK_AB_MERGE_C R139, R139, R141, RZ ;  /* 0x0000008d8b8b723e */ /* 0x000fe400048070ff */
[--C-:B-1----:R-:W-:Y:S02]  /*9640*/  SHF.R.U32.HI R0, RZ, 0x8, R2.reuse ;  /* 0x00000008ff007819 */ /* 0x102fe40000011602 */
[----:B---3--:R-:W-:Y:S03]  /*9650*/  SHF.R.U32.HI R2, RZ, 0x18, R2 ;  /* 0x00000018ff027819 */ /* 0x008fe60000011602 */
[----:B------:R1:W-:Y:S04]  /*9660*/  STS.U8 [R149+0x4800], R0 ;  /* 0x0048000095007388 */ /* 0x0003e80000000000 */
[----:B------:R3:W-:Y:S04]  /*9670*/  STS.U8 [R146+0x4800], R3 ;  /* 0x0048000392007388 */ /* 0x0007e80000000000 */
[----:B------:R4:W-:Y:S01]  /*9680*/  STS.U8 [R150+0x4800], R2 ;  /* 0x0048000296007388 */ /* 0x0009e20000000000 */
[----:B-1----:R-:W-:Y:S01]  /*9690*/  FMUL R0, R20, R145 ;  /* 0x0000009114007220 */ /* 0x002fe20000400000 */
[-C--:B---3--:R-:W-:Y:S04]  /*96a0*/  FMUL R3, R210, R143.reuse ;  /* 0x0000008fd2037220 */ /* 0x088fe80000400000 */
[----:B------:R-:W-:Y:S01]  /*96b0*/  F2FP.SATFINITE.E4M3.F32.PACK_AB_MERGE_C R161, R161, R0, R153 ;  /* 0x00000000a1a1723e */ /* 0x000fe20004807099 */
[-C--:B------:R-:W-:Y:S01]  /*96c0*/  FMUL R0, R209, R143.reuse ;  /* 0x0000008fd1007220 */ /* 0x080fe20000400000 */
[----:B----4-:R-:W-:Y:S04]  /*96d0*/  FMUL R2, R207, R143 ;  /* 0x0000008fcf027220 */ /* 0x010fe80000400000 */
[----:B------:R-:W-:Y:S01]  /*96e0*/  F2FP.SATFINITE.E4M3.F32.PACK_AB_MERGE_C R0, R0, R3, R139 ;  /* 0x000000030000723e */ /* 0x000fe2000480708b */
[-C--:B------:R-:W-:Y:S01]  /*96f0*/  FMUL R3, R27, R145.reuse ;  /* 0x000000911b037220 */ /* 0x080fe20000400000 */
[----:B------:R-:W-:Y:S02]  /*9700*/  FMUL R139, R26, R145 ;  /* 0x000000911a8b7220 */ /* 0x000fe40000400000 */
[--C-:B------:R-:W-:Y:S01]  /*9710*/  SHF.R.U32.HI R141, RZ, 0x8, R0.reuse ;  /* 0x00000008ff8d7819 */ /* 0x100fe20000011600 */
[----:B------:R1:W-:Y:S02]  /*9720*/  STS.U8 [R239+UR44+0x4c00], R0 ;  /* 0x004c0000ef007988 */ /* 0x0003e4000800002c */
[----:B------:R-:W-:Y:S01]  /*9730*/  F2FP.SATFINITE.E4M3.F32.PACK_AB_MERGE_C R156, R3, R139, RZ ;  /* 0x0000008b039c723e */ /* 0x000fe200048070ff */
[----:B------:R-:W-:Y:S01]  /*9740*/  FMUL R3, R208, R143 ;  /* 0x0000008fd0037220 */ /* 0x000fe20000400000 */
[----:B------:R3:W-:Y:S01]  /*9750*/  STS.U8 [R151+0x4c00], R141 ;  /* 0x004c008d97007388 */ /* 0x0007e20000000000 */
[----:B------:R-:W-:Y:S03]  /*9760*/  FMUL R139, R30, R145 ;  /* 0x000000911e8b7220 */ /* 0x000fe60000400000 */
[----:B------:R-:W-:Y:S02]  /*9770*/  F2FP.SATFINITE.E4M3.F32.PACK_AB_MERGE_C R153, R2, R3, RZ ;  /* 0x000000030299723e */ /* 0x000fe400048070ff */
[--C-:B------:R-:W-:Y:S02]  /*9780*/  SHF.R.U32.HI R3, RZ, 0x10, R0.reuse ;  /* 0x00000010ff037819 */ /* 0x100fe40000011600 */
[----:B------:R-:W-:Y:S02]  /*9790*/  SHF.R.U32.HI R2, RZ, 0x18, R0 ;  /* 0x00000018ff027819 */ /* 0x000fe40000011600 */
[----:B------:R-:W-:Y:S01]  /*97a0*/  F2FP.SATFINITE.E4M3.F32.PACK_AB_MERGE_C R159, R159, R139, RZ ;  /* 0x0000008b9f9f723e */ /* 0x000fe200048070ff */
[----:B------:R4:W-:Y:S01]  /*97b0*/  STS.U8 [R147+0x4c00], R3 ;  /* 0x004c000393007388 */ /* 0x0009e20000000000 */
[----:B------:R-:W-:Y:S03]  /*97c0*/  FMUL R139, R28, R145 ;  /* 0x000000911c8b7220 */ /* 0x000fe60000400000 */
[----:B------:R5:W-:Y:S01]  /*97d0*/  STS.U8 [R152+0x4c00], R2 ;  /* 0x004c000298007388 */ /* 0x000be20000000000 */
[----:B-1----:R-:W-:Y:S01]  /*97e0*/  F2FP.SATFINITE.E4M3.F32.PACK_AB_MERGE_C R0, R154, R155, R153 ;  /* 0x0000009b9a00723e */ /* 0x002fe20004807099 */
[----:B------:R-:W-:Y:S01]  /*97f0*/  FMUL R153, R202, R143 ;  /* 0x0000008fca997220 */ /* 0x000fe20000400000 */
[-C--:B------:R-:W-:Y:S01]  /*9800*/  FMUL R155, R34, R145.reuse ;  /* 0x00000091229b7220 */ /* 0x080fe20000400000 */
[-C--:B------:R-:W-:Y:S01]  /*9810*/  FMUL R154, R35, R145.reuse ;  /* 0x00000091239a7220 */ /* 0x080fe20000400000 */
[----:B---3--:R-:W-:Y:S01]  /*9820*/  FMUL R141, R24, R145 ;  /* 0x00000091188d7220 */ /* 0x008fe20000400000 */
[----:B------:R-:W-:Y:S03]  /*9830*/  STS.U8 [R144+0x4c00], R0 ;  /* 0x004c000090007388 */ /* 0x000fe60000000000 */
[----:B------:R-:W-:Y:S01]  /*9840*/  F2FP.SATFINITE.E4M3.F32.PACK_AB_MERGE_C R154, R154, R155, RZ ;  /* 0x0000009b9a9a723e */ /* 0x000fe200048070ff */
[----:B------:R-:W-:Y:S01]  /*9850*/  FMUL R155, R47, R145 ;  /* 0x000000912f9b7220 */ /* 0x000fe20000400000 */
[----:B------:R-:W-:Y:S01]  /*9860*/  F2FP.SATFINITE.E4M3.F32.PACK_AB_MERGE_C R160, R160, R141, R156 ;  /* 0x0000008da0a0723e */ /* 0x000fe2000480709c */
[----:B------:R-:W-:Y:S01]  /*9870*/  FMUL R141, R201, R143 ;  /* 0x0000008fc98d7220 */ /* 0x000fe20000400000 */
[-C--:B------:R-:W-:Y:S01]  /*9880*/  FMUL R156, R41, R145.reuse ;  /* 0x00000091299c7220 */ /* 0x080fe20000400000 */
[----:B----4-:R-:W-:Y:S03]  /*9890*/  FMUL R3, R29, R145 ;  /* 0x000000911d037220 */ /* 0x010fe60000400000 */
[----:B------:R-:W-:Y:S01]  /*98a0*/  F2FP.SATFINITE.E4M3.F32.PACK_AB_MERGE_C R141, R141, R153, RZ ;  /* 0x000000998d8d723e */ /* 0x000fe200048070ff */
[----:B------:R-:W-:Y:S01]  /*98b0*/  FMUL R153, R204, R143 ;  /* 0x0000008fcc997220 */ /* 0x000fe20000400000 */
[--C-:B-----5:R-:W-:Y:S02]  /*98c0*/  SHF.R.U32.HI R2, RZ, 0x8, R0.reuse ;  /* 0x00000008ff027819 */ /* 0x120fe40000011600 */
[----:B------:R-:W-:Y:S01]  /*98d0*/  F2FP.SATFINITE.E4M3.F32.PACK_AB_MERGE_C R159, R3, R139, R159 ;  /* 0x0000008b039f723e */ /* 0x000fe2000480709f */
[----:B------:R-:W-:Y:S01]  /*98e0*/  FMUL R139, R203, R143 ;  /* 0x0000008fcb8b7220 */ /* 0x000fe20000400000 */
[--C-:B------:R-:W-:Y:S01]  /*98f0*/  SHF.R.U32.HI R3, RZ, 0x10, R0.reuse ;  /* 0x00000010ff037819 */ /* 0x100fe20000011600 */
[----:B------:R1:W-:Y:S04]  /*9900*/  STS.U8 [R149+0x4c00], R2 ;  /* 0x004c000295007388 */ /* 0x0003e80000000000 */
[----:B------:R3:W-:Y:S01]  /*9910*/  STS.U8 [R146+0x4c00], R3 ;  /* 0x004c000392007388 */ /* 0x0007e20000000000 */
[----:B-1----:R-:W-:Y:S02]  /*9920*/  SHF.R.U32.HI R2, RZ, 0x18, R0 ;  /* 0x00000018ff027819 */ /* 0x002fe40000011600 */
[----:B------:R-:W-:Y:S01]  /*9930*/  F2FP.SATFINITE.E4M3.F32.PACK_AB_MERGE_C R0, R139, R153, R141 ;  /* 0x000000998b00723e */ /* 0x000fe2000480708d */
[-C--:B------:R-:W-:Y:S01]  /*9940*/  FMUL R153, R199, R143.reuse ;  /* 0x0000008fc7997220 */ /* 0x080fe20000400000 */
[-C--:B---3--:R-:W-:Y:S01]  /*9950*/  FMUL R3, R197, R143.reuse ;  /* 0x0000008fc5037220 */ /* 0x088fe20000400000 */
[----:B------:R1:W-:Y:S01]  /*9960*/  STS.U8 [R150+0x4c00], R2 ;  /* 0x004c000296007388 */ /* 0x0003e20000000000 */
[--C-:B------:R-:W-:Y:S01]  /*9970*/  SHF.R.U32.HI R139, RZ, 0x8, R0.reuse ;  /* 0x00000008ff8b7819 */ /* 0x100fe20000011600 */
[-C--:B------:R-:W-:Y:S02]  /*9980*/  FMUL R141, R198, R143.reuse ;  /* 0x0000008fc68d7220 */ /* 0x080fe40000400000 */
[----:B------:R-:W-:Y:S04]  /*9990*/  STS.U8 [R239+UR44+0x5000], R0 ;  /* 0x00500000ef007988 */ /* 0x000fe8000800002c */
[----:B------:R3:W-:Y:S01]  /*99a0*/  STS.U8 [R151+0x5000], R139 ;  /* 0x0050008b97007388 */ /* 0x0007e20000000000 */
[----:B-1----:R-:W-:Y:S05]  /*99b0*/  FMUL R2, R196, R143 ;  /* 0x0000008fc4027220 */ /* 0x002fea0000400000 */
[----:B------:R-:W-:Y:S02]  /*99c0*/  F2FP.SATFINITE.E4M3.F32.PACK_AB_MERGE_C R2, R2, R3, RZ ;  /* 0x000000030202723e */ /* 0x000fe400048070ff */
[--C-:B------:R-:W-:Y:S01]  /*99d0*/  SHF.R.U32.HI R3, RZ, 0x10, R0.reuse ;  /* 0x00000010ff037819 */ /* 0x100fe20000011600 */
[----:B---3--:R-:W-:Y:S01]  /*99e0*/  FMUL R139, R39, R145 ;  /* 0x00000091278b7220 */ /* 0x008fe20000400000 */
[----:B------:R-:W-:Y:S02]  /*99f0*/  SHF.R.U32.HI R0, RZ, 0x18, R0 ;  /* 0x00000018ff007819 */ /* 0x000fe40000011600 */
[----:B------:R-:W-:Y:S01]  /*9a00*/  F2FP.SATFINITE.E4M3.F32.PACK_AB_MERGE_C R2, R141, R153, R2 ;  /* 0x000000998d02723e */ /* 0x000fe20004807002 */
[----:B------:R1:W-:Y:S01]  /*9a10*/  STS.U8 [R147+0x5000], R3 ;  /* 0x0050000393007388 */ /* 0x0003e20000000000 */
[-C--:B------:R-:W-:Y:S01]  /*9a20*/  FMUL R141, R38, R145.reuse ;  /* 0x00000091268d7220 */ /* 0x080fe20000400000 */
[----:B------:R-:W-:Y:S02]  /*9a30*/  FMUL R153, R32, R145 ;  /* 0x0000009120997220 */ /* 0x000fe40000400000 */
[----:B------:R3:W-:Y:S03]  /*9a40*/  STS.U8 [R152+0x5000], R0 ;  /* 0x0050000098007388 */ /* 0x0007e60000000000 */
[----:B------:R-:W-:Y:S01]  /*9a50*/  F2FP.SATFINITE.E4M3.F32.PACK_AB_MERGE_C R158, R158, R153, R154 ;  /* 0x000000999e9e723e */ /* 0x000fe2000480709a */
[----:B------:R4:W-:Y:S01]  /*9a60*/  STS.U8 [R144+0x5000], R2 ;  /* 0x0050000290007388 */ /* 0x0009e20000000000 */
[----:B------:R-:W-:Y:S01]  /*9a70*/  F2FP.SATFINITE.E4M3.F32.PACK_AB_MERGE_C R153, R139, R141, RZ ;  /* 0x0000008d8b99723e */ /* 0x000fe200048070ff */
[-C--:B------:R-:W-:Y:S01]  /*9a80*/  FMUL R141, R194, R143.reuse ;  /* 0x0000008fc28d7220 */ /* 0x080fe20000400000 */
[-C--:B------:R-:W-:Y:S01]  /*9a90*/  FMUL R139, R193, R143.reuse ;  /* 0x0000008fc18b7220 */ /* 0x080fe20000400000 */
[----:B------:R-:W-:Y:S04]  /*9aa0*/  FMUL R154, R188, R143 ;  /* 0x0000008fbc9a7220 */ /* 0x000fe80000400000 */
[----:B------:R-:W-:Y:S02]  /*9ab0*/  F2FP.SATFINITE.E4M3.F32.PACK_AB_MERGE_C R139, R139, R141, RZ ;  /* 0x0000008d8b8b723e */ /* 0x000fe400048070ff */
[--C-:B-1----:R-:W-:Y:S02]  /*9ac0*/  SHF.R.U32.HI R3, RZ, 0x10, R2.reuse ;  /* 0x00000010ff037819 */ /* 0x102fe40000011602 */
[--C-:B---3--:R-:W-:Y:S02]  /*9ad0*/  SHF.R.U32.HI R0, RZ, 0x8, R2.reuse ;  /* 0x00000008ff007819 */ /* 0x108fe40000011602 */
[----:B----4-:R-:W-:Y:S03]  /*9ae0*/  SHF.R.U32.HI R2, RZ, 0x18, R2 ;  /* 0x00000018ff027819 */ /* 0x010fe60000011602 */
[----:B------:R1:W-:Y:S04]  /*9af0*/  STS.U8 [R149+0x5000], R0 ;  /* 0x0050000095007388 */ /* 0x0003e80000000000 */
[----:B------:R3:W-:Y:S04]  /*9b00*/  STS.U8 [R146+0x5000], R3 ;  /* 0x0050000392007388 */ /* 0x0007e80000000000 */
[----:B------:R4:W-:Y:S01]  /*9b10*/  STS.U8 [R150+0x5000], R2 ;  /* 0x0050000296007388 */ /* 0x0009e20000000000 */
[----:B-1----:R-:W-:Y:S01]  /*9b20*/  FMUL R0, R36, R145 ;  /* 0x0000009124007220 */ /* 0x002fe20000400000 */
[-C--:B---3--:R-:W-:Y:S04]  /*9b30*/  FMUL R3, R192, R143.reuse ;  /* 0x0000008fc0037220 */ /* 0x088fe80000400000 */
[----:B------:R-:W-:Y:S01]  /*9b40*/  F2FP.SATFINITE.E4M3.F32.PACK_AB_MERGE_C R157, R157, R0, R153 ;  /* 0x000000009d9d723e */ /* 0x000fe20004807099 */
[-C--:B------:R-:W-:Y:S01]  /*9b50*/  FMUL R0, R191, R143.reuse ;  /* 0x0000008fbf007220 */ /* 0x080fe20000400000 */
[-C--:B------:R-:W-:Y:S01]  /*9b60*/  FMUL R153, R187, R143.reuse ;  /* 0x0000008fbb997220 */ /* 0x080fe20000400000 */
[----:B----4-:R-:W-:Y:S03]  /*9b70*/  FMUL R2, R189, R143 ;  /* 0x0000008fbd027220 */ /* 0x010fe60000400000 */
[----:B------:R-:W-:Y:S01]  /*9b80*/  F2FP.SATFINITE.E4M3.F32.PACK_AB_MERGE_C R0, R0, R3, R139 ;  /* 0x000000030000723e */ /* 0x000fe2000480708b */
[-C--:B------:R-:W-:Y:S01]  /*9b90*/  FMUL R139, R42, R145.reuse ;  /* 0x000000912a8b7220 */ /* 0x080fe20000400000 */
[----:B------:R-:W-:Y:S02]  /*9ba0*/  FMUL R3, R43, R145 ;  /* 0x000000912b037220 */ /* 0x000fe40000400000 */
[----:B------:R-:W-:Y:S01]  /*9bb0*/  SHF.R.U32.HI R141, RZ, 0x8, R0 ;  /* 0x00000008ff8d7819 */ /* 0x000fe20000011600 */
[----:B------:R-:W-:Y:S02]  /*9bc0*/  STS.U8 [R239+UR44+0x5400], R0 ;  /* 0x00540000ef007988 */ /* 0x000fe4000800002c */
[----:B------:R-:W-:Y:S01]  /*9bd0*/  F2FP.SATFINITE.E4M3.F32.PACK_AB_MERGE_C R164, R3, R139, RZ ;  /* 0x0000008b03a4723e */ /* 0x000fe200048070ff */
[----:B------:R-:W-:Y:S01]  /*9be0*/  FMUL R3, R190, R143 ;  /* 0x0000008fbe037220 */ /* 0x000fe20000400000 */
[----:B------:R1:W-:Y:S01]  /*9bf0*/  STS.U8 [R151+0x5400], R141 ;  /* 0x0054008d97007388 */ /* 0x0003e20000000000 */
[----:B------:R-:W-:Y:S05]  /*9c00*/  FMUL R139, R40, R145 ;  /* 0x00000091288b7220 */ /* 0x000fea0000400000 */
[----:B------:R-:W-:Y:S01]  /*9c10*/  F2FP.SATFINITE.E4M3.F32.PACK_AB_MERGE_C R156, R156, R139, R164 ;  /* 0x0000008b9c9c723e */ /* 0x000fe200048070a4 */
[----:B------:R-:W-:Y:S01]  /*9c20*/  FMUL R139, R44, R145 ;  /* 0x000000912c8b7220 */ /* 0x000fe20000400000 */
[----:B-1----:R-:W-:Y:S01]  /*9c30*/  F2FP.SATFINITE.E4M3.F32.PACK_AB_MERGE_C R141, R2, R3, RZ ;  /* 0x00000003028d723e */ /* 0x002fe200048070ff */
[----:B------:R-:W-:Y:S01]  /*9c40*/  FMUL R3, R46, R145 ;  /* 0x000000912e037220 */ /* 0x000fe20000400000 */
[--C-:B------:R-:W-:Y:S02]  /*9c50*/  SHF.R.U32.HI R2, RZ, 0x10, R0.reuse ;  /* 0x00000010ff027819 */ /* 0x100fe40000011600 */
[----:B------:R-:W-:Y:S02]  /*9c60*/  SHF.R.U32.HI R0, RZ, 0x18, R0 ;  /* 0x00000018ff007819 */ /* 0x000fe40000011600 */
[----:B------:R-:W-:Y:S01]  /*9c70*/  F2FP.SATFINITE.E4M3.F32.PACK_AB_MERGE_C R155, R155, R3, RZ ;  /* 0x000000039b9b723e */ /* 0x000fe200048070ff */
[----:B------:R1:W-:Y:S01]  /*9c80*/  STS.U8 [R147+0x5400], R2 ;  /* 0x0054000293007388 */ /* 0x0003e20000000000 */
[----:B------:R-:W-:Y:S03]  /*9c90*/  FMUL R3, R45, R145 ;  /* 0x000000912d037220 */ /* 0x000fe60000400000 */
[----:B------:R3:W-:Y:S02]  /*9ca0*/  STS.U8 [R152+0x5400], R0 ;  /* 0x0054000098007388 */ /* 0x0007e40000000000 */
[----:B------:R-:W-:Y:S01]  /*9cb0*/  F2FP.SATFINITE.E4M3.F32.PACK_AB_MERGE_C R155, R3, R139, R155 ;  /* 0x0000008b039b723e */ /* 0x000fe2000480709b */
[-C--:B------:R-:W-:Y:S01]  /*9cc0*/  FMUL R139, R185, R143.reuse ;  /* 0x0000008fb98b7220 */ /* 0x080fe20000400000 */
[-C--:B------:R-:W-:Y:S01]  /*9cd0*/  FMUL R3, R184, R143.reuse ;  /* 0x0000008fb8037220 */ /* 0x080fe20000400000 */
[----:B-1----:R-:W-:Y:S01]  /*9ce0*/  F2FP.SATFINITE.E4M3.F32.PACK_AB_MERGE_C R2, R153, R154, R141 ;  /* 0x0000009a9902723e */ /* 0x002fe2000480708d */
[-C--:B------:R-:W-:Y:S01]  /*9cf0*/  FMUL R153, R183, R143.reuse ;  /* 0x0000008fb7997220 */ /* 0x080fe20000400000 */
[----:B------:R-:W-:Y:S01]  /*9d00*/  FMUL R141, R182, R143 ;  /* 0x0000008fb68d7220 */ /* 0x000fe20000400000 */
[----:B------:R-:W-:Y:S01]  /*9d10*/  FMUL R154, R50, R145 ;  /* 0x00000091329a7220 */ /* 0x000fe20000400000 */
[--C-:B---3--:R-:W-:Y:S01]  /*9d20*/  SHF.R.U32.HI R0, RZ, 0x8, R2.reuse ;  /* 0x00000008ff007819 */ /* 0x108fe20000011602 */
[----:B------:R-:W-:Y:S02]  /*9d30*/  STS.U8 [R144+0x5400], R2 ;  /* 0x0054000290007388 */ /* 0x000fe40000000000 */
[----:B------:R-:W-:Y:S01]  /*9d40*/  F2FP.SATFINITE.E4M3.F32.PACK_AB_MERGE_C R141, R141, R153, RZ ;  /* 0x000000998d8d723e */ /* 0x000fe200048070ff */
[-C--:B------:R-:W-:Y:S01]  /*9d50*/  FMUL R153, R51, R145.reuse ;  /* 0x0000009133997220 */ /* 0x080fe20000400000 */
[----:B------:R1:W-:Y:S04]  /*9d60*/  STS.U8 [R149+0x5400], R0 ;  /* 0x0054000095007388 */ /* 0x0003e80000000000 */
[----:B------:R-:W-:Y:S01]  /*9d70*/  F2FP.SATFINITE.E4M3.F32.PACK_AB_MERGE_C R200, R153, R154, RZ ;  /* 0x0000009a99c8723e */ /* 0x000fe200048070ff */
[-C--:B------:R-:W-:Y:S01]  /*9d80*/  FMUL R154, R54, R145.reuse ;  /* 0x00000091369a7220 */ /* 0x080fe20000400000 */
[----:B------:R-:W-:Y:S05]  /*9d90*/  FMUL R153, R55, R145 ;  /* 0x0000009137997220 */ /* 0x000fea0000400000 */
[----:B------:R-:W-:Y:S01]  /*9da0*/  F2FP.SATFINITE.E4M3.F32.PACK_AB_MERGE_C R195, R153, R154, RZ ;  /* 0x0000009a99c3723e */ /* 0x000fe200048070ff */
[-C--:B------:R-:W-:Y:S01]  /*9db0*/  FMUL R154, R171, R143.reuse ;  /* 0x0000008fab9a7220 */ /* 0x080fe20000400000 */
[----:B------:R-:W-:Y:S01]  /*9dc0*/  FMUL R153, R170, R143 ;  /* 0x0000008faa997220 */ /* 0x000fe20000400000 */
[--C-:B-1----:R-:W-:Y:S05]  /*9dd0*/  SHF.R.U32.HI R0, RZ, 0x10, R2.reuse ;  /* 0x00000010ff007819 */ /* 0x102fea0000011602 */
[----:B------:R1:W-:Y:S02]  /*9de0*/  STS.U8 [R146+0x5400], R0 ;  /* 0x0054000092007388 */ /* 0x0003e40000000000 */
[----:B-1----:R-:W-:Y:S01]  /*9df0*/  F2FP.SATFINITE.E4M3.F32.PACK_AB_MERGE_C R0, R3, R139, R141 ;  /* 0x0000008b0300723e */ /* 0x002fe2000480708d */
[-C--:B------:R-:W-:Y:S01]  /*9e00*/  FMUL R141, R177, R143.reuse ;  /* 0x0000008fb18d7220 */ /* 0x080fe20000400000 */
[----:B------:R-:W-:Y:S01]  /*9e10*/  SHF.R.U32.HI R3, RZ, 0x18, R2 ;  /* 0x00000018ff037819 */ /* 0x000fe20000011602 */
[----:B------:R-:W-:Y:S01]  /*9e20*/  FMUL R139, R176, R143 ;  /* 0x0000008fb08b7220 */ /* 0x000fe20000400000 */
[--C-:B------:R-:W-:Y:S03]  /*9e30*/  SHF.R.U32.HI R2, RZ, 0x8, R0.reuse ;  /* 0x00000008ff027819 */ /* 0x100fe60000011600 */
[----:B------:R1:W-:Y:S01]  /*9e40*/  STS.U8 [R150+0x5400], R3 ;  /* 0x0054000396007388 */ /* 0x0003e20000000000 */
[----:B------:R-:W-:Y:S01]  /*9e50*/  F2FP.SATFINITE.E4M3.F32.PACK_AB_MERGE_C R164, R139, R141, RZ ;  /* 0x0000008d8ba4723e */ /* 0x000fe200048070ff */
[-C--:B------:R-:W-:Y:S01]  /*9e60*/  FMUL R141, R175, R143.reuse ;  /* 0x0000008faf8d7220 */ /* 0x080fe20000400000 */
[----:B------:R-:W-:Y:S01]  /*9e70*/  FMUL R139, R174, R143 ;  /* 0x0000008fae8b7220 */ /* 0x000fe20000400000 */
[----:B------:R-:W-:Y:S04]  /*9e80*/  STS.U8 [R239+UR44+0x5800], R0 ;  /* 0x00580000ef007988 */ /* 0x000fe8000800002c */
[----:B------:R3:W-:Y:S01]  /*9e90*/  STS.U8 [R151+0x5800], R2 ;  /* 0x0058000297007388 */ /* 0x0007e20000000000 */
[----:B------:R-:W-:Y:S01]  /*9ea0*/  F2FP.SATFINITE.E4M3.F32.PACK_AB_MERGE_C R139, R139, R141, RZ ;  /* 0x0000008d8b8b723e */ /* 0x000fe200048070ff */
[-C--:B------:R-:W-:Y:S01]  /*9eb0*/  FMUL R141, R173, R143.reuse ;  /* 0x0000008fad8d7220 */ /* 0x080fe20000400000 */
[-C--:B-1----:R-:W-:Y:S01]  /*9ec0*/  FMUL R3, R179, R143.reuse ;  /* 0x0000008fb3037220 */ /* 0x082fe20000400000 */
[--C-:B---3--:R-:W-:Y:S02]  /*9ed0*/  SHF.R.U32.HI R2, RZ, 0x10, R0.reuse ;  /* 0x00000010ff027819 */ /* 0x108fe40000011600 */
[----:B------:R-:W-:Y:S03]  /*9ee0*/  SHF.R.U32.HI R0, RZ, 0x18, R0 ;  /* 0x00000018ff007819 */ /* 0x000fe60000011600 */
[----:B------:R1:W-:Y:S04]  /*9ef0*/  STS.U8 [R147+0x5800], R2 ;  /* 0x0058000293007388 */ /* 0x0003e80000000000 */
[----:B------:R3:W-:Y:S01]  /*9f00*/  STS.U8 [R152+0x5800], R0 ;  /* 0x0058000098007388 */ /* 0x0007e20000000000 */
[-C--:B-1----:R-:W-:Y:S01]  /*9f10*/  FMUL R2, R178, R143.reuse ;  /* 0x0000008fb2027220 */ /* 0x082fe20000400000 */
[----:B---3--:R-:W-:Y:S04]  /*9f20*/  FMUL R0, R172, R143 ;  /* 0x0000008fac007220 */ /* 0x008fe80000400000 */
[----:B------:R-:W-:Y:S02]  /*9f30*/  F2FP.SATFINITE.E4M3.F32.PACK_AB_MERGE_C R2, R2, R3, R164 ;  /* 0x000000030202723e */ /* 0x000fe400048070a4 */
[----:B------:R-:W-:Y:S02]  /*9f40*/  FMNMX.NAN R164, RZ, R63, !PT ;  /* 0x0000003fffa47209 */ /* 0x000fe40007820000 */
[--C-:B------:R-:W-:Y:S01]  /*9f50*/  SHF.R.U32.HI R3, RZ, 0x8, R2.reuse ;  /* 0x00000008ff037819 */ /* 0x100fe20000011602 */
[----:B------:R1:W-:Y:S01]  /*9f60*/  STS.U8 [R144+0x5800], R2 ;  /* 0x0058000290007388 */ /* 0x0003e20000000000 */
[----:B------:R-:W-:Y:S01]  /*9f70*/  F2FP.SATFINITE.E4M3.F32.PACK_AB_MERGE_C R0, R0, R141, R139 ;  /* 0x0000008d0000723e */ /* 0x000fe2000480708b */
[-C--:B------:R-:W-:Y:S01]  /*9f80*/  FMUL R139, R169, R143.reuse ;  /* 0x0000008fa98b7220 */ /* 0x080fe20000400000 */
[--C-:B------:R-:W-:Y:S01]  /*9f90*/  SHF.R.U32.HI R141, RZ, 0x10, R2.reuse ;  /* 0x00000010ff8d7819 */ /* 0x100fe20000011602 */
[----:B------:R3:W-:Y:S04]  /*9fa0*/  STS.U8 [R149+0x5800], R3 ;  /* 0x0058000395007388 */ /* 0x0007e80000000000 */
[----:B------:R4:W-:Y:S01]  /*9fb0*/  STS.U8 [R146+0x5800], R141 ;  /* 0x0058008d92007388 */ /* 0x0009e20000000000 */
[----:B-1----:R-:W-:Y:S01]  /*9fc0*/  SHF.R.U32.HI R2, RZ, 0x18, R2 ;  /* 0x00000018ff027819 */ /* 0x002fe20000011602 */
[----:B---3--:R-:W-:Y:S04]  /*9fd0*/  FMUL R3, R168, R143 ;  /* 0x0000008fa8037220 */ /* 0x008fe80000400000 */
[----:B------:R1:W-:Y:S01]  /*9fe0*/  STS.U8 [R150+0x5800], R2 ;  /* 0x0058000296007388 */ /* 0x0003e20000000000 */
[--C-:B----4-:R-:W-:Y:S03]  /*9ff0*/  SHF.R.U32.HI R141, RZ, 0x8, R0.reuse ;  /* 0x00000008ff8d7819 */ /* 0x110fe60000011600 */
[----:B------:R3:W-:Y:S01]  /*a000*/  STS.U8 [R239+UR44+0x5c00], R0 ;  /* 0x005c0000ef007988 */ /* 0x0007e2000800002c */
[----:B------:R-:W-:Y:S02]  /*a010*/  F2FP.SATFINITE.E4M3.F32.PACK_AB_MERGE_C R3, R3, R139, RZ ;  /* 0x0000008b0303723e */ /* 0x000fe400048070ff */
[--C-:B------:R-:W-:Y:S01]  /*a020*/  SHF.R.U32.HI R139, RZ, 0x18, R0.reuse ;  /* 0x00000018ff8b7819 */ /* 0x100fe20000011600 */
[----:B------:R4:W-:Y:S01]  /*a030*/  STS.U8 [R151+0x5c00], R141 ;  /* 0x005c008d97007388 */ /* 0x0009e20000000000 */
[----:B-1----:R-:W-:Y:S01]  /*a040*/  F2FP.SATFINITE.E4M3.F32.PACK_AB_MERGE_C R2, R153, R154, R3 ;  /* 0x0000009a9902723e */ /* 0x002fe20004807003 */
[----:B------:R-:W-:Y:S01]  /*a050*/  FMUL R154, R53, R145 ;  /* 0x00000091359a7220 */ /* 0x000fe20000400000 */
[----:B------:R-:W-:Y:S02]  /*a060*/  SHF.R.U32.HI R153, RZ, 0x10, R0 ;  /* 0x00000010ff997819 */ /* 0x000fe40000011600 */
[--C-:B------:R-:W-:Y:S02]  /*a070*/  SHF.R.U32.HI R3, RZ, 0x8, R2.reuse ;  /* 0x00000008ff037819 */ /* 0x100fe40000011602 */
[----:B---3--:R-:W-:Y:S01]  /*a080*/  SHF.R.U32.HI R0, RZ, 0x10, R2 ;  /* 0x00000010ff007819 */ /* 0x008fe20000011602 */
[----:B------:R1:W-:Y:S01]  /*a090*/  STS.U8 [R147+0x5c00], R153 ;  /* 0x005c009993007388 */ /* 0x0003e20000000000 */
[----:B----4-:R-:W-:Y:S03]  /*a0a0*/  FMUL R141, R165, R143 ;  /* 0x0000008fa58d7220 */ /* 0x010fe60000400000 */
[----:B------:R3:W-:Y:S04]  /*a0b0*/  STS.U8 [R152+0x5c00], R139 ;  /* 0x005c008b98007388 */ /* 0x0007e80000000000 */
[----:B------:R-:W-:Y:S04]  /*a0c0*/  STS.U8 [R144+0x5c00], R2 ;  /* 0x005c000290007388 */ /* 0x000fe80000000000 */
[----:B------:R4:W-:Y:S04]  /*a0d0*/  STS.U8 [R149+0x5c00], R3 ;  /* 0x005c000395007388 */ /* 0x0009e80000000000 */
[----:B------:R5:W-:Y:S01]  /*a0e0*/  STS.U8 [R146+0x5c00], R0 ;  /* 0x005c000092007388 */ /* 0x000be20000000000 */
[----:B-1----:R-:W-:Y:S01]  /*a0f0*/  FMUL R153, R49, R145 ;  /* 0x0000009131997220 */ /* 0x002fe20000400000 */
[----:B---3--:R-:W-:Y:S05]  /*a100*/  FMUL R139, R164, R143 ;  /* 0x0000008fa48b7220 */ /* 0x008fea0000400000 */
[----:B------:R-:W-:Y:S02]  /*a110*/  F2FP.SATFINITE.E4M3.F32.PACK_AB_MERGE_C R139, R139, R141, RZ ;  /* 0x0000008d8b8b723e */ /* 0x000fe400048070ff */
[----:B--2---:R-:W-:Y:S01]  /*a120*/  MOV R141, UR4 ;  /* 0x00000004008d7c02 */ /* 0x004fe20008000f00 */
[-C--:B----4-:R-:W-:Y:S01]  /*a130*/  FMUL R3, R52, R145.reuse ;  /* 0x0000009134037220 */ /* 0x090fe20000400000 */
[----:B-----5:R-:W-:Y:S04]  /*a140*/  FMUL R0, R48, R145 ;  /* 0x0000009130007220 */ /* 0x020fe80000400000 */
[----:B------:R-:W-:Y:S02]  /*a150*/  F2FP.SATFINITE.E4M3.F32.PACK_AB_MERGE_C R154, R154, R3, R195 ;  /* 0x000000039a9a723e */ /* 0x000fe400048070c3 */
[----:B------:R-:W-:Y:S02]  /*a160*/  F2FP.SATFINITE.E4M3.F32.PACK_AB_MERGE_C R195, R166, R167, RZ ;  /* 0x000000a7a6c3723e */ /* 0x000fe400048070ff */
[----:B------:R-:W-:Y:S02]  /*a170*/  F2FP.SATFINITE.E4M3.F32.PACK_AB_MERGE_C R153, R153, R0, R200 ;  /* 0x000000009999723e */ /* 0x000fe400048070c8 */
[----:B------:R-:W-:Y:S02]  /*a180*/  FMNMX.NAN R167, RZ, R60, !PT ;  /* 0x0000003cffa77209 */ /* 0x000fe40007820000 */
[----:B------:R-:W-:Y:S01]  /*a190*/  FMNMX.NAN R166, RZ, R61, !PT ;  /* 0x0000003dffa67209 */ /* 0x000fe20007820000 */
[----:B------:R-:W-:Y:S06]  /*a1a0*/  @!P0 BRA `(.L_x_124) ;  /* 0x0000000c00088947 */ /* 0x000fec0003800000 */
[----:B------:R-:W-:Y:S01]  /*a1b0*/  VIMNMX R0, PT, PT, R142, R140, PT ;  /* 0x0000008c8e007248 */ /* 0x000fe20003fe0100 */
[----:B------:R-:W-:Y:S01]  /*a1c0*/  IMAD.U32 R141, RZ, RZ, UR4 ;  /* 0x00000004ff8d7e24 */ /* 0x000fe2000f8e00ff */
[----:B------:R-:W-:Y:S02]  /*a1d0*/  ISETP.GE.AND P3, PT, R140, 0x2, PT ;  /* 0x000000028c00780c */ /* 0x000fe40003f66270 */
[----:B------:R-:W-:Y:S02]  /*a1e0*/  ISETP.GE.AND P0, PT, R0, 0x1, PT ;  /* 0x000000010000780c */ /* 0x000fe40003f06270 */
[----:B------:R-:W-:Y:S02]  /*a1f0*/  ISETP.GE.AND P2, PT, R140, 0x3, PT ;  /* 0x000000038c00780c */ /* 0x000fe40003f46270 */
[----:B------:R-:W-:Y:S02]  /*a200*/  ISETP.LT.OR P3, PT, R142, 0x1, !P3 ;  /* 0x000000018e00780c */ /* 0x000fe40005f61670 */
[----:B------:R-:W-:Y:S02]  /*a210*/  ISETP.GE.AND P1, PT, R140, 0x4, PT ;  /* 0x000000048c00780c */ /* 0x000fe40003f26270 */
[C---:B------:R-:W-:Y:S02]  /*a220*/  ISETP.LT.OR P2, PT, R142.reuse, 0x1, !P2 ;  /* 0x000000018e00780c */ /* 0x040fe40005741670 */
[----:B------:R-:W-:Y:S03]  /*a230*/  ISETP.LT.OR P1, PT, R142, 0x1, !P1 ;  /* 0x000000018e00780c */ /* 0x000fe60004f21670 */
[----:B------:R-:W1:Y:S02]  /*a240*/  @P0 LDC R0, c[0x0][0x990] ;  /* 0x00026400ff000b82 */ /* 0x000e640000000800 */
[----:B-1----:R-:W-:Y:S02]  /*a250*/  @P0 FMNMX.NAN R141, |R4|, R0, !PT ;  /* 0x00000000048d0209 */ /* 0x002fe40007820200 */
[C---:B------:R-:W-:Y:S02]  /*a260*/  ISETP.GE.AND P0, PT, R140.reuse, 0x5, PT ;  /* 0x000000058c00780c */ /* 0x040fe40003f06270 */
[----:B------:R-:W-:Y:S02]  /*a270*/  @!P3 FMNMX.NAN R141, |R5|, R141, !PT ;  /* 0x0000008d058db209 */ /* 0x000fe40007820200 */
[----:B------:R-:W-:Y:S02]  /*a280*/  ISETP.GE.AND P3, PT, R140, 0x6, PT ;  /* 0x000000068c00780c */ /* 0x000fe40003f66270 */
[----:B------:R-:W-:Y:S02]  /*a290*/  ISETP.LT.OR P0, PT, R142, 0x1, !P0 ;  /* 0x000000018e00780c */ /* 0x000fe40004701670 */
[----:B------:R-:W-:Y:S02]  /*a2a0*/  @!P2 FMNMX.NAN R141, |R6|, R141, !PT ;  /* 0x0000008d068da209 */ /* 0x000fe40007820200 */
[----:B------:R-:W-:Y:S02]  /*a2b0*/  ISETP.GE.AND P2, PT, R140, 0x7, PT ;  /* 0x000000078c00780c */ /* 0x000fe40003f46270 */
[----:B------:R-:W-:Y:S02]  /*a2c0*/  ISETP.LT.OR P3, PT, R142, 0x1, !P3 ;  /* 0x000000018e00780c */ /* 0x000fe40005f61670 */
[----:B------:R-:W-:Y:S02]  /*a2d0*/  @!P1 FMNMX.NAN R141, |R7|, R141, !PT ;  /* 0x0000008d078d9209 */ /* 0x000fe40007820200 */
[----:B------:R-:W-:Y:S02]  /*a2e0*/  ISETP.GE.AND P1, PT, R140, 0x8, PT ;  /* 0x000000088c00780c */ /* 0x000fe40003f26270 */
[C---:B------:R-:W-:Y:S02]  /*a2f0*/  ISETP.LT.OR P2, PT, R142.reuse, 0x1, !P2 ;  /* 0x000000018e00780c */ /* 0x040fe40005741670 */
[----:B------:R-:W-:Y:S02]  /*a300*/  ISETP.LT.OR P1, PT, R142, 0x1, !P1 ;  /* 0x000000018e00780c */ /* 0x000fe40004f21670 */
[----:B------:R-:W-:Y:S02]  /*a310*/  @!P0 FMNMX.NAN R141, |R8|, R141, !PT ;  /* 0x0000008d088d8209 */ /* 0x000fe40007820200 */
        /* <DEDUP_REMOVED lines=167> */
[----:B------:R-:W-:Y:S04]  /*ad90*/  @!P0 FMNMX.NAN R141, |R64|, R141, !PT ;  /* 0x0000008d408d8209 */ /* 0x000fe80007820200 */
[----:B------:R-:W-:Y:S05]  /*ada0*/  @!P3 FMNMX.NAN R141, |R65|, R141, !PT ;  /* 0x0000008d418db209 */ /* 0x000fea0007820200 */
[----:B------:R-:W-:Y:S04]  /*adb0*/  @!P2 FMNMX.NAN R141, |R66|, R141, !PT ;  /* 0x0000008d428da209 */ /* 0x000fe80007820200 */
[----:B------:R-:W-:Y:S07]  /*adc0*/  @!P1 FMNMX.NAN R141, |R67|, R141, !PT ;  /* 0x0000008d438d9209 */ /* 0x000fee0007820200 */
.L_x_124:
[----:B------:R-:W-:Y:S01]  /*add0*/  SHF.R.U32.HI R2, RZ, 0x18, R2 ;  /* 0x00000018ff027819 */ /* 0x000fe20000011602 */
[-C--:B------:R-:W-:Y:S01]  /*ade0*/  FMUL R3, R167, R143.reuse ;  /* 0x0000008fa7037220 */ /* 0x080fe20000400000 */
[----:B------:R-:W-:Y:S01]  /*adf0*/  FMNMX.NAN R8, RZ, R66, !PT ;  /* 0x00000042ff087209 */ /* 0x000fe20007820000 */
[----:B------:R-:W-:Y:S01]  /*ae00*/  FMUL R0, R166, R143 ;  /* 0x0000008fa6007220 */ /* 0x000fe20000400000 */
[----:B------:R-:W-:Y:S01]  /*ae10*/  FMNMX.NAN R7, RZ, R67, !PT ;  /* 0x00000043ff077209 */ /* 0x000fe20007820000 */
[----:B------:R1:W-:Y:S01]  /*ae20*/  STS.U8 [R150+0x5c00], R2 ;  /* 0x005c000296007388 */ /* 0x0003e20000000000 */
[----:B------:R-:W-:Y:S01]  /*ae30*/  FMNMX.NAN R6, RZ, R64, !PT ;  /* 0x00000040ff067209 */ /* 0x000fe20007820000 */
[----:B------:R-:W2:Y:S01]  /*ae40*/  LDCU.64 UR4, c[0x0][0xb88] ;  /* 0x00017100ff0477ac */ /* 0x000ea20008000a00 */
[----:B------:R-:W-:Y:S01]  /*ae50*/  F2FP.SATFINITE.E4M3.F32.PACK_AB_MERGE_C R0, R0, R3, R139 ;  /* 0x000000030000723e */ /* 0x000fe2000480708b */
[----:B------:R-:W-:Y:S01]  /*ae60*/  FMUL R9, R8, R143 ;  /* 0x0000008f08097220 */ /* 0x000fe20000400000 */
[----:B------:R-:W-:Y:S01]  /*ae70*/  FMNMX.NAN R5, RZ, R65, !PT ;  /* 0x00000041ff057209 */ /* 0x000fe20007820000 */
[-C--:B------:R-:W-:Y:S01]  /*ae80*/  FMUL R4, R7, R143.reuse ;  /* 0x0000008f07047220 */ /* 0x080fe20000400000 */
[--C-:B------:R-:W-:Y:S01]  /*ae90*/  SHF.R.U32.HI R11, RZ, 0x10, R0.reuse ;  /* 0x00000010ff0b7819 */ /* 0x100fe20000011600 */
[----:B------:R3:W-:Y:S01]  /*aea0*/  STS.U8 [R239+UR44+0x6000], R0 ;  /* 0x00600000ef007988 */ /* 0x0007e2000800002c */
[----:B------:R-:W-:Y:S01]  /*aeb0*/  SHF.R.U32.HI R10, RZ, 0x18, R0 ;  /* 0x00000018ff0a7819 */ /* 0x000fe20000011600 */
[----:B------:R-:W-:Y:S01]  /*aec0*/  FMUL R3, R5, R143 ;  /* 0x0000008f05037220 */ /* 0x000fe20000400000 */
[----:B------:R-:W-:Y:S01]  /*aed0*/  F2FP.SATFINITE.E4M3.F32.PACK_AB_MERGE_C R4, R4, R9, RZ ;  /* 0x000000090404723e */ /* 0x000fe200048070ff */
[----:B------:R-:W-:Y:S01]  /*aee0*/  FMUL R9, R6, R143 ;  /* 0x0000008f06097220 */ /* 0x000fe20000400000 */
[----:B------:R-:W4:Y:S01]  /*aef0*/  LDCU UR6, c[0x0][0xb90] ;  /* 0x00017200ff0677ac */ /* 0x000f220008000800 */
[-C--:B------:R-:W-:Y:S01]  /*af00*/  FMUL R62, R62, R145.reuse ;  /* 0x000000913e3e7220 */ /* 0x080fe20000400000 */
[-C--:B------:R-:W-:Y:S01]  /*af10*/  FMUL R63, R63, R145.reuse ;  /* 0x000000913f3f7220 */ /* 0x080fe20000400000 */
[----:B------:R-:W-:Y:S01]  /*af20*/  FMUL R66, R66, R145 ;  /* 0x0000009142427220 */ /* 0x000fe20000400000 */
[----:B------:R-:W-:Y:S01]  /*af30*/  F2FP.SATFINITE.E4M3.F32.PACK_AB_MERGE_C R4, R3, R9, R4 ;  /* 0x000000090304723e */ /* 0x000fe20004807004 */
[-C--:B------:R-:W-:Y:S01]  /*af40*/  FMUL R67, R67, R145.reuse ;  /* 0x0000009143437220 */ /* 0x080fe20000400000 */
[-C--:B------:R-:W-:Y:S01]  /*af50*/  FMUL R56, R56, R145.reuse ;  /* 0x0000009138387220 */ /* 0x080fe20000400000 */
[-C--:B------:R-:W-:Y:S01]  /*af60*/  FMUL R60, R60, R145.reuse ;  /* 0x000000913c3c7220 */ /* 0x080fe20000400000 */
[-C--:B------:R-:W-:Y:S01]  /*af70*/  FMUL R3, R61, R145.reuse ;  /* 0x000000913d037220 */ /* 0x080fe20000400000 */
[-C--:B------:R-:W-:Y:S01]  /*af80*/  FMUL R64, R64, R145.reuse ;  /* 0x0000009140407220 */ /* 0x080fe20000400000 */
[----:B------:R-:W-:Y:S02]  /*af90*/  F2FP.SATFINITE.E4M3.F32.PACK_AB_MERGE_C R62, R63, R62, RZ ;  /* 0x0000003e3f3e723e */ /* 0x000fe400048070ff */
[----:B-1----:R-:W-:Y:S02]  /*afa0*/  SHF.R.U32.HI R2, RZ, 0x8, R0 ;  /* 0x00000008ff027819 */ /* 0x002fe40000011600 */
[----:B------:R-:W-:Y:S02]  /*afb0*/  F2FP.SATFINITE.E4M3.F32.PACK_AB_MERGE_C R66, R67, R66, RZ ;  /* 0x000000424342723e */ /* 0x000fe400048070ff */
[----:B------:R-:W-:Y:S01]  /*afc0*/  ISETP.NE.AND P0, PT, RZ, UR45, PT ;  /* 0x0000002dff007c0c */ /* 0x000fe2000bf05270 */
[----:B------:R1:W-:Y:S01]  /*afd0*/  STS.U8 [R151+0x6000], R2 ;  /* 0x0060000297007388 */ /* 0x0003e20000000000 */
[----:B--2---:R-:W-:Y:S01]  /*afe0*/  UISETP.NE.U32.AND UP0, UPT, UR4, URZ, UPT ;  /* 0x000000ff0400728c */ /* 0x004fe2000bf05070 */
[----:B------:R-:W-:Y:S01]  /*aff0*/  F2FP.SATFINITE.E4M3.F32.PACK_AB_MERGE_C R3, R3, R60, R62 ;  /* 0x0000003c0303723e */ /* 0x000fe2000480703e */
[----:B----4-:R-:W-:Y:S01]  /*b000*/  IMAD.U32 R139, RZ, RZ, UR6 ;  /* 0x00000006ff8b7e24 */ /* 0x010fe2000f8e00ff */
[----:B------:R-:W-:Y:S01]  /*b010*/  STS.U8 [R147+0x6000], R11 ;  /* 0x0060000b93007388 */ /* 0x000fe20000000000 */
[--C-:B---3--:R-:W-:Y:S01]  /*b020*/  SHF.R.U32.HI R0, RZ, 0x10, R4.reuse ;  /* 0x00000010ff007819 */ /* 0x108fe20000011604 */
[----:B------:R-:W-:Y:S01]  /*b030*/  UISETP.NE.AND.EX UP0, UPT, UR5, URZ, UPT, UP0 ;  /* 0x000000ff0500728c */ /* 0x000fe2000bf05300 */
[--C-:B------:R-:W-:Y:S01]  /*b040*/  SHF.R.U32.HI R9, RZ, 0x18, R4.reuse ;  /* 0x00000018ff097819 */ /* 0x100fe20000011604 */
[----:B------:R-:W-:Y:S04]  /*b050*/  STS.U8 [R152+0x6000], R10 ;  /* 0x0060000a98007388 */ /* 0x000fe80000000000 */
[----:B------:R-:W-:Y:S01]  /*b060*/  STS.U8 [R144+0x6000], R4 ;  /* 0x0060000490007388 */ /* 0x000fe20000000000 */
[----:B-1----:R-:W-:Y:S05]  /*b070*/  SHF.R.U32.HI R2, RZ, 0x8, R4 ;  /* 0x00000008ff027819 */ /* 0x002fea0000011604 */
[----:B------:R1:W-:Y:S04]  /*b080*/  STS.U8 [R149+0x6000], R2 ;  /* 0x0060000295007388 */ /* 0x0003e80000000000 */
[----:B------:R2:W-:Y:S01]  /*b090*/  STS.U8 [R146+0x6000], R0 ;  /* 0x0060000092007388 */ /* 0x0005e20000000000 */
[-C--:B-1----:R-:W-:Y:S01]  /*b0a0*/  FMUL R2, R65, R145.reuse ;  /* 0x0000009141027220 */ /* 0x082fe20000400000 */
[----:B--2---:R-:W-:Y:S04]  /*b0b0*/  FMUL R0, R57, R145 ;  /* 0x0000009139007220 */ /* 0x004fe80000400000 */
[----:B------:R-:W-:Y:S02]  /*b0c0*/  F2FP.SATFINITE.E4M3.F32.PACK_AB_MERGE_C R2, R2, R64, R66 ;  /* 0x000000400202723e */ /* 0x000fe40004807042 */
[----:B------:R-:W-:Y:S01]  /*b0d0*/  F2FP.SATFINITE.E4M3.F32.PACK_AB_MERGE_C R0, R0, R56, R195 ;  /* 0x000000380000723e */ /* 0x000fe200048070c3 */
[----:B------:R-:W-:Y:S06]  /*b0e0*/  BRA.U !UP0, `(.L_x_125) ;  /* 0x0000000908147547 */ /* 0x000fec000b800000 */
[C---:B------:R-:W-:Y:S01]  /*b0f0*/  VIMNMX R4, PT, PT, R142.reuse, R140, PT ;  /* 0x0000008c8e047248 */ /* 0x040fe20003fe0100 */
[----:B------:R-:W-:Y:S01]  /*b100*/  IMAD.U32 R139, RZ, RZ, UR6 ;  /* 0x00000006ff8b7e24 */ /* 0x000fe2000f8e00ff */
[----:B------:R-:W-:Y:S02]  /*b110*/  ISETP.GE.AND P2, PT, R142, 0x1, PT ;  /* 0x000000018e00780c */ /* 0x000fe40003f46270 */
[----:B------:R-:W-:Y:S02]  /*b120*/  ISETP.GE.AND P1, PT, R4, 0x1, PT ;  /* 0x000000010400780c */ /* 0x000fe40003f26270 */
[C---:B------:R-:W-:Y:S11]  /*b130*/  ISETP.LT.OR P3, PT, R140.reuse, 0x2, !P2 ;  /* 0x000000028c00780c */ /* 0x040ff60005761670 */
[----:B------:R-:W1:Y:S02]  /*b140*/  @P1 LDC R4, c[0x0][0xb90] ;  /* 0x0002e400ff041b82 */ /* 0x000e640000000800 */
[----:B-1----:R-:W-:Y:S02]  /*b150*/  @P1 FMNMX.NAN R139, |R227|, R4, !PT ;  /* 0x00000004e38b1209 */ /* 0x002fe40007820200 */
[----:B------:R-:W-:Y:S02]  /*b160*/  ISETP.LT.OR P1, PT, R140, 0x3, !P2 ;  /* 0x000000038c00780c */ /* 0x000fe40005721670 */
[----:B------:R-:W-:Y:S02]  /*b170*/  @!P3 FMNMX.NAN R139, |R226|, R139, !PT ;  /* 0x0000008be28bb209 */ /* 0x000fe40007820200 */
[C---:B------:R-:W-:Y:S09]  /*b180*/  ISETP.LT.OR P3, PT, R140.reuse, 0x4, !P2 ;  /* 0x000000048c00780c */ /* 0x040ff20005761670 */
[----:B------:R-:W-:Y:S02]  /*b190*/  @!P1 FMNMX.NAN R139, |R229|, R139, !PT ;  /* 0x0000008be58b9209 */ /* 0x000fe40007820200 */
[----:B------:R-:W-:Y:S02]  /*b1a0*/  ISETP.LT.OR P1, PT, R140, 0x5, !P2 ;  /* 0x000000058c00780c */ /* 0x000fe40005721670 */
[----:B------:R-:W-:Y:S02]  /*b1b0*/  @!P3 FMNMX.NAN R139, |R228|, R139, !PT ;  /* 0x0000008be48bb209 */ /* 0x000fe40007820200 */
[----:B------:R-:W-:Y:S09]  /*b1c0*/  ISETP.LT.OR P3, PT, R140, 0x6, !P2 ;  /* 0x000000068c00780c */ /* 0x000ff20005761670 */
[----:B------:R-:W-:Y:S02]  /*b1d0*/  @!P1 FMNMX.NAN R139, |R222|, R139, !PT ;  /* 0x0000008bde8b9209 */ /* 0x000fe40007820200 */
[C---:B------:R-:W-:Y:S02]  /*b1e0*/  ISETP.LT.OR P1, PT, R140.reuse, 0x7, !P2 ;  /* 0x000000078c00780c */ /* 0x040fe40005721670 */
        /* <DEDUP_REMOVED lines=109> */
[C---:B------:R-:W-:Y:S02]  /*b8c0*/  ISETP.LT.OR P3, PT, R140.reuse, 0x3e, !P2 ;  /* 0x0000003e8c00780c */ /* 0x040fe40005761670 */
[----:B------:R-:W-:Y:S07]  /*b8d0*/  ISETP.LT.OR P2, PT, R140, 0x3f, !P2 ;  /* 0x0000003f8c00780c */ /* 0x000fee0005741670 */
[----:B------:R-:W-:Y:S02]  /*b8e0*/  @!P1 FMNMX.NAN R139, |R6|, R139, !PT ;  /* 0x0000008b068b9209 */ /* 0x000fe40007820200 */
[----:B------:R-:W-:Y:S02]  /*b8f0*/  ISETP.GE.AND P1, PT, R140, 0x40, PT ;  /* 0x000000408c00780c */ /* 0x000fe40003f26270 */
[----:B------:R-:W-:Y:S02]  /*b900*/  @!P3 FMNMX.NAN R139, |R5|, R139, !PT ;  /* 0x0000008b058bb209 */ /* 0x000fe40007820200 */
[----:B------:R-:W-:Y:S02]  /*b910*/  ISETP.LT.OR P1, PT, R142, 0x1, !P1 ;  /* 0x000000018e00780c */ /* 0x000fe40004f21670 */
[----:B------:R-:W-:Y:S11]  /*b920*/  @!P2 FMNMX.NAN R139, |R8|, R139, !PT ;  /* 0x0000008b088ba209 */ /* 0x000ff60007820200 */
[----:B------:R-:W-:Y:S07]  /*b930*/  @!P1 FMNMX.NAN R139, |R7|, R139, !PT ;  /* 0x0000008b078b9209 */ /* 0x000fee0007820200 */
.L_x_125:
[----:B------:R-:W-:Y:S01]  /*b940*/  STS.U8 [R150+0x6000], R9 ;  /* 0x0060000996007388 */ /* 0x000fe20000000000 */
[--C-:B------:R-:W-:Y:S01]  /*b950*/  @!P0 SHF.R.U32.HI R5, RZ, 0x8, R181.reuse ;  /* 0x00000008ff058819 */ /* 0x100fe200000116b5 */
[----:B------:R-:W-:Y:S01]  /*b960*/  UMOV UR10, UR50 ;  /* 0x00000032000a7c82 */ /* 0x000fe20008000000 */
[--C-:B------:R-:W-:Y:S01]  /*b970*/  @!P0 SHF.R.U32.HI R4, RZ, 0x10, R181.reuse ;  /* 0x00000010ff048819 */ /* 0x100fe200000116b5 */
[----:B------:R-:W-:Y:S01]  /*b980*/  @!P0 STS.U8 [R239+UR44+0x8400], R181 ;  /* 0x008400b5ef008988 */ /* 0x000fe2000800002c */
[----:B------:R-:W-:Y:S01]  /*b990*/  @!P0 SHF.R.U32.HI R6, RZ, 0x18, R181 ;  /* 0x00000018ff068819 */ /* 0x000fe200000116b5 */
[----:B------:R-:W-:Y:S01]  /*b9a0*/  UMOV UR11, UR51 ;  /* 0x00000033000b7c82 */ /* 0x000fe20008000000 */
[C---:B------:R-:W-:Y:S01]  /*b9b0*/  ISETP.NE.AND P1, PT, R252.reuse, RZ, PT ;  /* 0x000000fffc00720c */ /* 0x040fe20003f25270 */
[----:B------:R1:W-:Y:S01]  /*b9c0*/  @!P0 STS.U8 [R151+0x8400], R5 ;  /* 0x0084000597008388 */ /* 0x0003e20000000000 */
[----:B------:R-:W2:Y:S01]  /*b9d0*/  LDCU.64 UR8, c[0x0][0x348] ;  /* 0x00006900ff0877ac */ /* 0x000ea20008000a00 */
[----:B------:R-:W-:Y:S01]  /*b9e0*/  ISETP.NE.AND P2, PT, RZ, UR45, PT ;  /* 0x0000002dff007c0c */ /* 0x000fe2000bf45270 */
[----:B------:R-:W-:Y:S01]  /*b9f0*/  BSSY.RECONVERGENT B0, `(.L_x_126) ;  /* 0x0000089000007945 */ /* 0x000fe20003800200 */
[----:B------:R3:W-:Y:S03]  /*ba00*/  @!P0 STS.U8 [R147+0x8400], R4 ;  /* 0x0084000493008388 */ /* 0x0007e60000000000 */
[----:B------:R-:W-:Y:S01]  /*ba10*/  BSSY.RELIABLE B6, `(.L_x_127) ;  /* 0x0000085000067945 */ /* 0x000fe20003800100 */
[----:B------:R-:W-:Y:S01]  /*ba20*/  ISETP.EQ.AND P3, PT, R252, RZ, !P2 ;  /* 0x000000fffc00720c */ /* 0x000fe20005762270 */
[----:B------:R-:W-:Y:S01]  /*ba30*/  VIADD R176, R240, 0x8400 ;  /* 0x00008400f0b07836 */ /* 0x000fe20000000000 */
[----:B------:R4:W-:Y:S02]  /*ba40*/  @!P0 STS.U8 [R152+0x8400], R6 ;  /* 0x0084000698008388 */ /* 0x0009e40000000000 */
[----:B------:R-:W-:Y:S02]  /*ba50*/  P2R R200, PR, RZ, 0x8 ;  /* 0x00000008ffc87803 */ /* 0x000fe40000000000 */
[----:B------:R-:W-:Y:S01]  /*ba60*/  @!P0 STS.U8 [R144+0x8400], R180 ;  /* 0x008400b490008388 */ /* 0x000fe20000000000 */
[----:B------:R-:W-:Y:S01]  /*ba70*/  VOTEU.ALL UP3, P1 ;  /* 0x0000000000ff7886 */ /* 0x000fe20000860000 */
[----:B------:R-:W-:Y:S05]  /*ba80*/  VOTEU.ALL UP1, P1 ;  /* 0x0000000000ff7886 */ /* 0x000fea0000820000 */
[----:B--2---:R-:W-:Y:S02]  /*ba90*/  @!UP1 UIADD3 UR4, UP4, UPT, UR8, 0x980, URZ ;  /* 0x0000098008049890 */ /* 0x004fe4000ff9e0ff */
[----:B------:R-:W-:Y:S02]  /*baa0*/  @!UP1 UIADD3 UR48, UPT, UPT, UR44, 0x4400, URZ ;  /* 0x000044002c309890 */ /* 0x000fe4000fffe0ff */
[----:B------:R-:W-:Y:S01]  /*bab0*/  @!UP1 UIADD3.X UR5, UPT, UPT, URZ, UR9, URZ, UP4, !UPT ;  /* 0x00000009ff059290 */ /* 0x000fe2000a7fe4ff */
[--C-:B-1----:R-:W-:Y:S01]  /*bac0*/  @!P0 SHF.R.U32.HI R5, RZ, 0x8, R180.reuse ;  /* 0x00000008ff058819 */ /* 0x102fe200000116b4 */
[----:B------:R-:W-:Y:S01]  /*bad0*/  VOTEU.ANY UP2, P3 ;  /* 0x0000000000ff7886 */ /* 0x000fe20001840100 */
[----:B------:R-:W-:Y:S01]  /*bae0*/  VOTEU.ANY UP0, P3 ;  /* 0x0000000000ff7886 */ /* 0x000fe20001800100 */
[--C-:B---3--:R-:W-:Y:S02]  /*baf0*/  @!P0 SHF.R.U32.HI R4, RZ, 0x10, R180.reuse ;  /* 0x00000010ff048819 */ /* 0x108fe400000116b4 */
[----:B------:R1:W-:Y:S02]  /*bb00*/  @!P0 STS.U8 [R149+0x8400], R5 ;  /* 0x0084000595008388 */ /* 0x0003e40000000000 */
[----:B------:R-:W-:Y:S01]  /*bb10*/  @UP0 UIADD3 UR6, UP5, UPT, UR8, 0x680, URZ ;  /* 0x0000068008060890 */ /* 0x000fe2000ffbe0ff */
[----:B----4-:R-:W-:Y:S01]  /*bb20*/  @!P0 SHF.R.U32.HI R6, RZ, 0x18, R180 ;  /* 0x00000018ff068819 */ /* 0x010fe200000116b4 */
[----:B------:R2:W-:Y:S01]  /*bb30*/  @!P0 STS.U8 [R146+0x8400], R4 ;  /* 0x0084000492008388 */ /* 0x0005e20000000000 */
[----:B------:R-:W-:Y:S02]  /*bb40*/  @UP0 UIADD3 UR8, UPT, UPT, UR44, 0x8400, URZ ;  /* 0x000084002c080890 */ /* 0x000fe4000fffe0ff */
[----:B------:R-:W-:Y:S01]  /*bb50*/  @UP0 UIADD3.X UR7, UPT, UPT, URZ, UR9, URZ, UP5, !UPT ;  /* 0x00000009ff070290 */ /* 0x000fe2000affe4ff */
[----:B------:R3:W-:Y:S02]  /*bb60*/  @!P0 STS.U8 [R150+0x8400], R6 ;  /* 0x0084000696008388 */ /* 0x0007e40000000000 */
[----:B------:R-:W-:Y:S02]  /*bb70*/  UMOV UR9, UR49 ;  /* 0x0000003100097c82 */ /* 0x000fe40008000000 */
[----:B------:R4:W-:Y:S01]  /*bb80*/  @!P0 STS.U8 [R239+UR44+0x8800], R163 ;  /* 0x008800a3ef008988 */ /* 0x0009e2000800002c */
[--C-:B-1----:R-:W-:Y:S02]  /*bb90*/  @!P0 SHF.R.U32.HI R5, RZ, 0x8, R163.reuse ;  /* 0x00000008ff058819 */ /* 0x102fe400000116a3 */
[--C-:B--2---:R-:W-:Y:S03]  /*bba0*/  @!P0 SHF.R.U32.HI R4, RZ, 0x10, R163.reuse ;  /* 0x00000010ff048819 */ /* 0x104fe600000116a3 */
[----:B------:R1:W-:Y:S01]  /*bbb0*/  @!P0 STS.U8 [R151+0x8800], R5 ;  /* 0x0088000597008388 */ /* 0x0003e20000000000 */
[----:B---3--:R-:W-:Y:S03]  /*bbc0*/  @!P0 SHF.R.U32.HI R6, RZ, 0x18, R156 ;  /* 0x00000018ff068819 */ /* 0x008fe6000001169c */
[----:B------:R2:W-:Y:S01]  /*bbd0*/  @!P0 STS.U8 [R147+0x8800], R4 ;  /* 0x0088000493008388 */ /* 0x0005e20000000000 */
[----:B----4-:R-:W-:Y:S05]  /*bbe0*/  @!P0 SHF.R.U32.HI R163, RZ, 0x18, R163 ;  /* 0x00000018ffa38819 */ /* 0x010fea00000116a3 */
[----:B------:R-:W-:Y:S04]  /*bbf0*/  @!P0 STS.U8 [R152+0x8800], R163 ;  /* 0x008800a398008388 */ /* 0x000fe80000000000 */
[----:B------:R3:W-:Y:S01]  /*bc00*/  @!P0 STS.U8 [R144+0x8800], R162 ;  /* 0x008800a290008388 */ /* 0x0007e20000000000 */
[--C-:B-1----:R-:W-:Y:S02]  /*bc10*/  @!P0 SHF.R.U32.HI R5, RZ, 0x8, R162.reuse ;  /* 0x00000008ff058819 */ /* 0x102fe400000116a2 */
[--C-:B--2---:R-:W-:Y:S03]  /*bc20*/  @!P0 SHF.R.U32.HI R4, RZ, 0x10, R162.reuse ;  /* 0x00000010ff048819 */ /* 0x104fe600000116a2 */
[----:B------:R1:W-:Y:S04]  /*bc30*/  @!P0 STS.U8 [R149+0x8800], R5 ;  /* 0x0088000595008388 */ /* 0x0003e80000000000 */
[----:B------:R2:W-:Y:S01]  /*bc40*/  @!P0 STS.U8 [R146+0x8800], R4 ;  /* 0x0088000492008388 */ /* 0x0005e20000000000 */
[----:B---3--:R-:W-:Y:S05]  /*bc50*/  @!P0 SHF.R.U32.HI R162, RZ, 0x18, R162 ;  /* 0x00000018ffa28819 */ /* 0x008fea00000116a2 */
[----:B------:R-:W-:Y:S04]  /*bc60*/  @!P0 STS.U8 [R150+0x8800], R162 ;  /* 0x008800a296008388 */ /* 0x000fe80000000000 */
[----:B------:R3:W-:Y:S01]  /*bc70*/  @!P0 STS.U8 [R239+UR44+0x8c00], R161 ;  /* 0x008c00a1ef008988 */ /* 0x0007e2000800002c */
[--C-:B-1----:R-:W-:Y:S02]  /*bc80*/  @!P0 SHF.R.U32.HI R5, RZ, 0x8, R161.reuse ;  /* 0x00000008ff058819 */ /* 0x102fe400000116a1 */
[--C-:B--2---:R-:W-:Y:S03]  /*bc90*/  @!P0 SHF.R.U32.HI R4, RZ, 0x10, R161.reuse ;  /* 0x00000010ff048819 */ /* 0x104fe600000116a1 */
[----:B------:R1:W-:Y:S04]  /*bca0*/  @!P0 STS.U8 [R151+0x8c00], R5 ;  /* 0x008c000597008388 */ /* 0x0003e80000000000 */
[----:B------:R2:W-:Y:S01]  /*bcb0*/  @!P0 STS.U8 [R147+0x8c00], R4 ;  /* 0x008c000493008388 */ /* 0x0005e20000000000 */
[----:B---3--:R-:W-:Y:S05]  /*bcc0*/  @!P0 SHF.R.U32.HI R161, RZ, 0x18, R161 ;  /* 0x00000018ffa18819 */ /* 0x008fea00000116a1 */
[----:B------:R-:W-:Y:S04]  /*bcd0*/  @!P0 STS.U8 [R152+0x8c00], R161 ;  /* 0x008c00a198008388 */ /* 0x000fe80000000000 */
[----:B------:R3:W-:Y:S01]  /*bce0*/  @!P0 STS.U8 [R144+0x8c00], R160 ;  /* 0x008c00a090008388 */ /* 0x0007e20000000000 */
[--C-:B-1----:R-:W-:Y:S02]  /*bcf0*/  @!P0 SHF.R.U32.HI R5, RZ, 0x8, R160.reuse ;  /* 0x00000008ff058819 */ /* 0x102fe400000116a0 */
[--C-:B--2---:R-:W-:Y:S03]  /*bd00*/  @!P0 SHF.R.U32.HI R4, RZ, 0x10, R160.reuse ;  /* 0x00000010ff048819 */ /* 0x104fe600000116a0 */
[----:B------:R1:W-:Y:S04]  /*bd10*/  @!P0 STS.U8 [R149+0x8c00], R5 ;  /* 0x008c000595008388 */ /* 0x0003e80000000000 */
[----:B------:R2:W-:Y:S01]  /*bd20*/  @!P0 STS.U8 [R146+0x8c00], R4 ;  /* 0x008c000492008388 */ /* 0x0005e20000000000 */
[----:B---3--:R-:W-:Y:S05]  /*bd30*/  @!P0 SHF.R.U32.HI R160, RZ, 0x18, R160 ;  /* 0x00000018ffa08819 */ /* 0x008fea00000116a0 */
[----:B------:R-:W-:Y:S01]  /*bd40*/  @!P0 STS.U8 [R150+0x8c00], R160 ;  /* 0x008c00a096008388 */ /* 0x000fe20000000000 */
[--C-:B-1----:R-:W-:Y:S03]  /*bd50*/  @!P0 SHF.R.U32.HI R5, RZ, 0x8, R159.reuse ;  /* 0x00000008ff058819 */ /* 0x102fe6000001169f */
[----:B------:R1:W-:Y:S01]  /*bd60*/  @!P0 STS.U8 [R239+UR44+0x9000], R159 ;  /* 0x0090009fef008988 */ /* 0x0003e2000800002c */
[--C-:B--2---:R-:W-:Y:S03]  /*bd70*/  @!P0 SHF.R.U32.HI R4, RZ, 0x10, R159.reuse ;  /* 0x00000010ff048819 */ /* 0x104fe6000001169f */
[----:B------:R2:W-:Y:S04]  /*bd80*/  @!P0 STS.U8 [R151+0x9000], R5 ;  /* 0x0090000597008388 */ /* 0x0005e80000000000 */
[----:B------:R3:W-:Y:S01]  /*bd90*/  @!P0 STS.U8 [R147+0x9000], R4 ;  /* 0x0090000493008388 */ /* 0x0007e20000000000 */
[----:B-1----:R-:W-:Y:S02]  /*bda0*/  @!P0 SHF.R.U32.HI R159, RZ, 0x18, R159 ;  /* 0x00000018ff9f8819 */ /* 0x002fe4000001169f */
[--C-:B--2---:R-:W-:Y:S03]  /*bdb0*/  @!P0 SHF.R.U32.HI R5, RZ, 0x8, R158.reuse ;  /* 0x00000008ff058819 */ /* 0x104fe6000001169e */
[----:B------:R-:W-:Y:S01]  /*bdc0*/  @!P0 STS.U8 [R152+0x9000], R159 ;  /* 0x0090009f98008388 */ /* 0x000fe20000000000 */
[--C-:B---3--:R-:W-:Y:S03]  /*bdd0*/  @!P0 SHF.R.U32.HI R4, RZ, 0x10, R158.reuse ;  /* 0x00000010ff048819 */ /* 0x108fe6000001169e */
[----:B------:R1:W-:Y:S04]  /*bde0*/  @!P0 STS.U8 [R144+0x9000], R158 ;  /* 0x0090009e90008388 */ /* 0x0003e80000000000 */
[----:B------:R2:W-:Y:S04]  /*bdf0*/  @!P0 STS.U8 [R149+0x9000], R5 ;  /* 0x0090000595008388 */ /* 0x0005e80000000000 */
[----:B------:R3:W-:Y:S01]  /*be00*/  @!P0 STS.U8 [R146+0x9000], R4 ;  /* 0x0090000492008388 */ /* 0x0007e20000000000 */
[----:B-1----:R-:W-:Y:S02]  /*be10*/  @!P0 SHF.R.U32.HI R158, RZ, 0x18, R158 ;  /* 0x00000018ff9e8819 */ /* 0x002fe4000001169e */
[--C-:B--2---:R-:W-:Y:S03]  /*be20*/  @!P0 SHF.R.U32.HI R5, RZ, 0x8, R157.reuse ;  /* 0x00000008ff058819 */ /* 0x104fe6000001169d */
[----:B------:R-:W-:Y:S01]  /*be30*/  @!P0 STS.U8 [R150+0x9000], R158 ;  /* 0x0090009e96008388 */ /* 0x000fe20000000000 */
[--C-:B---3--:R-:W-:Y:S03]  /*be40*/  @!P0 SHF.R.U32.HI R4, RZ, 0x10, R157.reuse ;  /* 0x00000010ff048819 */ /* 0x108fe6000001169d */
[----:B------:R1:W-:Y:S04]  /*be50*/  @!P0 STS.U8 [R239+UR44+0x9400], R157 ;  /* 0x0094009def008988 */ /* 0x0003e8000800002c */
[----:B------:R2:W-:Y:S04]  /*be60*/  @!P0 STS.U8 [R151+0x9400], R5 ;  /* 0x0094000597008388 */ /* 0x0005e80000000000 */
[----:B------:R3:W-:Y:S01]  /*be70*/  @!P0 STS.U8 [R147+0x9400], R4 ;  /* 0x0094000493008388 */ /* 0x0007e20000000000 */
[----:B-1----:R-:W-:Y:S02]  /*be80*/  @!P0 SHF.R.U32.HI R157, RZ, 0x18, R157 ;  /* 0x00000018ff9d8819 */ /* 0x002fe4000001169d */
[--C-:B--2---:R-:W-:Y:S03]  /*be90*/  @!P0 SHF.R.U32.HI R5, RZ, 0x8, R156.reuse ;  /* 0x00000008ff058819 */ /* 0x104fe6000001169c */
[----:B------:R-:W-:Y:S01]  /*bea0*/  @!P0 STS.U8 [R152+0x9400], R157 ;  /* 0x0094009d98008388 */ /* 0x000fe20000000000 */
[----:B---3--:R-:W-:Y:S03]  /*beb0*/  @!P0 SHF.R.U32.HI R4, RZ, 0x10, R156 ;  /* 0x00000010ff048819 */ /* 0x008fe6000001169c */
[----:B------:R-:W-:Y:S04]  /*bec0*/  @!P0 STS.U8 [R144+0x9400], R156 ;  /* 0x0094009c90008388 */ /* 0x000fe80000000000 */
[----:B------:R1:W-:Y:S04]  /*bed0*/  @!P0 STS.U8 [R149+0x9400], R5 ;  /* 0x0094000595008388 */ /* 0x0003e80000000000 */
[----:B------:R2:W-:Y:S04]  /*bee0*/  @!P0 STS.U8 [R146+0x9400], R4 ;  /* 0x0094000492008388 */ /* 0x0005e80000000000 */
[----:B------:R3:W-:Y:S04]  /*bef0*/  @!P0 STS.U8 [R150+0x9400], R6 ;  /* 0x0094000696008388 */ /* 0x0007e80000000000 */
[----:B------:R4:W-:Y:S01]  /*bf00*/  @!P0 STS.U8 [R239+UR44+0x9800], R155 ;  /* 0x0098009bef008988 */ /* 0x0009e2000800002c */
[----:B-1----:R-:W-:Y:S02]  /*bf10*/  @!P0 SHF.R.U32.HI R5, RZ, 0x8, R153 ;  /* 0x00000008ff058819 */ /* 0x002fe40000011699 */
[--C-:B--2---:R-:W-:Y:S02]  /*bf20*/  @!P0 SHF.R.U32.HI R4, RZ, 0x8, R155.reuse ;  /* 0x00000008ff048819 */ /* 0x104fe4000001169b */
[--C-:B---3--:R-:W-:Y:S03]  /*bf30*/  @!P0 SHF.R.U32.HI R6, RZ, 0x10, R155.reuse ;  /* 0x00000010ff068819 */ /* 0x108fe6000001169b */
[----:B------:R1:W-:Y:S01]  /*bf40*/  @!P0 STS.U8 [R151+0x9800], R4 ;  /* 0x0098000497008388 */ /* 0x0003e20000000000 */
[----:B----4-:R-:W-:Y:S03]  /*bf50*/  @!P0 SHF.R.U32.HI R155, RZ, 0x18, R155 ;  /* 0x00000018ff9b8819 */ /* 0x010fe6000001169b */
[----:B------:R2:W-:Y:S04]  /*bf60*/  @!P0 STS.U8 [R147+0x9800], R6 ;  /* 0x0098000693008388 */ /* 0x0005e80000000000 */
[----:B------:R-:W-:Y:S04]  /*bf70*/  @!P0 STS.U8 [R152+0x9800], R155 ;  /* 0x0098009b98008388 */ /* 0x000fe80000000000 */
[----:B------:R3:W-:Y:S04]  /*bf80*/  @!P0 STS.U8 [R144+0x9800], R153 ;  /* 0x0098009990008388 */ /* 0x0007e80000000000 */
[----:B------:R4:W-:Y:S01]  /*bf90*/  @!P0 STS.U8 [R149+0x9800], R5 ;  /* 0x0098000595008388 */ /* 0x0009e20000000000 */
[--C-:B-1----:R-:W-:Y:S02]  /*bfa0*/  @!P0 SHF.R.U32.HI R4, RZ, 0x10, R153.reuse ;  /* 0x00000010ff048819 */ /* 0x102fe40000011699 */
[--C-:B--2---:R-:W-:Y:S03]  /*bfb0*/  @!P0 SHF.R.U32.HI R6, RZ, 0x8, R154.reuse ;  /* 0x00000008ff068819 */ /* 0x104fe6000001169a */
[----:B------:R1:W-:Y:S01]  /*bfc0*/  @!P0 STS.U8 [R146+0x9800], R4 ;  /* 0x0098000492008388 */ /* 0x0003e20000000000 */
[----:B---3--:R-:W-:Y:S02]  /*bfd0*/  @!P0 SHF.R.U32.HI R153, RZ, 0x18, R153 ;  /* 0x00000018ff998819 */ /* 0x008fe40000011699 */
[--C-:B----4-:R-:W-:Y:S03]  /*bfe0*/  @!P0 SHF.R.U32.HI R5, RZ, 0x10, R154.reuse ;  /* 0x00000010ff058819 */ /* 0x110fe6000001169a */
[----:B------:R-:W-:Y:S04]  /*bff0*/  @!P0 STS.U8 [R150+0x9800], R153 ;  /* 0x0098009996008388 */ /* 0x000fe80000000000 */
[----:B------:R-:W-:Y:S04]  /*c000*/  @!P0 STS.U8 [R239+UR44+0x9c00], R154 ;  /* 0x009c009aef008988 */ /* 0x000fe8000800002c */
[----:B------:R2:W-:Y:S04]  /*c010*/  @!P0 STS.U8 [R151+0x9c00], R6 ;  /* 0x009c000697008388 */ /* 0x0005e80000000000 */
[----:B------:R3:W-:Y:S01]  /*c020*/  @!P0 STS.U8 [R147+0x9c00], R5 ;  /* 0x009c000593008388 */ /* 0x0007e20000000000 */
[----:B-1----:R-:W-:Y:S05]  /*c030*/  @!P0 SHF.R.U32.HI R4, RZ, 0x18, R154 ;  /* 0x00000018ff048819 */ /* 0x002fea000001169a */
[----:B------:R1:W-:Y:S04]  /*c040*/  @!P0 STS.U8 [R152+0x9c00], R4 ;  /* 0x009c000498008388 */ /* 0x0003e80000000000 */
[----:B------:R4:W-:Y:S01]  /*c050*/  @!P0 STS.U8 [R144+0x9c00], R0 ;  /* 0x009c000090008388 */ /* 0x0009e20000000000 */
[--C-:B--2---:R-:W-:Y:S02]  /*c060*/  @!P0 SHF.R.U32.HI R6, RZ, 0x18, R0.reuse ;  /* 0x00000018ff068819 */ /* 0x104fe40000011600 */
[--C-:B---3--:R-:W-:Y:S05]  /*c070*/  @!P0 SHF.R.U32.HI R5, RZ, 0x8, R0.reuse ;  /* 0x00000008ff058819 */ /* 0x108fea0000011600 */
[----:B------:R2:W-:Y:S01]  /*c080*/  @!P0 STS.U8 [R149+0x9c00], R5 ;  /* 0x009c000595008388 */ /* 0x0005e20000000000 */
[----:B-1----:R-:W-:Y:S02]  /*c090*/  @!P0 SHF.R.U32.HI R4, RZ, 0x10, R0 ;  /* 0x00000010ff048819 */ /* 0x002fe40000011600 */
[--C-:B----4-:R-:W-:Y:S03]  /*c0a0*/  @!P0 SHF.R.U32.HI R0, RZ, 0x18, R3.reuse ;  /* 0x00000018ff008819 */ /* 0x110fe60000011603 */
[----:B------:R1:W-:Y:S04]  /*c0b0*/  @!P0 STS.U8 [R146+0x9c00], R4 ;  /* 0x009c000492008388 */ /* 0x0003e80000000000 */
[----:B------:R-:W-:Y:S04]  /*c0c0*/  @!P0 STS.U8 [R150+0x9c00], R6 ;  /* 0x009c000696008388 */ /* 0x000fe80000000000 */
[----:B------:R3:W-:Y:S01]  /*c0d0*/  @!P0 STS.U8 [R239+UR44+0xa000], R3 ;  /* 0x00a00003ef008988 */ /* 0x0007e2000800002c */
[--C-:B--2---:R-:W-:Y:S05]  /*c0e0*/  @!P0 SHF.R.U32.HI R5, RZ, 0x8, R3.reuse ;  /* 0x00000008ff058819 */ /* 0x104fea0000011603 */
[----:B------:R-:W-:Y:S01]  /*c0f0*/  @!P0 STS.U8 [R151+0xa000], R5 ;  /* 0x00a0000597008388 */ /* 0x000fe20000000000 */
[----:B-1----:R-:W-:Y:S05]  /*c100*/  @!P0 SHF.R.U32.HI R4, RZ, 0x10, R3 ;  /* 0x00000010ff048819 */ /* 0x002fea0000011603 */
[----:B------:R-:W-:Y:S01]  /*c110*/  @!P0 STS.U8 [R147+0xa000], R4 ;  /* 0x00a0000493008388 */ /* 0x000fe20000000000 */
[--C-:B---3--:R-:W-:Y:S03]  /*c120*/  @!P0 SHF.R.U32.HI R3, RZ, 0x8, R2.reuse ;  /* 0x00000008ff038819 */ /* 0x108fe60000011602 */
[----:B------:R1:W-:Y:S04]  /*c130*/  @!P0 STS.U8 [R152+0xa000], R0 ;  /* 0x00a0000098008388 */ /* 0x0003e80000000000 */
[----:B------:R2:W-:Y:S04]  /*c140*/  @!P0 STS.U8 [R144+0xa000], R2 ;  /* 0x00a0000290008388 */ /* 0x0005e80000000000 */
[----:B------:R3:W-:Y:S01]  /*c150*/  @!P0 STS.U8 [R149+0xa000], R3 ;  /* 0x00a0000395008388 */ /* 0x0007e20000000000 */
[--C-:B-1----:R-:W-:Y:S02]  /*c160*/  @!P0 SHF.R.U32.HI R0, RZ, 0x10, R2.reuse ;  /* 0x00000010ff008819 */ /* 0x102fe40000011602 */
[----:B--2---:R-:W-:Y:S03]  /*c170*/  @!P0 SHF.R.U32.HI R2, RZ, 0x18, R2 ;  /* 0x00000018ff028819 */ /* 0x004fe60000011602 */
[----:B------:R3:W-:Y:S04]  /*c180*/  @!P0 STS.U8 [R146+0xa000], R0 ;  /* 0x00a0000092008388 */ /* 0x0007e80000000000 */
[----:B------:R3:W-:Y:S01]  /*c190*/  @!P0 STS.U8 [R150+0xa000], R2 ;  /* 0x00a0000296008388 */ /* 0x0007e20000000000 */
[----:B------:R-:W-:Y:S01]  /*c1a0*/  @!PT LDS RZ, [RZ] ;  /* 0x00000000fffff984 */ /* 0x000fe20000000800 */
[----:B------:R-:W-:Y:S01]  /*c1b0*/  @!PT LDS RZ, [RZ] ;  /* 0x00000000fffff984 */ /* 0x000fe20000000800 */
[----:B------:R-:W-:Y:S01]  /*c1c0*/  @!PT LDS RZ, [RZ] ;  /* 0x00000000fffff984 */ /* 0x000fe20000000800 */
[----:B------:R-:W-:Y:S01]  /*c1d0*/  @!PT LDS RZ, [RZ] ;  /* 0x00000000fffff984 */ /* 0x000fe20000000800 */
[----:B------:R1:W-:Y:S06]  /*c1e0*/  MEMBAR.ALL.CTA ;  /* 0x0000000000007992 */ /* 0x0003ec0000008000 */
[----:B-1----:R-:W1:Y:S02]  /*c1f0*/  FENCE.VIEW.ASYNC.S ;  /* 0x00000000000073c6 */ /* 0x002e640000000000 */
[----:B-1----:R-:W-:Y:S06]  /*c200*/  BAR.SYNC.DEFER_BLOCKING 0x1, 0x80 ;  /* 0x0042000000007b1d */ /* 0x002fec0000010000 */
[----:B------:R3:W-:Y:S01]  /*c210*/  @!UP3 UTMASTG.3D [UR48], [UR4] ;  /* 0x000000300400b3b5 */ /* 0x0007e20008010000 */
[----:B------:R3:W-:Y:S01]  /*c220*/  @UP2 UTMASTG.3D [UR8], [UR6] ;  /* 0x00000008060023b5 */ /* 0x0007e20008010000 */
[----:B------:R-:W-:Y:S05]  /*c230*/  @P3 BRA `(.L_x_128) ;  /* 0x0000000000083947 */ /* 0x000fea0003800000 */
[----:B------:R-:W-:Y:S05]  /*c240*/  @P1 BREAK.RELIABLE B6 ;  /* 0x0000000000061942 */ /* 0x000fea0003800100 */
[----:B------:R-:W-:Y:S05]  /*c250*/  @P1 BRA `(.L_x_129) ;  /* 0x0000000000081947 */ /* 0x000fea0003800000 */
.L_x_128:
[----:B---3--:R-:W-:Y:S05]  /*c260*/  BSYNC.RELIABLE B6 ;  /* 0x0000000000067941 */ /* 0x008fea0003800100 */
.L_x_127:
[----:B------:R0:W-:Y:S02]  /*c270*/  UTMACMDFLUSH ;  /* 0x00000000000079b7 */ /* 0x0001e40000000000 */
.L_x_129:
[----:B---3--:R-:W-:Y:S05]  /*c280*/  BSYNC.RECONVERGENT B0 ;  /* 0x0000000000007941 */ /* 0x008fea0003800200 */
.L_x_126:
[----:B------:R-:W-:Y:S05]  /*c290*/  WARPSYNC.ALL ;  /* 0x0000000000007948 */ /* 0x000fea0003800000 */
[----:B------:R-:W-:Y:S01]  /*c2a0*/  LOP3.LUT P2, RZ, R148, 0x8, RZ, 0xc0, !PT ;  /* 0x0000000894ff7812 */ /* 0x000fe2000784c0ff */
[----:B------:R-:W-:Y:S01]  /*c2b0*/  BSSY.RECONVERGENT B0, `(.L_x_130) ;  /* 0x0000005000007945 */ /* 0x000fe20003800200 */
[----:B------:R-:W-:Y:S11]  /*c2c0*/  LEA R3, R223, UR44, 0x3 ;  /* 0x0000002cdf037c11 */ /* 0x000ff6000f8e18ff */
[----:B------:R-:W-:Y:S01]  /*c2d0*/  @!P2 SHF.L.U32 R0, R232, 0x1f, RZ ;  /* 0x0000001fe800a819 */ /* 0x000fe200000006ff */
[----:B------:R-:W-:Y:S05]  /*c2e0*/  @P1 BRA `(.L_x_131) ;  /* 0x0000000000041947 */ /* 0x000fea0003800000 */
[----:B------:R-:W-:Y:S04]  /*c2f0*/  DEPBAR.LE SB0, 0x1 ;  /* 0x000080400000791a */ /* 0x000fe80000000000 */
.L_x_131:
[----:B------:R-:W-:Y:S05]  /*c300*/  BSYNC.RECONVERGENT B0 ;  /* 0x0000000000007941 */ /* 0x000fea0003800200 */
.L_x_130:
[----:B------:R-:W-:Y:S01]  /*c310*/  BAR.SYNC.DEFER_BLOCKING 0x1, 0x80 ;  /* 0x0042000000007b1d */ /* 0x000fe20000010000 */
[----:B------:R-:W-:Y:S05]  /*c320*/  UIADD3 UR46, UPT, UPT, UR56, 0x1, URZ ;  /* 0x00000001382e7890 */ /* 0x000fea000fffe0ff */
[----:B------:R-:W1:Y:S01]  /*c330*/  @!P2 SYNCS.PHASECHK.TRANS64.TRYWAIT P0, [R3+URZ+0xe0], R0 ;  /* 0x0000e0000300a5a7 */ /* 0x000e6200080011ff */
[----:B------:R-:W-:Y:S01]  /*c340*/  BSSY B1, `(.L_x_132) ;  /* 0x00000e5000017945 */ /* 0x000fe20003800000 */
[----:B-1----:R-:W-:Y:S03]  /*c350*/  @!P2 SEL R230, RZ, 0x1, !P0 ;  /* 0x00000001ffe6a807 */ /* 0x002fe60004000000 */
[----:B------:R-:W-:Y:S05]  /*c360*/  @P2 BRA `(.L_x_133) ;  /* 0x0000000c00882947 */ /* 0x000fea0003800000 */
[----:B------:R-:W-:Y:S01]  /*c370*/  ISETP.NE.AND P0, PT, R230, RZ, PT ;  /* 0x000000ffe600720c */ /* 0x000fe20003f05270 */
[----:B------:R-:W-:Y:S01]  /*c380*/  BSSY B0, `(.L_x_134) ;  /* 0x0000008000007945 */ /* 0x000fe20003800000 */
[----:B------:R-:W-:Y:S11]  /*c390*/  LOP3.LUT P1, RZ, R148, 0x4, RZ, 0xc0, !PT ;  /* 0x0000000494ff7812 */ /* 0x000ff6000782c0ff */
[----:B------:R-:W-:Y:S02]  /*c3a0*/  @!UPT UIADD3 URZ, UPT, UPT, URZ, URZ, URZ ;  /* 0x000000fffffff290 */ /* 0x000fe4000fffe0ff */
[----:B------:R-:W-:Y:S01]  /*c3b0*/  @!P1 IMAD R2, R223, 0x2000, R239 ;  /* 0x00002000df029824 */ /* 0x000fe200078e02ef */
[----:B------:R-:W-:Y:S06]  /*c3c0*/  @P0 BRA `(.L_x_135) ;  /* 0x00000000000c0947 */ /* 0x000fec0003800000 */
[----:B------:R-:W-:Y:S04]  /*c3d0*/  SHF.L.U32 R0, R232, 0x1f, RZ ;  /* 0x0000001fe8007819 */ /* 0x000fe800000006ff */
[----:B------:R-:W1:Y:S02]  /*c3e0*/  SYNCS.PHASECHK.TRANS64.TRYWAIT P0, [R3+URZ+0xe0], R0 ;  /* 0x0000e000030075a7 */ /* 0x000e6400080011ff */
[----:B-1----:R-:W-:Y:S05]  /*c3f0*/  @!P0 BRA `(.L_x_136) ;  /* 0x00000064001c8947 */ /* 0x002fea0003800000 */
.L_x_135:
[----:B------:R-:W-:Y:S05]  /*c400*/  BSYNC B0 ;  /* 0x0000000000007941 */ /* 0x000fea0003800000 */
.L_x_134:
[----:B------:R-:W2:Y:S01]  /*c410*/  S2R R25, SR_CgaCtaId ;  /* 0x0000000000197919 */ /* 0x000ea20000008800 */
[----:B------:R-:W-:Y:S01]  /*c420*/  LOP3.LUT P1, RZ, R148, 0x4, RZ, 0xc0, !PT ;  /* 0x0000000494ff7812 */ /* 0x000fe2000782c0ff */
[----:B------:R-:W-:Y:S01]  /*c430*/  VIADD R24, R223, 0x1 ;  /* 0x00000001df187836 */ /* 0x000fe20000000000 */
[----:B-1----:R-:W-:Y:S04]  /*c440*/  IADD3 R3, PT, PT, R3, 0xf0, RZ ;  /* 0x000000f003037810 */ /* 0x002fe80007ffe0ff */
[C---:B------:R-:W-:Y:S04]  /*c450*/  ISETP.NE.AND P0, PT, R24.reuse, 0x2, PT ;  /* 0x000000021800780c */ /* 0x040fe80003f05270 */
[----:B------:R-:W-:Y:S03]  /*c460*/  SEL R223, R24, RZ, P0 ;  /* 0x000000ff18df7207 */ /* 0x000fe60000000000 */
[----:B------:R-:W-:Y:S01]  /*c470*/  @!P1 LDS.U8 R11, [R2+UR44+0xc00] ;  /* 0x000c002c020b9984 */ /* 0x000fe20008000000 */
[----:B------:R-:W-:Y:S03]  /*c480*/  @!P1 VIADD R4, R2, UR44 ;  /* 0x0000002c02049c36 */ /* 0x000fe60008000000 */
[----:B------:R-:W-:Y:S01]  /*c490*/  @!P1 LDS.U8 R16, [R2+UR44+0x1400] ;  /* 0x0014002c02109984 */ /* 0x000fe20008000000 */
[--C-:B------:R-:W-:Y:S03]  /*c4a0*/  @!P1 IMAD.IADD R0, R231, 0x1, R4.reuse ;  /* 0x00000001e7009824 */ /* 0x100fe600078e0204 */
[----:B------:R-:W-:Y:S04]  /*c4b0*/  @!P1 LDS.U8 R6, [R2+UR44+0x400] ;  /* 0x0004002c02069984 */ /* 0x000fe80008000000 */
[----:B------:R-:W-:Y:S04]  /*c4c0*/  @!P1 LDS.U8 R5, [R2+UR44+0x800] ;  /* 0x0008002c02059984 */ /* 0x000fe80008000000 */
[----:B------:R-:W-:Y:S04]  /*c4d0*/  @!P1 LDS.U8 R14, [R2+UR44+0x1c00] ;  /* 0x001c002c020e9984 */ /* 0x000fe80008000000 */
[----:B------:R-:W-:Y:S04]  /*c4e0*/  @!P1 LDS.U8 R9, [R2+UR44+0x1000] ;  /* 0x0010002c02099984 */ /* 0x000fe80008000000 */
[----:B------:R-:W-:Y:S04]  /*c4f0*/  @!P1 LDS.U8 R15, [R2+UR44+0x1800] ;  /* 0x0018002c020f9984 */ /* 0x000fe80008000000 */
[----:B------:R1:W-:Y:S04]  /*c500*/  @!P1 LDS.U8 R7, [R2+UR44+0x2000] ;  /* 0x0020002c02079984 */ /* 0x0003e80008000000 */
[----:B------:R-:W-:Y:S04]  /*c510*/  @!P1 LDS.U8 R13, [R0+0x400] ;  /* 0x00040000000d9984 */ /* 0x000fe80000000000 */
[----:B------:R-:W-:Y:S04]  /*c520*/  @!P1 LDS.U8 R12, [R0+0x800] ;  /* 0x00080000000c9984 */ /* 0x000fe80000000000 */
[----:B------:R-:W-:Y:S04]  /*c530*/  @!P1 LDS.U8 R10, [R0+0xc00] ;  /* 0x000c0000000a9984 */ /* 0x000fe80000000000 */
[----:B------:R-:W-:Y:S04]  /*c540*/  @!P1 LDS.U8 R8, [R0+0x1000] ;  /* 0x0010000000089984 */ /* 0x000fe80000000000 */
[----:B------:R-:W-:Y:S01]  /*c550*/  @!P1 LDS.U8 R19, [R0+0x1400] ;  /* 0x0014000000139984 */ /* 0x000fe20000000000 */
[----:B-1----:R-:W-:Y:S03]  /*c560*/  SEL R2, RZ, 0x1, P0 ;  /* 0x00000001ff027807 */ /* 0x002fe60000000000 */
[----:B------:R-:W-:Y:S01]  /*c570*/  @!P1 LDS.U8 R18, [R0+0x1800] ;  /* 0x0018000000129984 */ /* 0x000fe20000000000 */
[----:B------:R-:W-:Y:S03]  /*c580*/  LOP3.LUT R232, R232, R2, RZ, 0x3c, !PT ;  /* 0x00000002e8e87212 */ /* 0x000fe600078e3cff */
[----:B------:R-:W1:Y:S02]  /*c590*/  @!P1 LDS.U8 R17, [R0+0x1c00] ;  /* 0x001c000000119984 */ /* 0x000e640000000000 */
[----:B-1----:R-:W-:Y:S02]  /*c5a0*/  @!P1 F2FP.F16.E4M3.UNPACK_B R17, R17 ;  /* 0x00000011ff11923e */ /* 0x002fe400020006ff */
[----:B--2---:R-:W-:Y:S02]  /*c5b0*/  PRMT R25, R25, 0x654, R3 ;  /* 0x0000065419197816 */ /* 0x004fe40000000003 */
[----:B------:R-:W-:Y:S01]  /*c5c0*/  @!P1 F2FP.F16.E4M3.UNPACK_B R3, R11 ;  /* 0x0000000bff03923e */ /* 0x000fe200020006ff */
[----:B------:R-:W-:Y:S01]  /*c5d0*/  @!P1 HADD2.F32 R123, -RZ, R17.H0_H0 ;  /* 0x20000011ff7b9230 */ /* 0x000fe20000004100 */
[----:B------:R1:W2:Y:S01]  /*c5e0*/  @!P1 LDS.U8 R11, [R0+0x2000] ;  /* 0x00200000000b9984 */ /* 0x0002a20000000000 */
[----:B------:R-:W-:Y:S02]  /*c5f0*/  @!P1 F2FP.F16.E4M3.UNPACK_B R2, R16 ;  /* 0x00000010ff02923e */ /* 0x000fe400020006ff */
[----:B------:R-:W-:Y:S01]  /*c600*/  @!P1 F2FP.F16.E4M3.UNPACK_B R9, R9 ;  /* 0x00000009ff09923e */ /* 0x000fe200020006ff */
[----:B------:R-:W-:Y:S01]  /*c610*/  @!P1 HADD2.F32 R89, -RZ, R3.H0_H0 ;  /* 0x20000003ff599230 */ /* 0x000fe20000004100 */
[----:B------:R-:W-:Y:S01]  /*c620*/  @!P1 F2FP.F16.E4M3.UNPACK_B R15, R15 ;  /* 0x0000000fff0f923e */ /* 0x000fe200020006ff */
[----:B------:R-:W-:Y:S01]  /*c630*/  @!P1 HADD2.F32 R105, -RZ, R2.H0_H0 ;  /* 0x20000002ff699230 */ /* 0x000fe20000004100 */
[----:B------:R-:W-:Y:S01]  /*c640*/  @!P1 F2FP.F16.E4M3.UNPACK_B R13, R13 ;  /* 0x0000000dff0d923e */ /* 0x000fe200020006ff */
[C---:B------:R-:W-:Y:S01]  /*c650*/  @!P1 IMAD.IADD R2, R186.reuse, 0x1, R4 ;  /* 0x00000001ba029824 */ /* 0x040fe200078e0204 */
[----:B------:R-:W-:Y:S01]  /*c660*/  @!P1 F2FP.F16.E4M3.UNPACK_B R12, R12 ;  /* 0x0000000cff0c923e */ /* 0x000fe200020006ff */
[----:B------:R-:W-:Y:S01]  /*c670*/  @!P1 HADD2.F32 R97, -RZ, R9.H0_H0 ;  /* 0x20000009ff619230 */ /* 0x000fe20000004100 */
[----:B------:R-:W-:Y:S01]  /*c680*/  @!P1 F2FP.F16.E4M3.UNPACK_B R19, R19 ;  /* 0x00000013ff13923e */ /* 0x000fe200020006ff */
[----:B------:R-:W-:Y:S01]  /*c690*/  @!P1 HADD2.F32 R113, -RZ, R15.H0_H0 ;  /* 0x2000000fff719230 */ /* 0x000fe20000004100 */
[----:B------:R-:W-:Y:S01]  /*c6a0*/  @!P1 F2FP.F16.E4M3.UNPACK_B R18, R18 ;  /* 0x00000012ff12923e */ /* 0x000fe200020006ff */
[----:B------:R-:W3:Y:S01]  /*c6b0*/  @!P1 LDS.U8 R15, [R2+0x1400] ;  /* 0x00140000020f9984 */ /* 0x000ee20000000000 */
[----:B------:R-:W-:Y:S01]  /*c6c0*/  @!P1 HADD2.F32 R75, -RZ, R13.H0_H0 ;  /* 0x2000000dff4b9230 */ /* 0x000fe20000004100 */
[----:B------:R-:W-:Y:S01]  /*c6d0*/  @!P1 F2FP.F16.E4M3.UNPACK_B R6, R6 ;  /* 0x00000006ff06923e */ /* 0x000fe200020006ff */
[----:B------:R-:W-:Y:S01]  /*c6e0*/  @!P1 HADD2.F32 R83, -RZ, R12.H0_H0 ;  /* 0x2000000cff539230 */ /* 0x000fe20000004100 */
[----:B------:R-:W-:Y:S01]  /*c6f0*/  @!P1 LDS.U8 R13, [R2+0x1c00] ;  /* 0x001c0000020d9984 */ /* 0x000fe20000000000 */
[----:B------:R-:W-:Y:S01]  /*c700*/  @!P1 HADD2.F32 R107, -RZ, R19.H0_H0 ;  /* 0x20000013ff6b9230 */ /* 0x000fe20000004100 */
[----:B------:R-:W-:Y:S01]  /*c710*/  @!P1 F2FP.F16.E4M3.UNPACK_B R5, R5 ;  /* 0x00000005ff05923e */ /* 0x000fe200020006ff */
[----:B------:R-:W-:Y:S01]  /*c720*/  @!P1 HADD2.F32 R115, -RZ, R18.H0_H0 ;  /* 0x20000012ff739230 */ /* 0x000fe20000004100 */
[----:B------:R-:W4:Y:S01]  /*c730*/  @!P1 LDS.U8 R12, [R2+0x1000] ;  /* 0x00100000020c9984 */ /* 0x000f220000000000 */
[C---:B-1----:R-:W-:Y:S01]  /*c740*/  @!P1 IMAD.IADD R0, R186.reuse, 0x1, R0 ;  /* 0x00000001ba009824 */ /* 0x042fe200078e0200 */
[----:B------:R-:W-:Y:S01]  /*c750*/  @!P1 F2FP.F16.E4M3.UNPACK_B R14, R14 ;  /* 0x0000000eff0e923e */ /* 0x000fe200020006ff */
[----:B------:R-:W-:Y:S01]  /*c760*/  @!P1 HADD2.F32 R72, -RZ, R6.H0_H0 ;  /* 0x20000006ff489230 */ /* 0x000fe20000004100 */
[----:B------:R-:W-:Y:S01]  /*c770*/  @!P1 F2FP.F16.E4M3.UNPACK_B R6, R10 ;  /* 0x0000000aff06923e */ /* 0x000fe200020006ff */
[----:B------:R-:W-:Y:S01]  /*c780*/  @!P1 HADD2.F32 R81, -RZ, R5.H0_H0 ;  /* 0x20000005ff519230 */ /* 0x000fe20000004100 */
[----:B------:R-:W1:Y:S01]  /*c790*/  @!P1 LDS.U8 R22, [R0+0x400] ;  /* 0x0004000000169984 */ /* 0x000e620000000000 */
[----:B------:R-:W-:Y:S01]  /*c7a0*/  @!P1 F2FP.F16.E4M3.UNPACK_B R5, R8 ;  /* 0x00000008ff05923e */ /* 0x000fe200020006ff */
[----:B------:R-:W-:Y:S01]  /*c7b0*/  @!P1 HADD2.F32 R121, -RZ, R14.H0_H0 ;  /* 0x2000000eff799230 */ /* 0x000fe20000004100 */
[----:B------:R-:W-:Y:S01]  /*c7c0*/  @!P1 F2FP.F16.E4M3.UNPACK_B R14, R7 ;  /* 0x00000007ff0e923e */ /* 0x000fe200020006ff */
[----:B------:R-:W5:Y:S01]  /*c7d0*/  @!P1 LDS.U8 R21, [R0+0x800] ;  /* 0x0008000000159984 */ /* 0x000f620000000000 */
[----:B------:R-:W-:Y:S02]  /*c7e0*/  @!P1 HADD2.F32 R91, -RZ, R6.H0_H0 ;  /* 0x20000006ff5b9230 */ /* 0x000fe40000004100 */
[----:B------:R-:W-:Y:S01]  /*c7f0*/  @!P1 HADD2.F32 R99, -RZ, R5.H0_H0 ;  /* 0x20000005ff639230 */ /* 0x000fe20000004100 */
[----:B------:R-:W5:Y:S01]  /*c800*/  @!P1 LDS.U8 R20, [R0+0xc00] ;  /* 0x000c000000149984 */ /* 0x000f620000000000 */
[----:B------:R-:W-:Y:S03]  /*c810*/  @!P1 HADD2.F32 R129, -RZ, R14.H0_H0 ;  /* 0x2000000eff819230 */ /* 0x000fe60000004100 */
[----:B------:R-:W5:Y:S01]  /*c820*/  @!P1 LDS.U8 R16, [R0+0x1000] ;  /* 0x0010000000109984 */ /* 0x000f620000000000 */
[----:B--2---:R-:W-:Y:S03]  /*c830*/  @!P1 F2FP.F16.E4M3.UNPACK_B R11, R11 ;  /* 0x0000000bff0b923e */ /* 0x004fe600020006ff */
[----:B------:R-:W2:Y:S02]  /*c840*/  @!P1 LDS.U8 R10, [R0+0x1400] ;  /* 0x00140000000a9984 */ /* 0x000ea40000000000 */
[----:B------:R-:W-:Y:S02]  /*c850*/  @!P1 HADD2.F32 R131, -RZ, R11.H0_H0 ;  /* 0x2000000bff839230 */ /* 0x000fe40000004100 */
[----:B------:R-:W2:Y:S04]  /*c860*/  @!P1 LDS.U8 R9, [R0+0x1800] ;  /* 0x0018000000099984 */ /* 0x000ea80000000000 */
[----:B------:R-:W2:Y:S01]  /*c870*/  @!P1 LDS.U8 R8, [R0+0x1c00] ;  /* 0x001c000000089984 */ /* 0x000ea20000000000 */
[----:B---3--:R-:W-:Y:S03]  /*c880*/  @!P1 F2FP.F16.E4M3.UNPACK_B R15, R15 ;  /* 0x0000000fff0f923e */ /* 0x008fe600020006ff */
[----:B------:R3:W2:Y:S02]  /*c890*/  @!P1 LDS.U8 R3, [R0+0x2000] ;  /* 0x0020000000039984 */ /* 0x0006a40000000000 */
[----:B------:R-:W-:Y:S02]  /*c8a0*/  @!P1 HADD2.F32 R106, -RZ, R15.H0_H0 ;  /* 0x2000000fff6a9230 */ /* 0x000fe40000004100 */
[----:B------:R-:W2:Y:S01]  /*c8b0*/  @!P1 LDS.U8 R7, [R2+0x400] ;  /* 0x0004000002079984 */ /* 0x000ea20000000000 */
[----:B----4-:R-:W-:Y:S03]  /*c8c0*/  @!P1 F2FP.F16.E4M3.UNPACK_B R12, R12 ;  /* 0x0000000cff0c923e */ /* 0x010fe600020006ff */
[----:B------:R-:W4:Y:S02]  /*c8d0*/  @!P1 LDS.U8 R6, [R2+0x800] ;  /* 0x0008000002069984 */ /* 0x000f240000000000 */
[----:B------:R-:W-:Y:S02]  /*c8e0*/  @!P1 HADD2.F32 R98, -RZ, R12.H0_H0 ;  /* 0x2000000cff629230 */ /* 0x000fe40000004100 */
[----:B------:R-:W4:Y:S01]  /*c8f0*/  @!P1 LDS.U8 R5, [R2+0xc00] ;  /* 0x000c000002059984 */ /* 0x000f220000000000 */
[----:B-1----:R-:W-:Y:S03]  /*c900*/  @!P1 F2FP.F16.E4M3.UNPACK_B R22, R22 ;  /* 0x00000016ff16923e */ /* 0x002fe600020006ff */
[----:B------:R-:W1:Y:S01]  /*c910*/  @!P1 LDS.U8 R14, [R2+0x1800] ;  /* 0x00180000020e9984 */ /* 0x000e620000000000 */
[----:B-----5:R-:W-:Y:S01]  /*c920*/  @!P1 F2FP.F16.E4M3.UNPACK_B R21, R21 ;  /* 0x00000015ff15923e */ /* 0x020fe200020006ff */
[----:B------:R-:W-:Y:S02]  /*c930*/  @!P1 HADD2.F32 R76, -RZ, R22.H0_H0 ;  /* 0x20000016ff4c9230 */ /* 0x000fe40000004100 */
[----:B------:R5:W-:Y:S01]  /*c940*/  @!P1 LDS.U8 R11, [R2+0x2000] ;  /* 0x00200000020b9984 */ /* 0x000be20000000000 */
[----:B------:R-:W-:Y:S01]  /*c950*/  @!P1 F2FP.F16.E4M3.UNPACK_B R20, R20 ;  /* 0x00000014ff14923e */ /* 0x000fe200020006ff */
[----:B------:R-:W-:Y:S01]  /*c960*/  @!P1 HADD2.F32 R84, -RZ, R21.H0_H0 ;  /* 0x20000015ff549230 */ /* 0x000fe20000004100 */
[----:B---3--:R-:W-:Y:S02]  /*c970*/  @!P1 IADD3 R0, PT, PT, R235, R4, RZ ;  /* 0x00000004eb009210 */ /* 0x008fe40007ffe0ff */
[----:B------:R-:W-:Y:S01]  /*c980*/  @!P1 F2FP.F16.E4M3.UNPACK_B R4, R16 ;  /* 0x00000010ff04923e */ /* 0x000fe200020006ff */
[----:B------:R-:W-:Y:S02]  /*c990*/  @!P1 HADD2.F32 R92, -RZ, R20.H0_H0 ;  /* 0x20000014ff5c9230 */ /* 0x000fe40000004100 */
[----:B------:R-:W3:Y:S01]  /*c9a0*/  @!P1 LDS.U8 R12, [R0+0xc00] ;  /* 0x000c0000000c9984 */ /* 0x000ee20000000000 */
[----:B--2---:R-:W-:Y:S01]  /*c9b0*/  @!P1 F2FP.F16.E4M3.UNPACK_B R10, R10 ;  /* 0x0000000aff0a923e */ /* 0x004fe200020006ff */
[----:B------:R-:W-:Y:S02]  /*c9c0*/  @!P1 HADD2.F32 R100, -RZ, R4.H0_H0 ;  /* 0x20000004ff649230 */ /* 0x000fe40000004100 */
[----:B------:R-:W2:Y:S01]  /*c9d0*/  @!P1 LDS.U8 R22, [R0+0x1800] ;  /* 0x0018000000169984 */ /* 0x000ea20000000000 */
[----:B------:R-:W-:Y:S01]  /*c9e0*/  @!P1 F2FP.F16.E4M3.UNPACK_B R9, R9 ;  /* 0x00000009ff09923e */ /* 0x000fe200020006ff */
[----:B------:R-:W-:Y:S02]  /*c9f0*/  @!P1 HADD2.F32 R108, -RZ, R10.H0_H0 ;  /* 0x2000000aff6c9230 */ /* 0x000fe40000004100 */
[----:B------:R-:W2:Y:S01]  /*ca00*/  @!P1 LDS.U8 R21, [R0+0x1c00] ;  /* 0x001c000000159984 */ /* 0x000ea20000000000 */
[----:B------:R-:W-:Y:S01]  /*ca10*/  @!P1 F2FP.F16.E4M3.UNPACK_B R8, R8 ;  /* 0x00000008ff08923e */ /* 0x000fe200020006ff */
[----:B------:R-:W-:Y:S01]  /*ca20*/  @!P1 HADD2.F32 R116, -RZ, R9.H0_H0 ;  /* 0x20000009ff749230 */ /* 0x000fe20000004100 */
[----:B------:R-:W-:Y:S03]  /*ca30*/  @!P1 F2FP.F16.E4M3.UNPACK_B R3, R3 ;  /* 0x00000003ff03923e */ /* 0x000fe600020006ff */
[----:B------:R-:W-:Y:S02]  /*ca40*/  @!P1 HADD2.F32 R124, -RZ, R8.H0_H0 ;  /* 0x20000008ff7c9230 */ /* 0x000fe40000004100 */
[C-C-:B-----5:R-:W-:Y:S01]  /*ca50*/  @!P1 IMAD.IADD R2, R186.reuse, 0x1, R0.reuse ;  /* 0x00000001ba029824 */ /* 0x160fe200078e0200 */
[----:B------:R-:W-:Y:S01]  /*ca60*/  @!P1 F2FP.F16.E4M3.UNPACK_B R7, R7 ;  /* 0x00000007ff07923e */ /* 0x000fe200020006ff */
[----:B------:R-:W-:Y:S01]  /*ca70*/  @!P1 HADD2.F32 R132, -RZ, R3.H0_H0 ;  /* 0x20000003ff849230 */ /* 0x000fe20000004100 */
[----:B----4-:R-:W-:Y:S02]  /*ca80*/  @!P1 F2FP.F16.E4M3.UNPACK_B R8, R6 ;  /* 0x00000006ff08923e */ /* 0x010fe400020006ff */
[----:B------:R-:W4:Y:S01]  /*ca90*/  @!P1 LDS.U8 R23, [R2+0x1400] ;  /* 0x0014000002179984 */ /* 0x000f220000000000 */
[----:B------:R-:W-:Y:S01]  /*caa0*/  @!P1 HADD2.F32 R74, -RZ, R7.H0_H0 ;  /* 0x20000007ff4a9230 */ /* 0x000fe20000004100 */
[----:B------:R-:W-:Y:S02]  /*cab0*/  @!P1 F2FP.F16.E4M3.UNPACK_B R7, R5 ;  /* 0x00000005ff07923e */ /* 0x000fe400020006ff */
[----:B------:R-:W5:Y:S01]  /*cac0*/  @!P1 LDS.U8 R19, [R2+0x400] ;  /* 0x0004000002139984 */ /* 0x000f620000000000 */
[----:B------:R-:W-:Y:S01]  /*cad0*/  @!P1 HADD2.F32 R82, -RZ, R8.H0_H0 ;  /* 0x20000008ff529230 */ /* 0x000fe20000004100 */
[----:B-1----:R-:W-:Y:S02]  /*cae0*/  @!P1 F2FP.F16.E4M3.UNPACK_B R14, R14 ;  /* 0x0000000eff0e923e */ /* 0x002fe400020006ff */
[----:B------:R-:W1:Y:S01]  /*caf0*/  @!P1 LDS.U8 R18, [R2+0x800] ;  /* 0x0008000002129984 */ /* 0x000e620000000000 */
[----:B------:R-:W-:Y:S01]  /*cb00*/  @!P1 HADD2.F32 R90, -RZ, R7.H0_H0 ;  /* 0x20000007ff5a9230 */ /* 0x000fe20000004100 */
[----:B------:R-:W-:Y:S02]  /*cb10*/  @!P1 F2FP.F16.E4M3.UNPACK_B R7, R13 ;  /* 0x0000000dff07923e */ /* 0x000fe400020006ff */
[----:B------:R-:W1:Y:S01]  /*cb20*/  @!P1 LDS.U8 R17, [R2+0xc00] ;  /* 0x000c000002119984 */ /* 0x000e620000000000 */
[----:B------:R-:W-:Y:S02]  /*cb30*/  @!P1 HADD2.F32 R114, -RZ, R14.H0_H0 ;  /* 0x2000000eff729230 */ /* 0x000fe40000004100 */
[----:B------:R-:W-:Y:S01]  /*cb40*/  @!P1 HADD2.F32 R122, -RZ, R7.H0_H0 ;  /* 0x20000007ff7a9230 */ /* 0x000fe20000004100 */
[----:B------:R-:W1:Y:S01]  /*cb50*/  @!P1 LDS.U8 R16, [R2+0x1000] ;  /* 0x0010000002109984 */ /* 0x000e620000000000 */
[----:B---3--:R-:W-:Y:S03]  /*cb60*/  @!P1 F2FP.F16.E4M3.UNPACK_B R12, R12 ;  /* 0x0000000cff0c923e */ /* 0x008fe600020006ff */
[----:B------:R-:W3:Y:S01]  /*cb70*/  @!P1 LDS.U8 R5, [R2+0x1800] ;  /* 0x0018000002059984 */ /* 0x000ee20000000000 */
[----:B--2---:R-:W-:Y:S03]  /*cb80*/  @!P1 F2FP.F16.E4M3.UNPACK_B R22, R22 ;  /* 0x00000016ff16923e */ /* 0x004fe600020006ff */
[----:B------:R-:W2:Y:S01]  /*cb90*/  @!P1 LDS.U8 R4, [R2+0x1c00] ;  /* 0x001c000002049984 */ /* 0x000ea20000000000 */
[----:B------:R-:W-:Y:S01]  /*cba0*/  @!P1 HADD2.F32 R93, -RZ, R12.H0_H0 ;  /* 0x2000000cff5d9230 */ /* 0x000fe20000004100 */
[----:B------:R-:W-:Y:S02]  /*cbb0*/  @!P1 F2FP.F16.E4M3.UNPACK_B R21, R21 ;  /* 0x00000015ff15923e */ /* 0x000fe400020006ff */
[----:B------:R1:W2:Y:S01]  /*cbc0*/  @!P1 LDS.U8 R3, [R2+0x2000] ;  /* 0x0020000002039984 */ /* 0x0002a20000000000 */
[----:B------:R-:W-:Y:S03]  /*cbd0*/  @!P1 HADD2.F32 R117, -RZ, R22.H0_H0 ;  /* 0x20000016ff759230 */ /* 0x000fe60000004100 */
[----:B------:R-:W2:Y:S01]  /*cbe0*/  @!P1 LDS.U8 R6, [R0+0x400] ;  /* 0x0004000000069984 */ /* 0x000ea20000000000 */
[----:B------:R-:W-:Y:S03]  /*cbf0*/  @!P1 HADD2.F32 R125, -RZ, R21.H0_H0 ;  /* 0x20000015ff7d9230 */ /* 0x000fe60000004100 */
[----:B------:R-:W2:Y:S04]  /*cc00*/  @!P1 LDS.U8 R13, [R0+0x800] ;  /* 0x00080000000d9984 */ /* 0x000ea80000000000 */
[----:B------:R-:W2:Y:S01]  /*cc10*/  @!P1 LDS.U8 R14, [R0+0x2000] ;  /* 0x00200000000e9984 */ /* 0x000ea20000000000 */
[----:B----4-:R-:W-:Y:S03]  /*cc20*/  @!P1 F2FP.F16.E4M3.UNPACK_B R7, R23 ;  /* 0x00000017ff07923e */ /* 0x010fe600020006ff */
[----:B------:R-:W4:Y:S01]  /*cc30*/  @!P1 LDS.U8 R23, [R0+0x1400] ;  /* 0x0014000000179984 */ /* 0x000f220000000000 */
[----:B-----5:R-:W-:Y:S01]  /*cc40*/  @!P1 F2FP.F16.E4M3.UNPACK_B R19, R19 ;  /* 0x00000013ff13923e */ /* 0x020fe200020006ff */
[----:B------:R-:W-:Y:S01]  /*cc50*/  @!P1 HADD2.F32 R110, -RZ, R7.H0_H0 ;  /* 0x20000007ff6e9230 */ /* 0x000fe20000004100 */
[----:B-1----:R-:W-:Y:S03]  /*cc60*/  @!P1 F2FP.F16.E4M3.UNPACK_B R18, R18 ;  /* 0x00000012ff12923e */ /* 0x002fe600020006ff */
[----:B------:R-:W-:Y:S01]  /*cc70*/  @!P1 HADD2.F32 R78, -RZ, R19.H0_H0 ;  /* 0x20000013ff4e9230 */ /* 0x000fe20000004100 */
[----:B------:R-:W-:Y:S02]  /*cc80*/  @!P1 F2FP.F16.E4M3.UNPACK_B R2, R11 ;  /* 0x0000000bff02923e */ /* 0x000fe400020006ff */
[----:B------:R1:W5:Y:S01]  /*cc90*/  @!P1 LDS.U8 R11, [R0+0x1000] ;  /* 0x00100000000b9984 */ /* 0x0003620000000000 */
[----:B------:R-:W-:Y:S01]  /*cca0*/  @!P1 F2FP.F16.E4M3.UNPACK_B R17, R17 ;  /* 0x00000011ff11923e */ /* 0x000fe200020006ff */
[----:B------:R-:W-:Y:S01]  /*ccb0*/  @!P1 HADD2.F32 R86, -RZ, R18.H0_H0 ;  /* 0x20000012ff569230 */ /* 0x000fe20000004100 */
[----:B------:R-:W-:Y:S01]  /*ccc0*/  @!P1 F2FP.F16.E4M3.UNPACK_B R16, R16 ;  /* 0x00000010ff10923e */ /* 0x000fe200020006ff */
[----:B------:R-:W-:Y:S02]  /*ccd0*/  @!P1 HADD2.F32 R130, -RZ, R2.H0_H0 ;  /* 0x20000002ff829230 */ /* 0x000fe40000004100 */
[----:B------:R-:W-:Y:S01]  /*cce0*/  @!P1 IMAD.IADD R2, R231, 0x1, R0 ;  /* 0x00000001e7029824 */ /* 0x000fe200078e0200 */
[----:B---3--:R-:W-:Y:S01]  /*ccf0*/  @!P1 F2FP.F16.E4M3.UNPACK_B R5, R5 ;  /* 0x00000005ff05923e */ /* 0x008fe200020006ff */
[----:B------:R-:W-:Y:S02]  /*cd00*/  @!P1 HADD2.F32 R94, -RZ, R17.H0_H0 ;  /* 0x20000011ff5e9230 */ /* 0x000fe40000004100 */
[----:B------:R-:W-:Y:S01]  /*cd10*/  @!P1 HADD2.F32 R102, -RZ, R16.H0_H0 ;  /* 0x20000010ff669230 */ /* 0x000fe20000004100 */
        /* <DEDUP_REMOVED lines=8> */
[----:B------:R-:W-:Y:S02]  /*cda0*/  @!P1 HADD2.F32 R134, -RZ, R3.H0_H0 ;  /* 0x20000003ff869230 */ /* 0x000fe40000004100 */
[----:B------:R-:W2:Y:S01]  /*cdb0*/  @!P1 LDS.U8 R17, [R2+0x1000] ;  /* 0x0010000002119984 */ /* 0x000ea20000000000 */
[----:B-1----:R-:W-:Y:S01]  /*cdc0*/  @!P1 IADD3 R0, PT, PT, R186, R2, RZ ;  /* 0x00000002ba009210 */ /* 0x002fe20007ffe0ff */
[----:B------:R-:W-:Y:S01]  /*cdd0*/  @!P1 HADD2.F32 R77, -RZ, R6.H0_H0 ;  /* 0x20000006ff4d9230 */ /* 0x000fe20000004100 */
[----:B------:R-:W-:Y:S01]  /*cde0*/  @!P1 F2FP.F16.E4M3.UNPACK_B R13, R13 ;  /* 0x0000000dff0d923e */ /* 0x000fe200020006ff */
[----:B------:R-:W1:Y:S01]  /*cdf0*/  @!P1 LDS.U8 R16, [R2+0x1400] ;  /* 0x0014000002109984 */ /* 0x000e620000000000 */
[----:B------:R-:W-:Y:S03]  /*ce00*/  @!P1 F2FP.F16.E4M3.UNPACK_B R14, R14 ;  /* 0x0000000eff0e923e */ /* 0x000fe600020006ff */
[----:B------:R-:W1:Y:S01]  /*ce10*/  @!P1 LDS.U8 R15, [R2+0x1800] ;  /* 0x00180000020f9984 */ /* 0x000e620000000000 */
[----:B------:R-:W-:Y:S01]  /*ce20*/  @!P1 HADD2.F32 R85, -RZ, R13.H0_H0 ;  /* 0x2000000dff559230 */ /* 0x000fe20000004100 */
[----:B----4-:R-:W-:Y:S01]  /*ce30*/  @!P1 F2FP.F16.E4M3.UNPACK_B R23, R23 ;  /* 0x00000017ff17923e */ /* 0x010fe200020006ff */
[----:B------:R-:W-:Y:S01]  /*ce40*/  @!P1 HADD2.F32 R133, -RZ, R14.H0_H0 ;  /* 0x2000000eff859230 */ /* 0x000fe20000004100 */
[----:B------:R-:W4:Y:S03]  /*ce50*/  @!P1 LDS.U8 R10, [R2+0x1c00] ;  /* 0x001c0000020a9984 */ /* 0x000f260000000000 */
[----:B------:R-:W-:Y:S01]  /*ce60*/  @!P1 HADD2.F32 R109, -RZ, R23.H0_H0 ;  /* 0x20000017ff6d9230 */ /* 0x000fe20000004100 */
[----:B------:R-:W4:Y:S01]  /*ce70*/  @!P1 LDS.U8 R9, [R0+0x400] ;  /* 0x0004000000099984 */ /* 0x000f220000000000 */
[----:B-----5:R-:W-:Y:S03]  /*ce80*/  @!P1 F2FP.F16.E4M3.UNPACK_B R11, R11 ;  /* 0x0000000bff0b923e */ /* 0x020fe600020006ff */
[----:B------:R-:W5:Y:S02]  /*ce90*/  @!P1 LDS.U8 R8, [R0+0x800] ;  /* 0x0008000000089984 */ /* 0x000f640000000000 */
[----:B------:R-:W-:Y:S02]  /*cea0*/  @!P1 HADD2.F32 R101, -RZ, R11.H0_H0 ;  /* 0x2000000bff659230 */ /* 0x000fe40000004100 */
[----:B------:R-:W5:Y:S01]  /*ceb0*/  @!P1 LDS.U8 R7, [R0+0xc00] ;  /* 0x000c000000079984 */ /* 0x000f620000000000 */
[----:B---3--:R-:W-:Y:S03]  /*cec0*/  @!P1 F2FP.F16.E4M3.UNPACK_B R20, R20 ;  /* 0x00000014ff14923e */ /* 0x008fe600020006ff */
        /* <DEDUP_REMOVED lines=10> */
[----:B-1----:R-:W-:Y:S01]  /*cf70*/  @!P1 F2FP.F16.E4M3.UNPACK_B R16, R16 ;  /* 0x00000010ff10923e */ /* 0x002fe200020006ff */
[----:B------:R-:W-:Y:S02]  /*cf80*/  @!P1 HADD2.F32 R103, -RZ, R17.H0_H0 ;  /* 0x20000011ff679230 */ /* 0x000fe40000004100 */
[----:B------:R-:W1:Y:S01]  /*cf90*/  @!P1 LDS.U8 R2, [R2+0x2000] ;  /* 0x0020000002029984 */ /* 0x000e620000000000 */
[----:B------:R-:W-:Y:S01]  /*cfa0*/  @!P1 F2FP.F16.E4M3.UNPACK_B R15, R15 ;  /* 0x0000000fff0f923e */ /* 0x000fe200020006ff */
[----:B------:R-:W-:Y:S02]  /*cfb0*/  @!P1 HADD2.F32 R111, -RZ, R16.H0_H0 ;  /* 0x20000010ff6f9230 */ /* 0x000fe40000004100 */
[----:B------:R-:W1:Y:S01]  /*cfc0*/  @!P1 LDS.U8 R0, [R0+0x2000] ;  /* 0x0020000000009984 */ /* 0x000e620000000000 */
[----:B----4-:R-:W-:Y:S01]  /*cfd0*/  @!P1 F2FP.F16.E4M3.UNPACK_B R10, R10 ;  /* 0x0000000aff0a923e */ /* 0x010fe200020006ff */
[----:B------:R-:W-:Y:S01]  /*cfe0*/  @!P1 HADD2.F32 R119, -RZ, R15.H0_H0 ;  /* 0x2000000fff779230 */ /* 0x000fe20000004100 */
[----:B------:R-:W-:Y:S01]  /*cff0*/  @!PT LDS RZ, [RZ] ;  /* 0x00000000fffff984 */ /* 0x000fe20000000800 */
[----:B------:R-:W-:Y:S01]  /*d000*/  @!PT LDS RZ, [RZ] ;  /* 0x00000000fffff984 */ /* 0x000fe20000000800 */
[----:B------:R-:W-:Y:S01]  /*d010*/  @!PT LDS RZ, [RZ] ;  /* 0x00000000fffff984 */ /* 0x000fe20000000800 */
[----:B------:R-:W-:Y:S01]  /*d020*/  @!PT LDS RZ, [RZ] ;  /* 0x00000000fffff984 */ /* 0x000fe20000000800 */
[----:B------:R4:W-:Y:S06]  /*d030*/  MEMBAR.ALL.CTA ;  /* 0x0000000000007992 */ /* 0x0009ec0000008000 */
[----:B----4-:R-:W4:Y:S01]  /*d040*/  FENCE.VIEW.ASYNC.S ;  /* 0x00000000000073c6 */ /* 0x010f220000000000 */
[----:B------:R-:W-:Y:S01]  /*d050*/  @!P1 F2FP.F16.E4M3.UNPACK_B R9, R9 ;  /* 0x00000009ff09923e */ /* 0x000fe200020006ff */
[----:B------:R-:W-:Y:S01]  /*d060*/  @!P1 HADD2.F32 R127, -RZ, R10.H0_H0 ;  /* 0x2000000aff7f9230 */ /* 0x000fe20000004100 */
[----:B-----5:R-:W-:Y:S03]  /*d070*/  @!P1 F2FP.F16.E4M3.UNPACK_B R8, R8 ;  /* 0x00000008ff08923e */ /* 0x020fe600020006ff */
[----:B------:R-:W-:Y:S01]  /*d080*/  @!P1 HADD2.F32 R80, -RZ, R9.H0_H0 ;  /* 0x20000009ff509230 */ /* 0x000fe20000004100 */
[----:B------:R-:W-:Y:S01]  /*d090*/  @!P1 F2FP.F16.E4M3.UNPACK_B R7, R7 ;  /* 0x00000007ff07923e */ /* 0x000fe200020006ff */
[----:B------:R-:W-:Y:S04]  /*d0a0*/  @!P1 HADD2.F32 R88, -RZ, R8.H0_H0 ;  /* 0x20000008ff589230 */ /* 0x000fe80000004100 */
[----:B------:R-:W-:Y:S01]  /*d0b0*/  @!P1 HADD2.F32 R96, -RZ, R7.H0_H0 ;  /* 0x20000007ff609230 */ /* 0x000fe20000004100 */
[----:B---3--:R-:W-:Y:S02]  /*d0c0*/  @!P1 F2FP.F16.E4M3.UNPACK_B R6, R6 ;  /* 0x00000006ff06923e */ /* 0x008fe400020006ff */
[----:B--2---:R-:W-:Y:S03]  /*d0d0*/  @!P1 F2FP.F16.E4M3.UNPACK_B R5, R5 ;  /* 0x00000005ff05923e */ /* 0x004fe600020006ff */
[----:B------:R-:W-:Y:S01]  /*d0e0*/  @!P1 HADD2.F32 R104, -RZ, R6.H0_H0 ;  /* 0x20000006ff689230 */ /* 0x000fe20000004100 */
[----:B----4-:R2:W-:Y:S01]  /*d0f0*/  SYNCS.ARRIVE.TRANS64.RED.A1T0 RZ, [R25+URZ], RZ ;  /* 0x000000ff19ff79a7 */ /* 0x0105e200081004ff */
[----:B------:R-:W-:Y:S01]  /*d100*/  @!P1 HADD2.F32 R112, -RZ, R5.H0_H0 ;  /* 0x20000005ff709230 */ /* 0x000fe20000004100 */
[----:B------:R-:W-:Y:S02]  /*d110*/  @!P1 F2FP.F16.E4M3.UNPACK_B R4, R4 ;  /* 0x00000004ff04923e */ /* 0x000fe400020006ff */
[----:B------:R-:W-:Y:S03]  /*d120*/  @!P1 F2FP.F16.E4M3.UNPACK_B R3, R3 ;  /* 0x00000003ff03923e */ /* 0x000fe600020006ff */
[----:B------:R-:W-:Y:S01]  /*d130*/  @!P1 HADD2.F32 R120, -RZ, R4.H0_H0 ;  /* 0x20000004ff789230 */ /* 0x000fe20000004100 */
[----:B-1----:R-:W-:Y:S01]  /*d140*/  @!P1 F2FP.F16.E4M3.UNPACK_B R2, R2 ;  /* 0x00000002ff02923e */ /* 0x002fe200020006ff */
[----:B------:R-:W-:Y:S01]  /*d150*/  @!P1 HADD2.F32 R128, -RZ, R3.H0_H0 ;  /* 0x20000003ff809230 */ /* 0x000fe20000004100 */
[----:B------:R-:W-:Y:S03]  /*d160*/  @!P1 F2FP.F16.E4M3.UNPACK_B R0, R0 ;  /* 0x00000000ff00923e */ /* 0x000fe600020006ff */
[----:B------:R-:W-:Y:S02]  /*d170*/  @!P1 HADD2.F32 R135, -RZ, R2.H0_H0 ;  /* 0x20000002ff879230 */ /* 0x000fe40000004100 */
[----:B------:R-:W-:Y:S02]  /*d180*/  @!P1 HADD2.F32 R136, -RZ, R0.H0_H0 ;  /* 0x20000000ff889230 */ /* 0x000fe40000004100 */
.L_x_133:
[----:B------:R-:W-:Y:S05]  /*d190*/  BSYNC B1 ;  /* 0x0000000000017941 */ /* 0x000fea0003800000 */
.L_x_132:
[----:B------:R-:W1:Y:S01]  /*d1a0*/  S2R R2, SR_TID.X ;  /* 0x0000000000027919 */ /* 0x000e620000002100 */
[----:B------:R-:W-:Y:S04]  /*d1b0*/  IMAD R16, R137, 0x80, R138 ;  /* 0x0000008089107824 */ /* 0x000fe800078e028a */
[----:B------:R-:W-:Y:S05]  /*d1c0*/  VIADD R0, R16, 0x40 ;  /* 0x0000004010007836 */ /* 0x000fea0000000000 */
[----:B------:R-:W-:Y:S02]  /*d1d0*/  SHF.R.U32.HI R0, RZ, 0x15, R0 ;  /* 0x00000015ff007819 */ /* 0x000fe40000011600 */
[----:B-1----:R-:W-:Y:S04]  /*d1e0*/  SHF.R.U32.HI R2, RZ, 0x5, R2 ;  /* 0x00000005ff027819 */ /* 0x002fe80000011602 */
[----:B------:R-:W-:Y:S11]  /*d1f0*/  LOP3.LUT P0, RZ, R0, 0x3, R2, 0x48, !PT ;  /* 0x0000000300ff7812 */ /* 0x000ff60007804802 */
[----:B------:R-:W-:Y:S02]  /*d200*/  @!UPT UIADD3 URZ, UPT, UPT, URZ, URZ, URZ ;  /* 0x000000fffffff290 */ /* 0x000fe4000fffe0ff */
[----:B------:R-:W-:Y:S05]  /*d210*/  @!P0 BRA `(.L_x_137) ;  /* 0x0000000000408947 */ /* 0x000fea0003800000 */
[----:B------:R-:W1:Y:S01]  /*d220*/  LDCU.64 UR8, c[0x4][0x78] ;  /* 0x01000f00ff0877ac */ /* 0x000e620008000a00 */
[----:B------:R-:W-:Y:S01]  /*d230*/  MOV R3, 0x0 ;  /* 0x0000000000037802 */ /* 0x000fe20000000f00 */
[----:B------:R-:W-:Y:S02]  /*d240*/  HFMA2 R12, -RZ, RZ, 0, 5.9604644775390625e-08 ;  /* 0x00000001ff0c7431 */ /* 0x000fe400000001ff */
[----:B------:R-:W-:Y:S02]  /*d250*/  IMAD.MOV.U32 R8, RZ, RZ, 0x192 ;  /* 0x00000192ff087424 */ /* 0x000fe400078e00ff */
[----:B------:R-:W-:Y:S01]  /*d260*/  IMAD.MOV.U32 R13, RZ, RZ, RZ ;  /* 0x000000ffff0d7224 */ /* 0x000fe200078e00ff */
[----:B------:R-:W3:Y:S01]  /*d270*/  LDCU.64 UR6, c[0x4][0x80] ;  /* 0x01001000ff0677ac */ /* 0x000ee20008000a00 */
[----:B------:R-:W4:Y:S01]  /*d280*/  LDC.64 R2, c[0x4][R3] ;  /* 0x0100000003027b82 */ /* 0x000f220000000a00 */
[----:B------:R-:W5:Y:S01]  /*d290*/  LDCU.64 UR4, c[0x4][0x18] ;  /* 0x01000300ff0477ac */ /* 0x000f620008000a00 */
[----:B-1----:R-:W-:Y:S01]  /*d2a0*/  MOV R5, UR9 ;  /* 0x0000000900057c02 */ /* 0x002fe20008000f00 */
[----:B------:R-:W-:Y:S01]  /*d2b0*/  IMAD.U32 R4, RZ, RZ, UR8 ;  /* 0x00000008ff047e24 */ /* 0x000fe2000f8e00ff */
[----:B---3--:R-:W-:Y:S01]  /*d2c0*/  MOV R7, UR7 ;  /* 0x0000000700077c02 */ /* 0x008fe20008000f00 */
[----:B------:R-:W-:Y:S01]  /*d2d0*/  IMAD.U32 R6, RZ, RZ, UR6 ;  /* 0x00000006ff067e24 */ /* 0x000fe2000f8e00ff */
[----:B-----5:R-:W-:Y:S01]  /*d2e0*/  MOV R11, UR5 ;  /* 0x00000005000b7c02 */ /* 0x020fe20008000f00 */
[----:B------:R-:W-:Y:S02]  /*d2f0*/  IMAD.U32 R10, RZ, RZ, UR4 ;  /* 0x00000004ff0a7e24 */ /* 0x000fe4000f8e00ff */
[----:B------:R-:W-:Y:S07]  /*d300*/  LEPC R20, `(.L_x_137) ;  /* 0x000000001014794e */ /* 0x000fee0000000000 */
[----:B--2-4-:R-:W-:Y:S05]  /*d310*/  CALL.ABS.NOINC R2 ;  /* 0x0000000002007343 */ /* 0x014fea0003c00000 */
.L_x_137:
[----:B------:R-:W1:Y:S02]  /*d320*/  LDCU.64 UR4, c[0x0][0x988] ;  /* 0x00013100ff0477ac */ /* 0x000e640008000a00 */
[----:B-1----:R-:W-:Y:S04]  /*d330*/  ISETP.NE.U32.AND P4, PT, RZ, UR4, PT ;  /* 0x00000004ff007c0c */ /* 0x002fe8000bf85070 */
[----:B------:R-:W-:Y:S01]  /*d340*/  ISETP.NE.AND.EX P4, PT, RZ, UR5, PT, P4 ;  /* 0x00000005ff007c0c */ /* 0x000fe2000bf85340 */
[----:B------:R-:W-:Y:S05]  /*d350*/  WARPSYNC.ALL ;  /* 0x0000000000007948 */ /* 0x000fea0003800000 */
[----:B------:R-:W-:Y:S01]  /*d360*/  R2UR UR4, R16 ;  /* 0x00000000100472ca */ /* 0x000fe200000e0000 */
[----:B------:R-:W-:Y:S01]  /*d370*/  UISETP.NE.AND UP2, UPT, UR45, URZ, UPT ;  /* 0x000000ff2d00728c */ /* 0x000fe2000bf45270 */
[----:B------:R-:W-:Y:S04]  /*d380*/  IADD3 R0, PT, PT, R233, 0x150, RZ ;  /* 0x00000150e9007810 */ /* 0x000fe80007ffe0ff */
[----:B------:R-:W-:Y:S02]  /*d390*/  LOP3.LUT R0, R0, 0xfefffff8, RZ, 0xc0, !PT ;  /* 0xfefffff800007812 */ /* 0x000fe400078ec0ff */
[----:B------:R-:W-:Y:S05]  /*d3a0*/  PLOP3.LUT P0, PT, PT, PT, UP2, 0x80, 0x8 ;  /* 0x000000000008781c */ /* 0x000fea0003f0f028 */
[----:B--2---:R-:W1:Y:S01]  /*d3b0*/  LDTM.x64 R4, tmem[UR4+0x40] ;  /* 0x00004004000479ee */ /* 0x004e620008340000 */
[----:B------:R-:W-:Y:S01]  /*d3c0*/  NOP ;  /* 0x0000000000007918 */ /* 0x000fe20000000000 */
[----:B-1----:R1:W-:Y:S01]  /*d3d0*/  SYNCS.ARRIVE.TRANS64.RED.A1T0 RZ, [R0+URZ], RZ ;  /* 0x000000ff00ff79a7 */ /* 0x0023e200081004ff */
[----:B------:R-:W2:Y:S01]  /*d3e0*/  LDCU.64 UR4, c[0x0][0xb88] ;  /* 0x00017100ff0477ac */ /* 0x000ea20008000a00 */
        /* <DEDUP_REMOVED lines=68> */
[----:B------:R-:W-:Y:S01]  /*d830*/  FFMA R8, R73, R77, R8 ;  /* 0x0000004d49087223 */ /* 0x000fe20000000008 */
[----:B------:R-:W-:Y:S01]  /*d840*/  FMNMX.NAN R197, RZ, R4, !PT ;  /* 0x00000004ffc57209 */ /* 0x000fe20007820000 */
[-C--:B------:R-:W-:Y:S01]  /*d850*/  FMUL R2, R6, R145.reuse ;  /* 0x0000009106027220 */ /* 0x080fe20000400000 */
[----:B------:R-:W-:Y:S01]  /*d860*/  FMNMX.NAN R199, RZ, R6, !PT ;  /* 0x00000006ffc77209 */ /* 0x000fe20007820000 */
[----:B-1----:R-:W-:Y:S01]  /*d870*/  FMUL R0, R7, R145 ;  /* 0x0000009107007220 */ /* 0x002fe20000400000 */
[----:B------:R-:W-:Y:S01]  /*d880*/  FMNMX.NAN R198, RZ, R7, !PT ;  /* 0x00000007ffc67209 */ /* 0x000fe20007820000 */
[----:B------:R-:W-:Y:S01]  /*d890*/  FFMA R9, R73, R78, R9 ;  /* 0x0000004e49097223 */ /* 0x000fe20000000009 */
[----:B------:R-:W-:Y:S01]  /*d8a0*/  FMNMX.NAN R196, RZ, R5, !PT ;  /* 0x00000005ffc47209 */ /* 0x000fe20007820000 */
[-C--:B------:R-:W-:Y:S01]  /*d8b0*/  FMUL R3, R199, R143.reuse ;  /* 0x0000008fc7037220 */ /* 0x080fe20000400000 */
[----:B------:R-:W-:Y:S01]  /*d8c0*/  F2FP.SATFINITE.E4M3.F32.PACK_AB_MERGE_C R76, R0, R2, RZ ;  /* 0x00000002004c723e */ /* 0x000fe200048070ff */
[-C--:B------:R-:W-:Y:S01]  /*d8d0*/  FMUL R72, R198, R143.reuse ;  /* 0x0000008fc6487220 */ /* 0x080fe20000400000 */
[----:B------:R-:W-:Y:S01]  /*d8e0*/  FMNMX.NAN R193, RZ, R8, !PT ;  /* 0x00000008ffc17209 */ /* 0x000fe20007820000 */
[----:B------:R-:W-:Y:S01]  /*d8f0*/  FMUL R2, R197, R143 ;  /* 0x0000008fc5027220 */ /* 0x000fe20000400000 */
[----:B------:R-:W-:Y:S01]  /*d900*/  FMNMX.NAN R192, RZ, R9, !PT ;  /* 0x00000009ffc07209 */ /* 0x000fe20007820000 */
[----:B------:R-:W-:Y:S01]  /*d910*/  FMUL R0, R196, R143 ;  /* 0x0000008fc4007220 */ /* 0x000fe20000400000 */
[----:B------:R-:W-:Y:S01]  /*d920*/  F2FP.SATFINITE.E4M3.F32.PACK_AB_MERGE_C R72, R72, R3, RZ ;  /* 0x000000034848723e */ /* 0x000fe200048070ff */
[----:B------:R-:W-:Y:S01]  /*d930*/  FMUL R3, R5, R145 ;  /* 0x0000009105037220 */ /* 0x000fe20000400000 */
[C---:B------:R-:W-:Y:S01]  /*d940*/  FFMA R10, R73.reuse, R79, R10 ;  /* 0x0000004f490a7223 */ /* 0x040fe2000000000a */
[C---:B------:R-:W-:Y:S01]  /*d950*/  FFMA R11, R73.reuse, R80, R11 ;  /* 0x00000050490b7223 */ /* 0x040fe2000000000b */
[----:B------:R-:W-:Y:S01]  /*d960*/  F2FP.SATFINITE.E4M3.F32.PACK_AB_MERGE_C R0, R0, R2, R72 ;  /* 0x000000020000723e */ /* 0x000fe20004807048 */
[-C--:B------:R-:W-:Y:S01]  /*d970*/  FMUL R72, R8, R145.reuse ;  /* 0x0000009108487220 */ /* 0x080fe20000400000 */
[----:B------:R-:W-:Y:S01]  /*d980*/  FMUL R67, R4, R145 ;  /* 0x0000009104437220 */ /* 0x000fe20000400000 */
[----:B------:R-:W-:Y:S01]  /*d990*/  FMNMX.NAN R195, RZ, R10, !PT ;  /* 0x0000000affc37209 */ /* 0x000fe20007820000 */
[C---:B------:R-:W-:Y:S01]  /*d9a0*/  FFMA R12, R73.reuse, R81, R12 ;  /* 0x00000051490c7223 */ /* 0x040fe2000000000c */
[----:B------:R-:W-:Y:S01]  /*d9b0*/  SHF.R.U32.HI R2, RZ, 0x8, R0 ;  /* 0x00000008ff027819 */ /* 0x000fe20000011600 */
[----:B------:R-:W-:Y:S01]  /*d9c0*/  STS.U8 [R239+UR44+0x6400], R0 ;  /* 0x00640000ef007988 */ /* 0x000fe2000800002c */
[----:B------:R-:W-:Y:S01]  /*d9d0*/  FMNMX.NAN R194, RZ, R11, !PT ;  /* 0x0000000bffc27209 */ /* 0x000fe20007820000 */
[----:B------:R-:W-:Y:S01]  /*d9e0*/  FFMA R13, R73, R82, R13 ;  /* 0x00000052490d7223 */ /* 0x000fe2000000000d */
[----:B------:R-:W-:Y:S01]  /*d9f0*/  F2FP.SATFINITE.E4M3.F32.PACK_AB_MERGE_C R161, R3, R67, R76 ;  /* 0x0000004303a1723e */ /* 0x000fe2000480704c */
[----:B------:R1:W-:Y:S01]  /*da00*/  STS.U8 [R151+0x6400], R2 ;  /* 0x0064000297007388 */ /* 0x0003e20000000000 */
[----:B------:R-:W-:Y:S01]  /*da10*/  FMNMX.NAN R189, RZ, R12, !PT ;  /* 0x0000000cffbd7209 */ /* 0x000fe20007820000 */
[----:B------:R-:W-:Y:S01]  /*da20*/  FMUL R3, R195, R143 ;  /* 0x0000008fc3037220 */ /* 0x000fe20000400000 */
[----:B------:R-:W-:Y:S01]  /*da30*/  FMNMX.NAN R188, RZ, R13, !PT ;  /* 0x0000000dffbc7209 */ /* 0x000fe20007820000 */
[-C--:B------:R-:W-:Y:S01]  /*da40*/  FMUL R75, R10, R145.reuse ;  /* 0x000000910a4b7220 */ /* 0x080fe20000400000 */
[-C--:B------:R-:W-:Y:S01]  /*da50*/  FMUL R74, R11, R145.reuse ;  /* 0x000000910b4a7220 */ /* 0x080fe20000400000 */
[----:B------:R-:W-:Y:S01]  /*da60*/  FMUL R67, R9, R145 ;  /* 0x0000009109437220 */ /* 0x000fe20000400000 */
[C---:B------:R-:W-:Y:S01]  /*da70*/  FFMA R14, R73.reuse, R83, R14 ;  /* 0x00000053490e7223 */ /* 0x040fe2000000000e */
[C---:B------:R-:W-:Y:S01]  /*da80*/  FFMA R15, R73.reuse, R84, R15 ;  /* 0x00000054490f7223 */ /* 0x040fe2000000000f */
[C---:B------:R-:W-:Y:S01]  /*da90*/  FFMA R16, R73.reuse, R85, R16 ;  /* 0x0000005549107223 */ /* 0x040fe20000000010 */
[----:B------:R-:W-:Y:S01]  /*daa0*/  F2FP.SATFINITE.E4M3.F32.PACK_AB_MERGE_C R74, R74, R75, RZ ;  /* 0x0000004b4a4a723e */ /* 0x000fe200048070ff */
[C---:B------:R-:W-:Y:S01]  /*dab0*/  FFMA R17, R73.reuse, R86, R17 ;  /* 0x0000005649117223 */ /* 0x040fe20000000011 */
[----:B------:R-:W-:Y:S01]  /*dac0*/  FMNMX.NAN R191, RZ, R14, !PT ;  /* 0x0000000effbf7209 */ /* 0x000fe20007820000 */
[----:B------:R-:W-:Y:S01]  /*dad0*/  FFMA R18, R73, R87, R18 ;  /* 0x0000005749127223 */ /* 0x000fe20000000012 */
[----:B------:R-:W-:Y:S01]  /*dae0*/  F2FP.SATFINITE.E4M3.F32.PACK_AB_MERGE_C R160, R67, R72, R74 ;  /* 0x0000004843a0723e */ /* 0x000fe2000480704a */
[----:B------:R-:W-:Y:S01]  /*daf0*/  FMUL R72, R193, R143 ;  /* 0x0000008fc1487220 */ /* 0x000fe20000400000 */
[----:B------:R-:W-:Y:S01]  /*db00*/  FMNMX.NAN R190, RZ, R15, !PT ;  /* 0x0000000fffbe7209 */ /* 0x000fe20007820000 */
[----:B------:R-:W-:Y:S01]  /*db10*/  FMUL R67, R192, R143 ;  /* 0x0000008fc0437220 */ /* 0x000fe20000400000 */
[----:B------:R-:W-:Y:S01]  /*db20*/  FMNMX.NAN R187, RZ, R18, !PT ;  /* 0x00000012ffbb7209 */ /* 0x000fe20007820000 */
[-C--:B------:R-:W-:Y:S01]  /*db30*/  FMUL R75, R14, R145.reuse ;  /* 0x000000910e4b7220 */ /* 0x080fe20000400000 */
[----:B------:R-:W-:Y:S01]  /*db40*/  FMNMX.NAN R184, RZ, R16, !PT ;  /* 0x00000010ffb87209 */ /* 0x000fe20007820000 */
[----:B------:R-:W-:Y:S01]  /*db50*/  FMUL R74, R15, R145 ;  /* 0x000000910f4a7220 */ /* 0x000fe20000400000 */
[----:B------:R-:W-:Y:S01]  /*db60*/  FMNMX.NAN R183, RZ, R17, !PT ;  /* 0x00000011ffb77209 */ /* 0x000fe20007820000 */
[C---:B------:R-:W-:Y:S01]  /*db70*/  FFMA R19, R73.reuse, R88, R19 ;  /* 0x0000005849137223 */ /* 0x040fe20000000013 */
[C---:B------:R-:W-:Y:S01]  /*db80*/  FFMA R20, R73.reuse, R89, R20 ;  /* 0x0000005949147223 */ /* 0x040fe20000000014 */
[----:B-1----:R-:W-:Y:S01]  /*db90*/  FMUL R2, R194, R143 ;  /* 0x0000008fc2027220 */ /* 0x002fe20000400000 */
[----:B------:R-:W-:Y:S01]  /*dba0*/  F2FP.SATFINITE.E4M3.F32.PACK_AB_MERGE_C R74, R74, R75, RZ ;  /* 0x0000004b4a4a723e */ /* 0x000fe200048070ff */
[C---:B------:R-:W-:Y:S01]  /*dbb0*/  FFMA R21, R73.reuse, R90, R21 ;  /* 0x0000005a49157223 */ /* 0x040fe20000000015 */
[----:B------:R-:W-:Y:S01]  /*dbc0*/  FMNMX.NAN R185, RZ, R19, !PT ;  /* 0x00000013ffb97209 */ /* 0x000fe20007820000 */
[C---:B------:R-:W-:Y:S01]  /*dbd0*/  FFMA R22, R73.reuse, R91, R22 ;  /* 0x0000005b49167223 */ /* 0x040fe20000000016 */
[----:B------:R-:W-:Y:S01]  /*dbe0*/  F2FP.SATFINITE.E4M3.F32.PACK_AB_MERGE_C R76, R2, R3, RZ ;  /* 0x00000003024c723e */ /* 0x000fe200048070ff */
[C---:B------:R-:W-:Y:S01]  /*dbf0*/  FFMA R23, R73.reuse, R92, R23 ;  /* 0x0000005c49177223 */ /* 0x040fe20000000017 */
[----:B------:R-:W-:Y:S01]  /*dc00*/  SHF.R.U32.HI R3, RZ, 0x10, R0 ;  /* 0x00000010ff037819 */ /* 0x000fe20000011600 */
[C---:B------:R-:W-:Y:S01]  /*dc10*/  FFMA R24, R73.reuse, R93, R24 ;  /* 0x0000005d49187223 */ /* 0x040fe20000000018 */
[----:B------:R-:W-:Y:S01]  /*dc20*/  SHF.R.U32.HI R2, RZ, 0x18, R0 ;  /* 0x00000018ff027819 */ /* 0x000fe20000011600 */
[----:B------:R-:W-:Y:S01]  /*dc30*/  FFMA R25, R73, R94, R25 ;  /* 0x0000005e49197223 */ /* 0x000fe20000000019 */
[----:B------:R-:W-:Y:S01]  /*dc40*/  F2FP.SATFINITE.E4M3.F32.PACK_AB_MERGE_C R0, R67, R72, R76 ;  /* 0x000000484300723e */ /* 0x000fe2000480704c */
[----:B------:R1:W-:Y:S01]  /*dc50*/  STS.U8 [R147+0x6400], R3 ;  /* 0x0064000393007388 */ /* 0x0003e20000000000 */
[----:B------:R-:W-:Y:S01]  /*dc60*/  FMNMX.NAN R182, RZ, R22, !PT ;  /* 0x00000016ffb67209 */ /* 0x000fe20007820000 */
[----:B------:R-:W-:Y:S01]  /*dc70*/  FMUL R72, R12, R145 ;  /* 0x000000910c487220 */ /* 0x000fe20000400000 */
[----:B------:R-:W-:Y:S01]  /*dc80*/  FMNMX.NAN R181, RZ, R23, !PT ;  /* 0x00000017ffb57209 */ /* 0x000fe20007820000 */
[----:B------:R3:W-:Y:S01]  /*dc90*/  STS.U8 [R152+0x6400], R2 ;  /* 0x0064000298007388 */ /* 0x0007e20000000000 */
[----:B------:R-:W-:Y:S01]  /*dca0*/  FMNMX.NAN R180, RZ, R20, !PT ;  /* 0x00000014ffb47209 */ /* 0x000fe20007820000 */
[----:B------:R-:W-:Y:S01]  /*dcb0*/  FMUL R67, R13, R145 ;  /* 0x000000910d437220 */ /* 0x000fe20000400000 */
[----:B------:R-:W-:Y:S01]  /*dcc0*/  FMNMX.NAN R179, RZ, R21, !PT ;  /* 0x00000015ffb37209 */ /* 0x000fe20007820000 */
[----:B------:R-:W-:Y:S01]  /*dcd0*/  STS.U8 [R144+0x6400], R0 ;  /* 0x0064000090007388 */ /* 0x000fe20000000000 */
[----:B------:R-:W-:Y:S01]  /*dce0*/  FMNMX.NAN R175, RZ, R24, !PT ;  /* 0x00000018ffaf7209 */ /* 0x000fe20007820000 */
[----:B------:R-:W-:Y:S01]  /*dcf0*/  FFMA R26, R73, R95, R26 ;  /* 0x0000005f491a7223 */ /* 0x000fe2000000001a */
[----:B------:R-:W-:Y:S01]  /*dd00*/  F2FP.SATFINITE.E4M3.F32.PACK_AB_MERGE_C R158, R67, R72, R74 ;  /* 0x00000048439e723e */ /* 0x000fe2000480704a */
[----:B------:R-:W-:Y:S01]  /*dd10*/  FMUL R72, R189, R143 ;  /* 0x0000008fbd487220 */ /* 0x000fe20000400000 */
[----:B------:R-:W-:Y:S01]  /*dd20*/  FMNMX.NAN R174, RZ, R25, !PT ;  /* 0x00000019ffae7209 */ /* 0x000fe20007820000 */
[----:B------:R-:W-:Y:S01]  /*dd30*/  FMUL R67, R188, R143 ;  /* 0x0000008fbc437220 */ /* 0x000fe20000400000 */
[----:B------:R-:W-:Y:S01]  /*dd40*/  FMNMX.NAN R178, RZ, R26, !PT ;  /* 0x0000001affb27209 */ /* 0x000fe20007820000 */
[C---:B------:R-:W-:Y:S01]  /*dd50*/  FFMA R27, R73.reuse, R96, R27 ;  /* 0x00000060491b7223 */ /* 0x040fe2000000001b */
[C---:B------:R-:W-:Y:S01]  /*dd60*/  FFMA R28, R73.reuse, R97, R28 ;  /* 0x00000061491c7223 */ /* 0x040fe2000000001c */
[C---:B------:R-:W-:Y:S01]  /*dd70*/  FFMA R29, R73.reuse, R98, R29 ;  /* 0x00000062491d7223 */ /* 0x040fe2000000001d */
[C---:B------:R-:W-:Y:S01]  /*dd80*/  FFMA R30, R73.reuse, R99, R30 ;  /* 0x00000063491e7223 */ /* 0x040fe2000000001e */
[C---:B------:R-:W-:Y:S01]  /*dd90*/  FFMA R31, R73.reuse, R100, R31 ;  /* 0x00000064491f7223 */ /* 0x040fe2000000001f */
[----:B------:R-:W-:Y:S01]  /*dda0*/  FMNMX.NAN R177, RZ, R27, !PT ;  /* 0x0000001bffb17209 */ /* 0x000fe20007820000 */
[C---:B------:R-:W-:Y:S01]  /*ddb0*/  FFMA R32, R73.reuse, R101, R32 ;  /* 0x0000006549207223 */ /* 0x040fe20000000020 */
[----:B------:R-:W-:Y:S01]  /*ddc0*/  FMNMX.NAN R171, RZ, R28, !PT ;  /* 0x0000001cffab7209 */ /* 0x000fe20007820000 */
[----:B------:R-:W-:Y:S01]  /*ddd0*/  FFMA R33, R73, R102, R33 ;  /* 0x0000006649217223 */ /* 0x000fe20000000021 */
[----:B------:R-:W-:Y:S01]  /*dde0*/  FMNMX.NAN R173, RZ, R30, !PT ;  /* 0x0000001effad7209 */ /* 0x000fe20007820000 */
[----:B-1----:R-:W-:Y:S01]  /*ddf0*/  FMUL R3, R191, R143 ;  /* 0x0000008fbf037220 */ /* 0x002fe20000400000 */
[----:B------:R-:W-:Y:S01]  /*de00*/  FMNMX.NAN R172, RZ, R31, !PT ;  /* 0x0000001fffac7209 */ /* 0x000fe20007820000 */
[----:B------:R-:W-:Y:S01]  /*de10*/  FFMA R34, R73, R103, R34 ;  /* 0x0000006749227223 */ /* 0x000fe20000000022 */
[----:B---3--:R-:W-:Y:S01]  /*de20*/  SHF.R.U32.HI R2, RZ, 0x8, R0 ;  /* 0x00000008ff027819 */ /* 0x008fe20000011600 */
[----:B------:R-:W-:Y:S01]  /*de30*/  FMUL R75, R18, R145 ;  /* 0x00000091124b7220 */ /* 0x000fe20000400000 */
[----:B------:R-:W-:Y:S01]  /*de40*/  FMNMX.NAN R170, RZ, R29, !PT ;  /* 0x0000001dffaa7209 */ /* 0x000fe20007820000 */
[----:B------:R-:W-:Y:S01]  /*de50*/  FMUL R74, R19, R145 ;  /* 0x00000091134a7220 */ /* 0x000fe20000400000 */
[----:B------:R-:W-:Y:S01]  /*de60*/  FMNMX.NAN R169, RZ, R34, !PT ;  /* 0x00000022ffa97209 */ /* 0x000fe20007820000 */
[----:B------:R1:W-:Y:S01]  /*de70*/  STS.U8 [R149+0x6400], R2 ;  /* 0x0064000295007388 */ /* 0x0003e20000000000 */
[----:B------:R-:W-:Y:S01]  /*de80*/  FMNMX.NAN R167, RZ, R32, !PT ;  /* 0x00000020ffa77209 */ /* 0x000fe20007820000 */
[C---:B------:R-:W-:Y:S01]  /*de90*/  FFMA R35, R73.reuse, R104, R35 ;  /* 0x0000006849237223 */ /* 0x040fe20000000023 */
[----:B------:R-:W-:Y:S01]  /*dea0*/  F2FP.SATFINITE.E4M3.F32.PACK_AB_MERGE_C R74, R74, R75, RZ ;  /* 0x0000004b4a4a723e */ /* 0x000fe200048070ff */
[----:B------:R-:W-:Y:S01]  /*deb0*/  FMUL R75, R22, R145 ;  /* 0x00000091164b7220 */ /* 0x000fe20000400000 */
        /* <DEDUP_REMOVED lines=14> */
[----:B------:R-:W-:Y:S01]  /*dfa0*/  FMUL R88, R41, R145 ;  /* 0x0000009129587220 */ /* 0x000fe20000400000 */
        /* <DEDUP_REMOVED lines=8> */
[----:B------:R-:W-:Y:S01]  /*e030*/  FMUL R85, R45, R145 ;  /* 0x000000912d557220 */ /* 0x000fe20000400000 */
[----:B------:R-:W-:Y:S01]  /*e040*/  FMNMX.NAN R112, RZ, R46, !PT ;  /* 0x0000002eff707209 */ /* 0x000fe20007820000 */
[C---:B------:R-:W-:Y:S01]  /*e050*/  FFMA R47, R73.reuse, R116, R47 ;  /* 0x00000074492f7223 */ /* 0x040fe2000000002f */
[----:B------:R-:W-:Y:S01]  /*e060*/  F2FP.SATFINITE.E4M3.F32.PACK_AB_MERGE_C R76, R2, R3, RZ ;  /* 0x00000003024c723e */ /* 0x000fe200048070ff */
[C---:B------:R-:W-:Y:S01]  /*e070*/  FFMA R48, R73.reuse, R117, R48 ;  /* 0x0000007549307223 */ /* 0x040fe20000000030 */
[--C-:B------:R-:W-:Y:S01]  /*e080*/  SHF.R.U32.HI R3, RZ, 0x10, R0.reuse ;  /* 0x00000010ff037819 */ /* 0x100fe20000011600 */
        /* <DEDUP_REMOVED lines=10> */
[-C--:B------:R-:W-:Y:S01]  /*e130*/  FMUL R67, R17, R145.reuse ;  /* 0x0000009111437220 */ /* 0x080fe20000400000 */
[----:B------:R-:W-:Y:S01]  /*e140*/  FMNMX.NAN R107, RZ, R50, !PT ;  /* 0x00000032ff6b7209 */ /* 0x000fe20007820000 */
[----:B------:R-:W-:Y:S01]  /*e150*/  STS.U8 [R239+UR44+0x6800], R0 ;  /* 0x00680000ef007988 */ /* 0x000fe2000800002c */
[----:B------:R-:W-:Y:S01]  /*e160*/  FMNMX.NAN R105, RZ, R48, !PT ;  /* 0x00000030ff697209 */ /* 0x000fe20007820000 */
[----:B------:R-:W-:Y:S01]  /*e170*/  FMUL R84, R49, R145 ;  /* 0x0000009131547220 */ /* 0x000fe20000400000 */
[----:B------:R-:W-:Y:S01]  /*e180*/  F2FP.SATFINITE.E4M3.F32.PACK_AB_MERGE_C R156, R67, R72, R74 ;  /* 0x00000048439c723e */ /* 0x000fe2000480704a */
[----:B------:R-:W-:Y:S01]  /*e190*/  FMUL R72, R184, R143 ;  /* 0x0000008fb8487220 */ /* 0x000fe20000400000 */
[----:B------:R-:W-:Y:S01]  /*e1a0*/  FMNMX.NAN R104, RZ, R49, !PT ;  /* 0x00000031ff687209 */ /* 0x000fe20007820000 */
[----:B------:R-:W-:Y:S01]  /*e1b0*/  FMUL R67, R183, R143 ;  /* 0x0000008fb7437220 */ /* 0x000fe20000400000 */
        /* <DEDUP_REMOVED lines=8> */
[----:B------:R-:W-:Y:S01]  /*e240*/  FFMA R55, R73, R124, R55 ;  /* 0x0000007c49377223 */ /* 0x000fe20000000037 */
[----:B------:R-:W-:Y:S01]  /*e250*/  F2FP.SATFINITE.E4M3.F32.PACK_AB_MERGE_C R74, R74, R75, RZ ;  /* 0x0000004b4a4a723e */ /* 0x000fe200048070ff */
[----:B-1----:R-:W-:Y:S01]  /*e260*/  FMUL R3, R187, R143 ;  /* 0x0000008fbb037220 */ /* 0x002fe20000400000 */
[----:B------:R-:W-:Y:S01]  /*e270*/  FMNMX.NAN R98, RZ, R54, !PT ;  /* 0x00000036ff627209 */ /* 0x000fe20007820000 */
[C---:B------:R-:W-:Y:S01]  /*e280*/  FFMA R56, R73.reuse, R125, R56 ;  /* 0x0000007d49387223 */ /* 0x040fe20000000038 */
[----:B------:R-:W-:Y:S01]  /*e290*/  FMNMX.NAN R97, RZ, R55, !PT ;  /* 0x00000037ff617209 */ /* 0x000fe20007820000 */
[C---:B------:R-:W-:Y:S01]  /*e2a0*/  FFMA R57, R73.reuse, R126, R57 ;  /* 0x0000007e49397223 */ /* 0x040fe20000000039 */
[----:B---3--:R-:W-:Y:S01]  /*e2b0*/  SHF.R.U32.HI R2, RZ, 0x8, R0 ;  /* 0x00000008ff027819 */ /* 0x008fe20000011600 */
[----:B------:R-:W-:Y:S01]  /*e2c0*/  FMUL R75, R26, R145 ;  /* 0x000000911a4b7220 */ /* 0x000fe20000400000 */
        /* <DEDUP_REMOVED lines=17> */
[----:B--2---:R-:W-:Y:S01]  /*e3e0*/  UISETP.NE.U32.AND UP0, UPT, UR4, URZ, UPT ;  /* 0x000000ff0400728c */ /* 0x004fe2000bf05070 */
[----:B------:R-:W-:Y:S01]  /*e3f0*/  FMNMX.NAN R82, RZ, R63, !PT ;  /* 0x0000003fff527209 */ /* 0x000fe20007820000 */
[C---:B------:R-:W-:Y:S01]  /*e400*/  FFMA R66, R73.reuse, R135, R66 ;  /* 0x0000008749427223 */ /* 0x040fe20000000042 */
[----:B------:R-:W-:Y:S01]  /*e410*/  @!UP2 ULEA.HI UR4, UR46, UR46, URZ, 0x1 ;  /* 0x0000002e2e04a291 */ /* 0x000fe2000f8f08ff */
[----:B------:R-:W-:Y:S01]  /*e420*/  FFMA R68, R73, R136, R68 ;  /* 0x0000008849447223 */ /* 0x000fe20000000044 */
[----:B------:R-:W-:Y:S01]  /*e430*/  FMNMX.NAN R77, RZ, R64, !PT ;  /* 0x00000040ff4d7209 */ /* 0x000fe20007820000 */
[-C--:B------:R-:W-:Y:S01]  /*e440*/  FMUL R92, R60, R145.reuse ;  /* 0x000000913c5c7220 */ /* 0x080fe20000400000 */
[----:B------:R-:W-:Y:S01]  /*e450*/  @!UP2 ULOP3.LUT UR4, UR4, 0x7fffe, URZ, 0xc0, !UPT ;  /* 0x0007fffe0404a892 */ /* 0x000fe2000f8ec0ff */
[-C--:B------:R-:W-:Y:S01]  /*e460*/  FMUL R91, R61, R145.reuse ;  /* 0x000000913d5b7220 */ /* 0x080fe20000400000 */
[-C--:B------:R-:W-:Y:S01]  /*e470*/  FMUL R94, R64, R145.reuse ;  /* 0x00000091405e7220 */ /* 0x080fe20000400000 */
[----:B------:R-:W-:Y:S01]  /*e480*/  FMUL R93, R65, R145 ;  /* 0x00000091415d7220 */ /* 0x000fe20000400000 */
[-C--:B-1----:R-:W-:Y:S01]  /*e490*/  FMUL R2, R185, R143.reuse ;  /* 0x0000008fb9027220 */ /* 0x082fe20000400000 */
[----:B------:R-:W-:Y:S01]  /*e4a0*/  @!UP2 UIADD3 UR4, UPT, UPT, UR46, -UR4, URZ ;  /* 0x800000042e04a290 */ /* 0x000fe2000fffe0ff */
[----:B------:R-:W-:Y:S01]  /*e4b0*/  FMUL R100, R77, R143 ;  /* 0x0000008f4d647220 */ /* 0x000fe20000400000 */
[----:B------:R-:W-:Y:S02]  /*e4c0*/  UISETP.NE.AND.EX UP1, UPT, UR5, URZ, UPT, UP0 ;  /* 0x000000ff0500728c */ /* 0x000fe4000bf25300 */
[----:B------:R-:W-:Y:S02]  /*e4d0*/  F2FP.SATFINITE.E4M3.F32.PACK_AB_MERGE_C R76, R2, R3, RZ ;  /* 0x00000003024c723e */ /* 0x000fe400048070ff */
[--C-:B------:R-:W-:Y:S02]  /*e4e0*/  SHF.R.U32.HI R3, RZ, 0x10, R0.reuse ;  /* 0x00000010ff037819 */ /* 0x100fe40000011600 */
[----:B------:R-:W-:Y:S02]  /*e4f0*/  SHF.R.U32.HI R2, RZ, 0x18, R0 ;  /* 0x00000018ff027819 */ /* 0x000fe40000011600 */
[----:B------:R-:W-:Y:S01]  /*e500*/  F2FP.SATFINITE.E4M3.F32.PACK_AB_MERGE_C R0, R67, R72, R76 ;  /* 0x000000484300723e */ /* 0x000fe2000480704c */
[----:B------:R1:W-:Y:S01]  /*e510*/  STS.U8 [R147+0x6800], R3 ;  /* 0x0068000393007388 */ /* 0x0003e20000000000 */
[-C--:B------:R-:W-:Y:S01]  /*e520*/  FMUL R72, R20, R145.reuse ;  /* 0x0000009114487220 */ /* 0x080fe20000400000 */
[----:B------:R-:W-:Y:S01]  /*e530*/  FMUL R67, R21, R145 ;  /* 0x0000009115437220 */ /* 0x000fe20000400000 */
[----:B------:R-:W-:Y:S01]  /*e540*/  MOV R78, UR4 ;  /* 0x00000004004e7c02 */ /* 0x000fe20008000f00 */
[----:B------:R2:W-:Y:S03]  /*e550*/  STS.U8 [R152+0x6800], R2 ;  /* 0x0068000298007388 */ /* 0x0005e60000000000 */
[----:B------:R-:W-:Y:S01]  /*e560*/  F2FP.SATFINITE.E4M3.F32.PACK_AB_MERGE_C R155, R67, R72, R74 ;  /* 0x00000048439b723e */ /* 0x000fe2000480704a */
[----:B------:R-:W-:Y:S01]  /*e570*/  STS.U8 [R144+0x6800], R0 ;  /* 0x0068000090007388 */ /* 0x000fe20000000000 */
[-C--:B------:R-:W-:Y:S01]  /*e580*/  FMUL R72, R180, R143.reuse ;  /* 0x0000008fb4487220 */ /* 0x080fe20000400000 */
[----:B------:R-:W-:Y:S01]  /*e590*/  FMUL R67, R179, R143 ;  /* 0x0000008fb3437220 */ /* 0x000fe20000400000 */
[----:B------:R-:W-:Y:S01]  /*e5a0*/  FMUL R74, R27, R145 ;  /* 0x000000911b4a7220 */ /* 0x000fe20000400000 */
[C---:B------:R-:W-:Y:S02]  /*e5b0*/  @!P0 LEA R176, R78.reuse, R176, 0xd ;  /* 0x000000b04eb08211 */ /* 0x040fe400078e68ff */
[----:B------:R-:W-:Y:S02]  /*e5c0*/  @!P0 LEA R78, R78, R240, 0xd ;  /* 0x000000f04e4e8211 */ /* 0x000fe400078e68ff */
[----:B------:R-:W-:Y:S01]  /*e5d0*/  F2FP.SATFINITE.E4M3.F32.PACK_AB_MERGE_C R74, R74, R75, RZ ;  /* 0x0000004b4a4a723e */ /* 0x000fe200048070ff */
[----:B------:R-:W-:Y:S01]  /*e5e0*/  FMUL R75, R30, R145 ;  /* 0x000000911e4b7220 */ /* 0x000fe20000400000 */
[-C--:B-1----:R-:W-:Y:S01]  /*e5f0*/  FMUL R3, R182, R143.reuse ;  /* 0x0000008fb6037220 */ /* 0x082fe20000400000 */
[--C-:B--2---:R-:W-:Y:S05]  /*e600*/  SHF.R.U32.HI R2, RZ, 0x8, R0.reuse ;  /* 0x00000008ff027819 */ /* 0x104fea0000011600 */
[----:B------:R1:W-:Y:S02]  /*e610*/  STS.U8 [R149+0x6800], R2 ;  /* 0x0068000295007388 */ /* 0x0003e40000000000 */
[----:B-1----:R-:W-:Y:S05]  /*e620*/  FMUL R2, R181, R143 ;  /* 0x0000008fb5027220 */ /* 0x002fea0000400000 */
[----:B------:R-:W-:Y:S02]  /*e630*/  F2FP.SATFINITE.E4M3.F32.PACK_AB_MERGE_C R76, R2, R3, RZ ;  /* 0x00000003024c723e */ /* 0x000fe400048070ff */
[--C-:B------:R-:W-:Y:S02]  /*e640*/  SHF.R.U32.HI R3, RZ, 0x10, R0.reuse ;  /* 0x00000010ff037819 */ /* 0x100fe40000011600 */
[----:B------:R-:W-:Y:S02]  /*e650*/  SHF.R.U32.HI R2, RZ, 0x18, R0 ;  /* 0x00000018ff027819 */ /* 0x000fe40000011600 */
[----:B------:R-:W-:Y:S01]  /*e660*/  F2FP.SATFINITE.E4M3.F32.PACK_AB_MERGE_C R0, R67, R72, R76 ;  /* 0x000000484300723e */ /* 0x000fe2000480704c */
[----:B------:R1:W-:Y:S01]  /*e670*/  STS.U8 [R146+0x6800], R3 ;  /* 0x0068000392007388 */ /* 0x0003e20000000000 */
[-C--:B------:R-:W-:Y:S01]  /*e680*/  FMUL R72, R24, R145.reuse ;  /* 0x0000009118487220 */ /* 0x080fe20000400000 */
[----:B------:R-:W-:Y:S02]  /*e690*/  FMUL R67, R25, R145 ;  /* 0x0000009119437220 */ /* 0x000fe40000400000 */
[----:B------:R2:W-:Y:S03]  /*e6a0*/  STS.U8 [R150+0x6800], R2 ;  /* 0x0068000296007388 */ /* 0x0005e60000000000 */
[----:B------:R-:W-:Y:S01]  /*e6b0*/  F2FP.SATFINITE.E4M3.F32.PACK_AB_MERGE_C R154, R67, R72, R74 ;  /* 0x00000048439a723e */ /* 0x000fe2000480704a */
[----:B------:R-:W-:Y:S01]  /*e6c0*/  STS.U8 [R239+UR44+0x6c00], R0 ;  /* 0x006c0000ef007988 */ /* 0x000fe2000800002c */
[-C--:B------:R-:W-:Y:S01]  /*e6d0*/  FMUL R72, R175, R143.reuse ;  /* 0x0000008faf487220 */ /* 0x080fe20000400000 */
[----:B------:R-:W-:Y:S01]  /*e6e0*/  FMUL R67, R174, R143 ;  /* 0x0000008fae437220 */ /* 0x000fe20000400000 */
[----:B------:R-:W-:Y:S05]  /*e6f0*/  FMUL R74, R31, R145 ;  /* 0x000000911f4a7220 */ /* 0x000fea0000400000 */
        /* <DEDUP_REMOVED lines=15> */
[----:B------:R-:W-:Y:S01]  /*e7f0*/  STS.U8 [R144+0x6c00], R0 ;  /* 0x006c000090007388 */ /* 0x000fe20000000000 */
        /* <DEDUP_REMOVED lines=50> */
[----:B------:R-:W-:Y:S01]  /*eb20*/  F2FP.SATFINITE.E4M3.F32.PACK_AB_MERGE_C R72, R74, R75, RZ ;  /* 0x0000004b4a48723e */ /* 0x000fe200048070ff */
[----:B------:R-:W-:Y:S01]  /*eb30*/  FMUL R67, R159, R143 ;  /* 0x0000008f9f437220 */ /* 0x000fe20000400000 */
[-C--:B------:R-:W-:Y:S01]  /*eb40*/  FMUL R75, R46, R145.reuse ;  /* 0x000000912e4b7220 */ /* 0x080fe20000400000 */
[----:B------:R2:W-:Y:S01]  /*eb50*/  STS.U8 [R150+0x7000], R2 ;  /* 0x0070000296007388 */ /* 0x0005e20000000000 */
[-C--:B------:R-:W-:Y:S03]  /*eb60*/  FMUL R74, R47, R145.reuse ;  /* 0x000000912f4a7220 */ /* 0x080fe60000400000 */
[----:B------:R-:W-:Y:S01]  /*eb70*/  STS.U8 [R239+UR44+0x7400], R0 ;  /* 0x00740000ef007988 */ /* 0x000fe2000800002c */
[----:B-1----:R-:W-:Y:S01]  /*eb80*/  FMUL R3, R40, R145 ;  /* 0x0000009128037220 */ /* 0x002fe20000400000 */
[----:B--2---:R-:W-:Y:S04]  /*eb90*/  SHF.R.U32.HI R2, RZ, 0x8, R0 ;  /* 0x00000008ff027819 */ /* 0x004fe80000011600 */
[----:B------:R-:W-:Y:S01]  /*eba0*/  F2FP.SATFINITE.E4M3.F32.PACK_AB_MERGE_C R88, R88, R3, R72 ;  /* 0x000000035858723e */ /* 0x000fe20004807048 */
[-C--:B------:R-:W-:Y:S01]  /*ebb0*/  FMUL R72, R114, R143.reuse ;  /* 0x0000008f72487220 */ /* 0x080fe20000400000 */
[--C-:B------:R-:W-:Y:S01]  /*ebc0*/  SHF.R.U32.HI R3, RZ, 0x10, R0.reuse ;  /* 0x00000010ff037819 */ /* 0x100fe20000011600 */
[----:B------:R1:W-:Y:S04]  /*ebd0*/  STS.U8 [R151+0x7400], R2 ;  /* 0x0074000297007388 */ /* 0x0003e80000000000 */
[----:B------:R2:W-:Y:S01]  /*ebe0*/  STS.U8 [R147+0x7400], R3 ;  /* 0x0074000393007388 */ /* 0x0005e20000000000 */
[----:B-1----:R-:W-:Y:S01]  /*ebf0*/  FMUL R2, R157, R143 ;  /* 0x0000008f9d027220 */ /* 0x002fe20000400000 */
[----:B--2---:R-:W-:Y:S04]  /*ec00*/  FMUL R3, R44, R145 ;  /* 0x000000912c037220 */ /* 0x004fe80000400000 */
[----:B------:R-:W-:Y:S01]  /*ec10*/  F2FP.SATFINITE.E4M3.F32.PACK_AB_MERGE_C R76, R2, R67, RZ ;  /* 0x00000043024c723e */ /* 0x000fe200048070ff */
[----:B------:R-:W-:Y:S01]  /*ec20*/  FMUL R67, R113, R143 ;  /* 0x0000008f71437220 */ /* 0x000fe20000400000 */
[----:B------:R-:W-:Y:S04]  /*ec30*/  SHF.R.U32.HI R2, RZ, 0x18, R0 ;  /* 0x00000018ff027819 */ /* 0x000fe80000011600 */
[----:B------:R-:W-:Y:S01]  /*ec40*/  F2FP.SATFINITE.E4M3.F32.PACK_AB_MERGE_C R0, R67, R72, R76 ;  /* 0x000000484300723e */ /* 0x000fe2000480704c */
[----:B------:R1:W-:Y:S01]  /*ec50*/  STS.U8 [R152+0x7400], R2 ;  /* 0x0074000298007388 */ /* 0x0003e20000000000 */
[----:B------:R-:W-:Y:S01]  /*ec60*/  F2FP.SATFINITE.E4M3.F32.PACK_AB_MERGE_C R72, R74, R75, RZ ;  /* 0x0000004b4a48723e */ /* 0x000fe200048070ff */
[----:B------:R-:W-:Y:S01]  /*ec70*/  FMUL R67, R112, R143 ;  /* 0x0000008f70437220 */ /* 0x000fe20000400000 */
[----:B------:R-:W-:Y:S01]  /*ec80*/  FMUL R75, R50, R145 ;  /* 0x00000091324b7220 */ /* 0x000fe20000400000 */
[----:B------:R-:W-:Y:S01]  /*ec90*/  STS.U8 [R144+0x7400], R0 ;  /* 0x0074000090007388 */ /* 0x000fe20000000000 */
[----:B------:R-:W-:Y:S01]  /*eca0*/  F2FP.SATFINITE.E4M3.F32.PACK_AB_MERGE_C R85, R85, R3, R72 ;  /* 0x000000035555723e */ /* 0x000fe20004807048 */
[----:B------:R-:W-:Y:S01]  /*ecb0*/  FMUL R72, R110, R143 ;  /* 0x0000008f6e487220 */ /* 0x000fe20000400000 */
[--C-:B------:R-:W-:Y:S01]  /*ecc0*/  SHF.R.U32.HI R3, RZ, 0x10, R0.reuse ;  /* 0x00000010ff037819 */ /* 0x100fe20000011600 */
[----:B------:R-:W-:Y:S01]  /*ecd0*/  FMUL R74, R51, R145 ;  /* 0x00000091334a7220 */ /* 0x000fe20000400000 */
[--C-:B-1----:R-:W-:Y:S05]  /*ece0*/  SHF.R.U32.HI R2, RZ, 0x8, R0.reuse ;  /* 0x00000008ff027819 */ /* 0x102fea0000011600 */
        /* <DEDUP_REMOVED lines=12> */
[----:B------:R-:W-:Y:S01]  /*edb0*/  STS.U8 [R239+UR44+0x7800], R0 ;  /* 0x00780000ef007988 */ /* 0x000fe2000800002c */
[----:B------:R-:W-:Y:S01]  /*edc0*/  F2FP.SATFINITE.E4M3.F32.PACK_AB_MERGE_C R84, R84, R3, R72 ;  /* 0x000000035454723e */ /* 0x000fe20004807048 */
[----:B------:R-:W-:Y:S01]  /*edd0*/  FMUL R72, R105, R143 ;  /* 0x0000008f69487220 */ /* 0x000fe20000400000 */
[--C-:B------:R-:W-:Y:S01]  /*ede0*/  SHF.R.U32.HI R3, RZ, 0x10, R0.reuse ;  /* 0x00000010ff037819 */ /* 0x100fe20000011600 */
[----:B------:R-:W-:Y:S05]  /*edf0*/  FMUL R74, R55, R145 ;  /* 0x00000091374a7220 */ /* 0x000fea0000400000 */
[----:B------:R-:W-:Y:S02]  /*ee00*/  F2FP.SATFINITE.E4M3.F32.PACK_AB_MERGE_C R74, R74, R75, RZ ;  /* 0x0000004b4a4a723e */ /* 0x000fe400048070ff */
[----:B------:R-:W-:Y:S05]  /*ee10*/  FMNMX.NAN R75, RZ, R65, !PT ;  /* 0x00000041ff4b7209 */ /* 0x000fea0007820000 */
[-C--:B------:R-:W-:Y:S01]  /*ee20*/  FMUL R99, R75, R143.reuse ;  /* 0x0000008f4b637220 */ /* 0x080fe20000400000 */
[--C-:B-1----:R-:W-:Y:S05]  /*ee30*/  SHF.R.U32.HI R2, RZ, 0x8, R0.reuse ;  /* 0x00000008ff027819 */ /* 0x102fea0000011600 */
[----:B------:R1:W-:Y:S04]  /*ee40*/  STS.U8 [R151+0x7800], R2 ;  /* 0x0078000297007388 */ /* 0x0003e80000000000 */
[----:B------:R2:W-:Y:S01]  /*ee50*/  STS.U8 [R147+0x7800], R3 ;  /* 0x0078000393007388 */ /* 0x0005e20000000000 */
[----:B-1----:R-:W-:Y:S01]  /*ee60*/  FMUL R2, R106, R143 ;  /* 0x0000008f6a027220 */ /* 0x002fe20000400000 */
[----:B--2---:R-:W-:Y:S04]  /*ee70*/  FMUL R3, R52, R145 ;  /* 0x0000009134037220 */ /* 0x004fe80000400000 */
[----:B------:R-:W-:Y:S01]  /*ee80*/  F2FP.SATFINITE.E4M3.F32.PACK_AB_MERGE_C R76, R2, R67, RZ ;  /* 0x00000043024c723e */ /* 0x000fe200048070ff */
[----:B------:R-:W-:Y:S01]  /*ee90*/  FMUL R67, R104, R143 ;  /* 0x0000008f68437220 */ /* 0x000fe20000400000 */
[----:B------:R-:W-:Y:S02]  /*eea0*/  SHF.R.U32.HI R2, RZ, 0x18, R0 ;  /* 0x00000018ff027819 */ /* 0x000fe40000011600 */
[----:B------:R-:W-:Y:S01]  /*eeb0*/  F2FP.SATFINITE.E4M3.F32.PACK_AB_MERGE_C R80, R80, R3, R74 ;  /* 0x000000035050723e */ /* 0x000fe2000480704a */
[-C--:B------:R-:W-:Y:S01]  /*eec0*/  FMUL R74, R96, R143.reuse ;  /* 0x0000008f604a7220 */ /* 0x080fe20000400000 */
[----:B------:R-:W-:Y:S01]  /*eed0*/  F2FP.SATFINITE.E4M3.F32.PACK_AB_MERGE_C R0, R67, R72, R76 ;  /* 0x000000484300723e */ /* 0x000fe2000480704c */
[----:B------:R1:W-:Y:S01]  /*eee0*/  STS.U8 [R152+0x7800], R2 ;  /* 0x0078000298007388 */ /* 0x0003e20000000000 */
[-C--:B------:R-:W-:Y:S01]  /*eef0*/  FMUL R72, R98, R143.reuse ;  /* 0x0000008f62487220 */ /* 0x080fe20000400000 */
[----:B------:R-:W-:Y:S01]  /*ef00*/  FMUL R67, R97, R143 ;  /* 0x0000008f61437220 */ /* 0x000fe20000400000 */
[--C-:B------:R-:W-:Y:S01]  /*ef10*/  SHF.R.U32.HI R3, RZ, 0x18, R0.reuse ;  /* 0x00000018ff037819 */ /* 0x100fe20000011600 */
[----:B------:R-:W-:Y:S01]  /*ef20*/  STS.U8 [R144+0x7800], R0 ;  /* 0x0078000090007388 */ /* 0x000fe20000000000 */
[----:B------:R-:W-:Y:S02]  /*ef30*/  FMUL R76, R56, R145 ;  /* 0x00000091384c7220 */ /* 0x000fe40000400000 */
[----:B------:R-:W-:Y:S01]  /*ef40*/  F2FP.SATFINITE.E4M3.F32.PACK_AB_MERGE_C R67, R67, R72, RZ ;  /* 0x000000484343723e */ /* 0x000fe200048070ff */
[-C--:B------:R-:W-:Y:S01]  /*ef50*/  FMUL R72, R95, R143.reuse ;  /* 0x0000008f5f487220 */ /* 0x080fe20000400000 */
[--C-:B-1----:R-:W-:Y:S05]  /*ef60*/  SHF.R.U32.HI R2, RZ, 0x8, R0.reuse ;  /* 0x00000008ff027819 */ /* 0x102fea0000011600 */
[----:B------:R1:W-:Y:S02]  /*ef70*/  STS.U8 [R149+0x7800], R2 ;  /* 0x0078000295007388 */ /* 0x0003e40000000000 */
[----:B-1----:R-:W-:Y:S02]  /*ef80*/  SHF.R.U32.HI R2, RZ, 0x10, R0 ;  /* 0x00000010ff027819 */ /* 0x002fe40000011600 */
[----:B------:R-:W-:Y:S01]  /*ef90*/  F2FP.SATFINITE.E4M3.F32.PACK_AB_MERGE_C R0, R72, R74, R67 ;  /* 0x0000004a4800723e */ /* 0x000fe20004807043 */
[-C--:B------:R-:W-:Y:S01]  /*efa0*/  FMUL R72, R87, R143.reuse ;  /* 0x0000008f57487220 */ /* 0x080fe20000400000 */
[-C--:B------:R-:W-:Y:S01]  /*efb0*/  FMUL R74, R81, R143.reuse ;  /* 0x0000008f514a7220 */ /* 0x080fe20000400000 */
[----:B------:R1:W-:Y:S01]  /*efc0*/  STS.U8 [R146+0x7800], R2 ;  /* 0x0078000292007388 */ /* 0x0003e20000000000 */
[----:B------:R-:W-:Y:S03]  /*efd0*/  FMUL R67, R90, R143 ;  /* 0x0000008f5a437220 */ /* 0x000fe60000400000 */
[----:B------:R2:W-:Y:S04]  /*efe0*/  STS.U8 [R150+0x7800], R3 ;  /* 0x0078000396007388 */ /* 0x0005e80000000000 */
[----:B------:R-:W-:Y:S01]  /*eff0*/  STS.U8 [R239+UR44+0x7c00], R0 ;  /* 0x007c0000ef007988 */ /* 0x000fe2000800002c */
[-C--:B-1----:R-:W-:Y:S01]  /*f000*/  FMUL R2, R59, R145.reuse ;  /* 0x000000913b027220 */ /* 0x082fe20000400000 */
[----:B--2---:R-:W-:Y:S05]  /*f010*/  FMUL R3, R58, R145 ;  /* 0x000000913a037220 */ /* 0x004fea0000400000 */
[----:B------:R-:W-:Y:S01]  /*f020*/  F2FP.SATFINITE.E4M3.F32.PACK_AB_MERGE_C R115, R2, R3, RZ ;  /* 0x000000030273723e */ /* 0x000fe200048070ff */
[----:B------:R-:W-:Y:S01]  /*f030*/  FMUL R3, R89, R143 ;  /* 0x0000008f59037220 */ /* 0x000fe20000400000 */
[--C-:B------:R-:W-:Y:S04]  /*f040*/  SHF.R.U32.HI R2, RZ, 0x8, R0.reuse ;  /* 0x00000008ff027819 */ /* 0x100fe80000011600 */
[----:B------:R-:W-:Y:S01]  /*f050*/  F2FP.SATFINITE.E4M3.F32.PACK_AB_MERGE_C R3, R3, R67, RZ ;  /* 0x000000430303723e */ /* 0x000fe200048070ff */
[----:B------:R1:W-:Y:S01]  /*f060*/  STS.U8 [R151+0x7c00], R2 ;  /* 0x007c000297007388 */ /* 0x0003e20000000000 */
[----:B------:R-:W-:Y:S01]  /*f070*/  FMUL R67, R86, R143 ;  /* 0x0000008f56437220 */ /* 0x000fe20000400000 */
[--C-:B-1----:R-:W-:Y:S02]  /*f080*/  SHF.R.U32.HI R2, RZ, 0x10, R0.reuse ;  /* 0x00000010ff027819 */ /* 0x102fe40000011600 */
[----:B------:R-:W-:Y:S03]  /*f090*/  SHF.R.U32.HI R0, RZ, 0x18, R0 ;  /* 0x00000018ff007819 */ /* 0x000fe60000011600 */
[----:B------:R1:W-:Y:S04]  /*f0a0*/  STS.U8 [R147+0x7c00], R2 ;  /* 0x007c000293007388 */ /* 0x0003e80000000000 */
[----:B------:R2:W-:Y:S01]  /*f0b0*/  STS.U8 [R152+0x7c00], R0 ;  /* 0x007c000098007388 */ /* 0x0005e20000000000 */
[----:B-1----:R-:W-:Y:S01]  /*f0c0*/  F2FP.SATFINITE.E4M3.F32.PACK_AB_MERGE_C R2, R67, R72, R3 ;  /* 0x000000484302723e */ /* 0x002fe20004807003 */
[----:B------:R-:W-:Y:S01]  /*f0d0*/  FMUL R3, R62, R145 ;  /* 0x000000913e037220 */ /* 0x000fe20000400000 */
[-C--:B------:R-:W-:Y:S01]  /*f0e0*/  FMUL R72, R83, R143.reuse ;  /* 0x0000008f53487220 */ /* 0x080fe20000400000 */
[----:B------:R-:W-:Y:S01]  /*f0f0*/  FMUL R67, R82, R143 ;  /* 0x0000008f52437220 */ /* 0x000fe20000400000 */
[----:B--2---:R-:W-:Y:S01]  /*f100*/  FMUL R0, R63, R145 ;  /* 0x000000913f007220 */ /* 0x004fe20000400000 */
[----:B------:R-:W-:Y:S03]  /*f110*/  STS.U8 [R144+0x7c00], R2 ;  /* 0x007c000290007388 */ /* 0x000fe60000000000 */
[----:B------:R-:W-:Y:S01]  /*f120*/  F2FP.SATFINITE.E4M3.F32.PACK_AB_MERGE_C R67, R67, R72, RZ ;  /* 0x000000484343723e */ /* 0x000fe200048070ff */
[----:B------:R-:W-:Y:S01]  /*f130*/  FMUL R72, R79, R143 ;  /* 0x0000008f4f487220 */ /* 0x000fe20000400000 */
[----:B------:R-:W-:Y:S02]  /*f140*/  F2FP.SATFINITE.E4M3.F32.PACK_AB_MERGE_C R108, R0, R3, RZ ;  /* 0x00000003006c723e */ /* 0x000fe400048070ff */
[--C-:B------:R-:W-:Y:S02]  /*f150*/  SHF.R.U32.HI R0, RZ, 0x8, R2.reuse ;  /* 0x00000008ff007819 */ /* 0x100fe40000011602 */
[--C-:B------:R-:W-:Y:S03]  /*f160*/  SHF.R.U32.HI R3, RZ, 0x10, R2.reuse ;  /* 0x00000010ff037819 */ /* 0x100fe60000011602 */
[----:B------:R1:W-:Y:S04]  /*f170*/  STS.U8 [R149+0x7c00], R0 ;  /* 0x007c000095007388 */ /* 0x0003e80000000000 */
[----:B------:R2:W-:Y:S01]  /*f180*/  STS.U8 [R146+0x7c00], R3 ;  /* 0x007c000392007388 */ /* 0x0005e20000000000 */
[----:B-1----:R-:W-:Y:S01]  /*f190*/  F2FP.SATFINITE.E4M3.F32.PACK_AB_MERGE_C R0, R72, R74, R67 ;  /* 0x0000004a4800723e */ /* 0x002fe20004807043 */
[-C--:B------:R-:W-:Y:S01]  /*f1a0*/  FMUL R74, R66, R145.reuse ;  /* 0x00000091424a7220 */ /* 0x080fe20000400000 */
[----:B------:R-:W-:Y:S01]  /*f1b0*/  SHF.R.U32.HI R67, RZ, 0x18, R2 ;  /* 0x00000018ff437819 */ /* 0x000fe20000011602 */
[-C--:B------:R-:W-:Y:S01]  /*f1c0*/  FMUL R72, R68, R145.reuse ;  /* 0x0000009144487220 */ /* 0x080fe20000400000 */
[--C-:B--2---:R-:W-:Y:S02]  /*f1d0*/  SHF.R.U32.HI R3, RZ, 0x8, R0.reuse ;  /* 0x00000008ff037819 */ /* 0x104fe40000011600 */
[--C-:B------:R-:W-:Y:S01]  /*f1e0*/  SHF.R.U32.HI R2, RZ, 0x10, R0.reuse ;  /* 0x00000010ff027819 */ /* 0x100fe20000011600 */
[----:B------:R-:W-:Y:S01]  /*f1f0*/  STS.U8 [R150+0x7c00], R67 ;  /* 0x007c004396007388 */ /* 0x000fe20000000000 */
[----:B------:R-:W-:Y:S01]  /*f200*/  F2FP.SATFINITE.E4M3.F32.PACK_AB_MERGE_C R102, R72, R74, RZ ;  /* 0x0000004a4866723e */ /* 0x000fe200048070ff */
[----:B------:R-:W-:Y:S02]  /*f210*/  FMUL R74, R57, R145 ;  /* 0x00000091394a7220 */ /* 0x000fe40000400000 */
[----:B------:R1:W-:Y:S04]  /*f220*/  STS.U8 [R239+UR44+0x8000], R0 ;  /* 0x00800000ef007988 */ /* 0x0003e8000800002c */
[----:B------:R2:W-:Y:S04]  /*f230*/  STS.U8 [R151+0x8000], R3 ;  /* 0x0080000397007388 */ /* 0x0005e80000000000 */
[----:B------:R3:W-:Y:S01]  /*f240*/  STS.U8 [R147+0x8000], R2 ;  /* 0x0080000293007388 */ /* 0x0007e20000000000 */
[----:B-1----:R-:W-:Y:S02]  /*f250*/  SHF.R.U32.HI R0, RZ, 0x18, R0 ;  /* 0x00000018ff007819 */ /* 0x002fe40000011600 */
[----:B--2---:R-:W-:Y:S02]  /*f260*/  FMNMX.NAN R3, RZ, R66, !PT ;  /* 0x00000042ff037209 */ /* 0x004fe40007820000 */
[----:B---3--:R-:W-:Y:S03]  /*f270*/  FMNMX.NAN R2, RZ, R68, !PT ;  /* 0x00000044ff027209 */ /* 0x008fe60007820000 */
[-C--:B------:R-:W-:Y:S02]  /*f280*/  FMUL R72, R3, R143.reuse ;  /* 0x0000008f03487220 */ /* 0x080fe40000400000 */
[----:B------:R-:W-:Y:S05]  /*f290*/  FMUL R67, R2, R143 ;  /* 0x0000008f02437220 */ /* 0x000fea0000400000 */
[----:B------:R-:W-:Y:S02]  /*f2a0*/  F2FP.SATFINITE.E4M3.F32.PACK_AB_MERGE_C R67, R67, R72, RZ ;  /* 0x000000484343723e */ /* 0x000fe400048070ff */
[----:B------:R-:W-:Y:S02]  /*f2b0*/  F2FP.SATFINITE.E4M3.F32.PACK_AB_MERGE_C R72, R74, R76, R115 ;  /* 0x0000004c4a48723e */ /* 0x000fe40004807073 */
[----:B------:R-:W-:Y:S02]  /*f2c0*/  F2FP.SATFINITE.E4M3.F32.PACK_AB_MERGE_C R74, R91, R92, R108 ;  /* 0x0000005c5b4a723e */ /* 0x000fe4000480706c */
[----:B------:R-:W-:Y:S02]  /*f2d0*/  F2FP.SATFINITE.E4M3.F32.PACK_AB_MERGE_C R76, R93, R94, R102 ;  /* 0x0000005e5d4c723e */ /* 0x000fe40004807066 */
[----:B------:R-:W-:Y:S01]  /*f2e0*/  F2FP.SATFINITE.E4M3.F32.PACK_AB_MERGE_C R67, R99, R100, R67 ;  /* 0x000000646343723e */ /* 0x000fe20004807043 */
[----:B------:R-:W-:Y:S06]  /*f2f0*/  @!P4 BRA `(.L_x_138) ;  /* 0x0000000c0000c947 */ /* 0x000fec0003800000 */
[C---:B------:R-:W-:Y:S02]  /*f300*/  ISETP.GE.AND P1, PT, R140.reuse, 0x41, PT ;  /* 0x000000418c00780c */ /* 0x040fe40003f26270 */
[----:B------:R-:W-:Y:S02]  /*f310*/  ISETP.GE.AND P3, PT, R140, 0x42, PT ;  /* 0x000000428c00780c */ /* 0x000fe40003f66270 */
[----:B------:R-:W-:Y:S02]  /*f320*/  ISETP.LT.OR P1, PT, R142, 0x1, !P1 ;  /* 0x000000018e00780c */ /* 0x000fe40004f21670 */
[----:B------:R-:W-:Y:S02]  /*f330*/  ISETP.GE.AND P2, PT, R140, 0x43, PT ;  /* 0x000000438c00780c */ /* 0x000fe40003f46270 */
[C---:B------:R-:W-:Y:S02]  /*f340*/  ISETP.LT.OR P3, PT, R142.reuse, 0x1, !P3 ;  /* 0x000000018e00780c */ /* 0x040fe40005f61670 */
[----:B------:R-:W-:Y:S07]  /*f350*/  ISETP.LT.OR P2, PT, R142, 0x1, !P2 ;  /* 0x000000018e00780c */ /* 0x000fee0005741670 */
[----:B------:R-:W-:Y:S02]  /*f360*/  @!P1 FMNMX.NAN R141, R141, |R4|, !PT ;  /* 0x400000048d8d9209 */ /* 0x000fe40007820000 */
[----:B------:R-:W-:Y:S02]  /*f370*/  ISETP.GE.AND P1, PT, R140, 0x44, PT ;  /* 0x000000448c00780c */ /* 0x000fe40003f26270 */
[----:B------:R-:W-:Y:S02]  /*f380*/  @!P3 FMNMX.NAN R141, R141, |R5|, !PT ;  /* 0x400000058d8db209 */ /* 0x000fe40007820000 */
[----:B------:R-:W-:Y:S02]  /*f390*/  ISETP.LT.OR P1, PT, R142, 0x1, !P1 ;  /* 0x000000018e00780c */ /* 0x000fe40004f21670 */
[C---:B------:R-:W-:Y:S02]  /*f3a0*/  ISETP.GE.AND P3, PT, R140.reuse, 0x45, PT ;  /* 0x000000458c00780c */ /* 0x040fe40003f66270 */
[----:B------:R-:W-:Y:S02]  /*f3b0*/  @!P2 FMNMX.NAN R141, R141, |R6|, !PT ;  /* 0x400000068d8da209 */ /* 0x000fe40007820000 */
[----:B------:R-:W-:Y:S02]  /*f3c0*/  ISETP.GE.AND P2, PT, R140, 0x46, PT ;  /* 0x000000468c00780c */ /* 0x000fe40003f46270 */
[C---:B------:R-:W-:Y:S02]  /*f3d0*/  ISETP.LT.OR P3, PT, R142.reuse, 0x1, !P3 ;  /* 0x000000018e00780c */ /* 0x040fe40005f61670 */
[----:B------:R-:W-:Y:S03]  /*f3e0*/  ISETP.LT.OR P2, PT, R142, 0x1, !P2 ;  /* 0x000000018e00780c */ /* 0x000fe60005741670 */
[----:B------:R-:W-:Y:S02]  /*f3f0*/  @!P1 FMNMX.NAN R141, R141, |R7|, !PT ;  /* 0x400000078d8d9209 */ /* 0x000fe40007820000 */
[----:B------:R-:W-:Y:S04]  /*f400*/  ISETP.GE.AND P1, PT, R140, 0x47, PT ;  /* 0x000000478c00780c */ /* 0x000fe80003f26270 */
[----:B------:R-:W-:Y:S02]  /*f410*/  ISETP.LT.OR P1, PT, R142, 0x1, !P1 ;  /* 0x000000018e00780c */ /* 0x000fe40004f21670 */
[----:B------:R-:W-:Y:S02]  /*f420*/  @!P3 FMNMX.NAN R141, R141, |R8|, !PT ;  /* 0x400000088d8db209 */ /* 0x000fe40007820000 */
[C---:B------:R-:W-:Y:S02]  /*f430*/  ISETP.GE.AND P3, PT, R140.reuse, 0x48, PT ;  /* 0x000000488c00780c */ /* 0x040fe40003f66270 */
[----:B------:R-:W-:Y:S02]  /*f440*/  @!P2 FMNMX.NAN R141, R141, |R9|, !PT ;  /* 0x400000098d8da209 */ /* 0x000fe40007820000 */
[----:B------:R-:W-:Y:S02]  /*f450*/  ISETP.GE.AND P2, PT, R140, 0x49, PT ;  /* 0x000000498c00780c */ /* 0x000fe40003f46270 */
[C---:B------:R-:W-:Y:S02]  /*f460*/  ISETP.LT.OR P3, PT, R142.reuse, 0x1, !P3 ;  /* 0x000000018e00780c */ /* 0x040fe40005f61670 */
[----:B------:R-:W-:Y:S02]  /*f470*/  ISETP.LT.OR P2, PT, R142, 0x1, !P2 ;  /* 0x000000018e00780c */ /* 0x000fe40005741670 */
[----:B------:R-:W-:Y:S02]  /*f480*/  @!P1 FMNMX.NAN R141, R141, |R10|, !PT ;  /* 0x4000000a8d8d9209 */ /* 0x000fe40007820000 */
[----:B------:R-:W-:Y:S04]  /*f490*/  ISETP.GE.AND P1, PT, R140, 0x4a, PT ;  /* 0x0000004a8c00780c */ /* 0x000fe80003f26270 */
[----:B------:R-:W-:Y:S03]  /*f4a0*/  ISETP.LT.OR P1, PT, R142, 0x1, !P1 ;  /* 0x000000018e00780c */ /* 0x000fe60004f21670 */
[----:B------:R-:W-:Y:S02]  /*f4b0*/  @!P3 FMNMX.NAN R141, R141, |R11|, !PT ;  /* 0x4000000b8d8db209 */ /* 0x000fe40007820000 */
[C---:B------:R-:W-:Y:S02]  /*f4c0*/  ISETP.GE.AND P3, PT, R140.reuse, 0x4b, PT ;  /* 0x0000004b8c00780c */ /* 0x040fe40003f66270 */
[----:B------:R-:W-:Y:S02]  /*f4d0*/  @!P2 FMNMX.NAN R141, R141, |R12|, !PT ;  /* 0x4000000c8d8da209 */ /* 0x000fe40007820000 */
[----:B------:R-:W-:Y:S02]  /*f4e0*/  ISETP.GE.AND P2, PT, R140, 0x4c, PT ;  /* 0x0000004c8c00780c */ /* 0x000fe40003f46270 */
[----:B------:R-:W-:Y:S02]  /*f4f0*/  ISETP.LT.OR P3, PT, R142, 0x1, !P3 ;  /* 0x000000018e00780c */ /* 0x000fe40005f61670 */
[----:B------:R-:W-:Y:S02]  /*f500*/  @!P1 FMNMX.NAN R141, R141, |R13|, !PT ;  /* 0x4000000d8d8d9209 */ /* 0x000fe40007820000 */
[----:B------:R-:W-:Y:S02]  /*f510*/  ISETP.GE.AND P1, PT, R140, 0x4d, PT ;  /* 0x0000004d8c00780c */ /* 0x000fe40003f26270 */
[C---:B------:R-:W-:Y:S02]  /*f520*/  ISETP.LT.OR P2, PT, R142.reuse, 0x1, !P2 ;  /* 0x000000018e00780c */ /* 0x040fe40005741670 */
[----:B------:R-:W-:Y:S05]  /*f530*/  ISETP.LT.OR P1, PT, R142, 0x1, !P1 ;  /* 0x000000018e00780c */ /* 0x000fea0004f21670 */
[----:B------:R-:W-:Y:S02]  /*f540*/  @!P3 FMNMX.NAN R141, R141, |R14|, !PT ;  /* 0x4000000e8d8db209 */ /* 0x000fe40007820000 */
[C---:B------:R-:W-:Y:S04]  /*f550*/  ISETP.GE.AND P3, PT, R140.reuse, 0x4e, PT ;  /* 0x0000004e8c00780c */ /* 0x040fe80003f66270 */
        /* <DEDUP_REMOVED lines=151> */
[----:B------:R-:W-:Y:S06]  /*fed0*/  @!P3 FMNMX.NAN R141, R141, |R65|, !PT ;  /* 0x400000418d8db209 */ /* 0x000fec0007820000 */
[----:B------:R-:W-:Y:S04]  /*fee0*/  @!P2 FMNMX.NAN R141, R141, |R66|, !PT ;  /* 0x400000428d8da209 */ /* 0x000fe80007820000 */
[----:B------:R-:W-:Y:S02]  /*fef0*/  @!P1 FMNMX.NAN R141, R141, |R68|, !PT ;  /* 0x400000448d8d9209 */ /* 0x000fe40007820000 */
.L_x_138:
[----:B------:R-:W-:Y:S05]  /*ff00*/  BRA.U !UP1, `(.L_x_139) ;  /* 0x0000000d09007547 */ /* 0x000fea000b800000 */
        /* <DEDUP_REMOVED lines=191> */
[----:B------:R-:W-:Y:S07]  /*10b00*/  @!P1 FMNMX.NAN R139, R139, |R2|, !PT ;  /* 0x400000028b8b9209 */ /* 0x000fee0007820000 */
.L_x_139:
[----:B------:R1:W-:Y:S01]  /*10b10*/  STS.U8 [R152+0x8000], R0 ;  /* 0x0080000098007388 */ /* 0x0003e20000000000 */
[--C-:B------:R-:W-:Y:S01]  /*10b20*/  SHF.R.U32.HI R3, RZ, 0x8, R67.reuse ;  /* 0x00000008ff037819 */ /* 0x100fe20000011643 */
[C-C-:B------:R-:W-:Y:S01]  /*10b30*/  @!P0 IMAD.IADD R9, R186.reuse, 0x1, R176.reuse ;  /* 0x00000001ba098824 */ /* 0x140fe200078e02b0 */
[----:B------:R-:W-:Y:S01]  /*10b40*/  SHF.R.U32.HI R2, RZ, 0x10, R67 ;  /* 0x00000010ff027819 */ /* 0x000fe20000011643 */
[----:B------:R-:W-:Y:S01]  /*10b50*/  STS.U8 [R144+0x8000], R67 ;  /* 0x0080004390007388 */ /* 0x000fe20000000000 */
[----:B------:R-:W-:Y:S01]  /*10b60*/  @!P0 IMAD.IADD R11, R231, 0x1, R176 ;  /* 0x00000001e70b8824 */ /* 0x000fe200078e02b0 */
[----:B------:R-:W-:Y:S01]  /*10b70*/  @!P0 SHF.R.U32.HI R6, RZ, 0x8, R160 ;  /* 0x00000008ff068819 */ /* 0x000fe200000116a0 */
[----:B------:R-:W-:Y:S01]  /*10b80*/  @!P0 IMAD.IADD R10, R235, 0x1, R176 ;  /* 0x00000001eb0a8824 */ /* 0x000fe200078e02b0 */
[----:B------:R2:W-:Y:S01]  /*10b90*/  STS.U8 [R149+0x8000], R3 ;  /* 0x0080000395007388 */ /* 0x0005e20000000000 */
[----:B------:R-:W-:Y:S01]  /*10ba0*/  @!P0 IMAD.IADD R4, R186, 0x1, R11 ;  /* 0x00000001ba048824 */ /* 0x000fe200078e020b */
[--C-:B------:R-:W-:Y:S01]  /*10bb0*/  @!P0 SHF.R.U32.HI R5, RZ, 0x10, R160.reuse ;  /* 0x00000010ff058819 */ /* 0x100fe200000116a0 */
[----:B------:R-:W-:Y:S01]  /*10bc0*/  UMOV UR9, UR49 ;  /* 0x0000003100097c82 */ /* 0x000fe20008000000 */
[----:B------:R3:W-:Y:S01]  /*10bd0*/  STS.U8 [R146+0x8000], R2 ;  /* 0x0080000292007388 */ /* 0x0007e20000000000 */
[----:B------:R-:W-:Y:S01]  /*10be0*/  @!P0 SHF.R.U32.HI R7, RZ, 0x18, R160 ;  /* 0x00000018ff078819 */ /* 0x000fe200000116a0 */
[----:B------:R-:W-:Y:S01]  /*10bf0*/  UMOV UR11, UR51 ;  /* 0x00000033000b7c82 */ /* 0x000fe20008000000 */
[----:B------:R-:W-:Y:S01]  /*10c00*/  @!P0 SHF.R.U32.HI R8, RZ, 0x10, R84 ;  /* 0x00000010ff088819 */ /* 0x000fe20000011654 */
[----:B------:R-:W4:Y:S01]  /*10c10*/  LDCU.64 UR6, c[0x0][0x348] ;  /* 0x00006900ff0677ac */ /* 0x000f220008000a00 */
[----:B------:R-:W-:Y:S01]  /*10c20*/  ISETP.NE.AND P1, PT, R252, RZ, PT ;  /* 0x000000fffc00720c */ /* 0x000fe20003f25270 */
[----:B------:R-:W-:Y:S01]  /*10c30*/  BSSY.RECONVERGENT B0, `(.L_x_140) ;  /* 0x0000098000007945 */ /* 0x000fe20003800200 */
[----:B------:R-:W-:Y:S03]  /*10c40*/  ISETP.NE.AND P2, PT, R200, RZ, PT ;  /* 0x000000ffc800720c */ /* 0x000fe60003f45270 */
[----:B------:R-:W-:Y:S01]  /*10c50*/  BSSY.RELIABLE B1, `(.L_x_141) ;  /* 0x0000094000017945 */ /* 0x000fe20003800100 */
[----:B------:R-:W-:Y:S01]  /*10c60*/  VIADD R137, R137, 0x1 ;  /* 0x0000000189897836 */ /* 0x000fe20000000000 */
[----:B-1----:R-:W-:Y:S05]  /*10c70*/  SHF.R.U32.HI R0, RZ, 0x18, R67 ;  /* 0x00000018ff007819 */ /* 0x002fea0000011643 */
[----:B------:R1:W-:Y:S01]  /*10c80*/  STS.U8 [R150+0x8000], R0 ;  /* 0x0080000096007388 */ /* 0x0003e20000000000 */
[----:B------:R-:W-:Y:S01]  /*10c90*/  VOTEU.ALL UP0, P1 ;  /* 0x0000000000ff7886 */ /* 0x000fe20000800000 */
[--C-:B--2---:R-:W-:Y:S02]  /*10ca0*/  @!P0 SHF.R.U32.HI R3, RZ, 0x8, R161.reuse ;  /* 0x00000008ff038819 */ /* 0x104fe400000116a1 */
[----:B------:R-:W-:Y:S02]  /*10cb0*/  @!P0 STS.U8 [R78+0x8400], R161 ;  /* 0x008400a14e008388 */ /* 0x000fe40000000000 */
[----:B----4-:R-:W-:Y:S01]  /*10cc0*/  @!UP0 UIADD3 UR4, UP2, UPT, UR6, 0x980, URZ ;  /* 0x0000098006048890 */ /* 0x010fe2000ff5e0ff */
[--C-:B---3--:R-:W-:Y:S01]  /*10cd0*/  @!P0 SHF.R.U32.HI R2, RZ, 0x10, R161.reuse ;  /* 0x00000010ff028819 */ /* 0x108fe200000116a1 */
[----:B------:R2:W-:Y:S01]  /*10ce0*/  @!P0 STS.U8 [R9], R3 ;  /* 0x0000000309008388 */ /* 0x0005e20000000000 */
[----:B------:R-:W-:Y:S02]  /*10cf0*/  @!UP0 UIADD3 UR10, UPT, UPT, UR50, 0x40, URZ ;  /* 0x00000040320a8890 */ /* 0x000fe4000fffe0ff */
[----:B------:R-:W-:Y:S01]  /*10d00*/  @!UP0 UIADD3 UR8, UPT, UPT, UR44, 0x6400, URZ ;  /* 0x000064002c088890 */ /* 0x000fe2000fffe0ff */
[----:B------:R3:W-:Y:S01]  /*10d10*/  @!P0 STS.U8 [R11], R2 ;  /* 0x000000020b008388 */ /* 0x0007e20000000000 */
[----:B------:R-:W-:Y:S01]  /*10d20*/  @!UP0 UIADD3.X UR5, UPT, UPT, URZ, UR7, URZ, UP2, !UPT ;  /* 0x00000007ff058290 */ /* 0x000fe200097fe4ff */
[----:B------:R-:W-:Y:S01]  /*10d30*/  VOTEU.ALL UP0, P1 ;  /* 0x0000000000ff7886 */ /* 0x000fe20000800000 */
[----:B-1----:R-:W-:Y:S05]  /*10d40*/  @!P0 SHF.R.U32.HI R0, RZ, 0x18, R161 ;  /* 0x00000018ff008819 */ /* 0x002fea00000116a1 */
[----:B------:R1:W-:Y:S01]  /*10d50*/  @!P0 STS.U8 [R4], R0 ;  /* 0x0000000004008388 */ /* 0x0003e20000000000 */
[C-C-:B--2---:R-:W-:Y:S03]  /*10d60*/  @!P0 IMAD.IADD R3, R186.reuse, 0x1, R10.reuse ;  /* 0x00000001ba038824 */ /* 0x144fe600078e020a */
[----:B------:R-:W-:Y:S01]  /*10d70*/  @!P0 STS.U8 [R10], R160 ;  /* 0x000000a00a008388 */ /* 0x000fe20000000000 */
[----:B---3--:R-:W-:Y:S03]  /*10d80*/  @!P0 IMAD.IADD R2, R231, 0x1, R10 ;  /* 0x00000001e7028824 */ /* 0x008fe600078e020a */
[----:B------:R2:W-:Y:S04]  /*10d90*/  @!P0 STS.U8 [R3], R6 ;  /* 0x0000000603008388 */ /* 0x0005e80000000000 */
[----:B------:R3:W-:Y:S01]  /*10da0*/  @!P0 STS.U8 [R2], R5 ;  /* 0x0000000502008388 */ /* 0x0007e20000000000 */
[----:B-1----:R-:W-:Y:S05]  /*10db0*/  @!P0 IMAD.IADD R0, R186, 0x1, R2 ;  /* 0x00000001ba008824 */ /* 0x002fea00078e0202 */
[----:B------:R1:W-:Y:S01]  /*10dc0*/  @!P0 STS.U8 [R0], R7 ;  /* 0x0000000700008388 */ /* 0x0003e20000000000 */
[--C-:B--2---:R-:W-:Y:S03]  /*10dd0*/  @!P0 SHF.R.U32.HI R6, RZ, 0x8, R158.reuse ;  /* 0x00000008ff068819 */ /* 0x104fe6000001169e */
[----:B------:R-:W-:Y:S01]  /*10de0*/  @!P0 STS.U8 [R78+0x8800], R158 ;  /* 0x0088009e4e008388 */ /* 0x000fe20000000000 */
[--C-:B---3--:R-:W-:Y:S03]  /*10df0*/  @!P0 SHF.R.U32.HI R5, RZ, 0x10, R158.reuse ;  /* 0x00000010ff058819 */ /* 0x108fe6000001169e */
[----:B------:R2:W-:Y:S04]  /*10e00*/  @!P0 STS.U8 [R9+0x400], R6 ;  /* 0x0004000609008388 */ /* 0x0005e80000000000 */
[----:B------:R3:W-:Y:S01]  /*10e10*/  @!P0 STS.U8 [R11+0x400], R5 ;  /* 0x000400050b008388 */ /* 0x0007e20000000000 */
[----:B-1----:R-:W-:Y:S05]  /*10e20*/  @!P0 SHF.R.U32.HI R7, RZ, 0x18, R158 ;  /* 0x00000018ff078819 */ /* 0x002fea000001169e */
[----:B------:R1:W-:Y:S01]  /*10e30*/  @!P0 STS.U8 [R4+0x400], R7 ;  /* 0x0004000704008388 */ /* 0x0003e20000000000 */
        /* <DEDUP_REMOVED lines=56> */
[----:B--2---:R-:W-:Y:S03]  /*111c0*/  @!P0 SHF.R.U32.HI R6, RZ, 0x8, R80 ;  /* 0x00000008ff068819 */ /* 0x004fe60000011650 */
[----:B------:R-:W-:Y:S01]  /*111d0*/  @!P0 STS.U8 [R10+0x1400], R84 ;  /* 0x001400540a008388 */ /* 0x000fe20000000000 */
[--C-:B---3--:R-:W-:Y:S05]  /*111e0*/  @!P0 SHF.R.U32.HI R5, RZ, 0x8, R84.reuse ;  /* 0x00000008ff058819 */ /* 0x108fea0000011654 */
[----:B------:R2:W-:Y:S04]  /*111f0*/  @!P0 STS.U8 [R3+0x1400], R5 ;  /* 0x0014000503008388 */ /* 0x0005e80000000000 */
[----:B------:R3:W-:Y:S01]  /*11200*/  @!P0 STS.U8 [R2+0x1400], R8 ;  /* 0x0014000802008388 */ /* 0x0007e20000000000 */
[----:B-1----:R-:W-:Y:S05]  /*11210*/  @!P0 SHF.R.U32.HI R7, RZ, 0x18, R84 ;  /* 0x00000018ff078819 */ /* 0x002fea0000011654 */
[----:B------:R1:W-:Y:S04]  /*11220*/  @!P0 STS.U8 [R0+0x1400], R7 ;  /* 0x0014000700008388 */ /* 0x0003e80000000000 */
[----:B------:R-:W-:Y:S01]  /*11230*/  @!P0 STS.U8 [R78+0x9c00], R80 ;  /* 0x009c00504e008388 */ /* 0x000fe20000000000 */
[--C-:B--2---:R-:W-:Y:S03]  /*11240*/  @!P0 SHF.R.U32.HI R5, RZ, 0x10, R80.reuse ;  /* 0x00000010ff058819 */ /* 0x104fe60000011650 */
[----:B------:R2:W-:Y:S01]  /*11250*/  @!P0 STS.U8 [R9+0x1800], R6 ;  /* 0x0018000609008388 */ /* 0x0005e20000000000 */
[----:B---3--:R-:W-:Y:S03]  /*11260*/  @!P0 SHF.R.U32.HI R8, RZ, 0x18, R80 ;  /* 0x00000018ff088819 */ /* 0x008fe60000011650 */
[----:B------:R3:W-:Y:S04]  /*11270*/  @!P0 STS.U8 [R11+0x1800], R5 ;  /* 0x001800050b008388 */ /* 0x0007e80000000000 */
[----:B------:R-:W-:Y:S04]  /*11280*/  @!P0 STS.U8 [R4+0x1800], R8 ;  /* 0x0018000804008388 */ /* 0x000fe80000000000 */
[----:B------:R-:W-:Y:S01]  /*11290*/  @!P0 STS.U8 [R10+0x1800], R72 ;  /* 0x001800480a008388 */ /* 0x000fe20000000000 */
[--C-:B-1----:R-:W-:Y:S05]  /*112a0*/  @!P0 SHF.R.U32.HI R7, RZ, 0x8, R72.reuse ;  /* 0x00000008ff078819 */ /* 0x102fea0000011648 */
[----:B------:R1:W-:Y:S01]  /*112b0*/  @!P0 STS.U8 [R3+0x1800], R7 ;  /* 0x0018000703008388 */ /* 0x0003e20000000000 */
[--C-:B--2---:R-:W-:Y:S02]  /*112c0*/  @!P0 SHF.R.U32.HI R6, RZ, 0x10, R72.reuse ;  /* 0x00000010ff068819 */ /* 0x104fe40000011648 */
[----:B---3--:R-:W-:Y:S03]  /*112d0*/  @!P0 SHF.R.U32.HI R5, RZ, 0x18, R72 ;  /* 0x00000018ff058819 */ /* 0x008fe60000011648 */
[----:B------:R2:W-:Y:S04]  /*112e0*/  @!P0 STS.U8 [R2+0x1800], R6 ;  /* 0x0018000602008388 */ /* 0x0005e80000000000 */
[----:B------:R3:W-:Y:S04]  /*112f0*/  @!P0 STS.U8 [R0+0x1800], R5 ;  /* 0x0018000500008388 */ /* 0x0007e80000000000 */
[----:B------:R-:W-:Y:S01]  /*11300*/  @!P0 STS.U8 [R78+0xa000], R74 ;  /* 0x00a0004a4e008388 */ /* 0x000fe20000000000 */
[--C-:B-1----:R-:W-:Y:S02]  /*11310*/  @!P0 SHF.R.U32.HI R7, RZ, 0x18, R74.reuse ;  /* 0x00000018ff078819 */ /* 0x102fe4000001164a */
[--C-:B--2---:R-:W-:Y:S02]  /*11320*/  @!P0 SHF.R.U32.HI R6, RZ, 0x8, R74.reuse ;  /* 0x00000008ff068819 */ /* 0x104fe4000001164a */
[----:B---3--:R-:W-:Y:S03]  /*11330*/  @!P0 SHF.R.U32.HI R5, RZ, 0x10, R74 ;  /* 0x00000010ff058819 */ /* 0x008fe6000001164a */
[----:B------:R1:W-:Y:S04]  /*11340*/  @!P0 STS.U8 [R9+0x1c00], R6 ;  /* 0x001c000609008388 */ /* 0x0003e80000000000 */
[----:B------:R2:W-:Y:S04]  /*11350*/  @!P0 STS.U8 [R11+0x1c00], R5 ;  /* 0x001c00050b008388 */ /* 0x0005e80000000000 */
[----:B------:R3:W-:Y:S04]  /*11360*/  @!P0 STS.U8 [R4+0x1c00], R7 ;  /* 0x001c000704008388 */ /* 0x0007e80000000000 */
[----:B------:R4:W-:Y:S01]  /*11370*/  @!P0 STS.U8 [R10+0x1c00], R76 ;  /* 0x001c004c0a008388 */ /* 0x0009e20000000000 */
[--C-:B-1----:R-:W-:Y:S02]  /*11380*/  @!P0 SHF.R.U32.HI R6, RZ, 0x8, R76.reuse ;  /* 0x00000008ff068819 */ /* 0x102fe4000001164c */
[--C-:B--2---:R-:W-:Y:S03]  /*11390*/  @!P0 SHF.R.U32.HI R5, RZ, 0x10, R76.reuse ;  /* 0x00000010ff058819 */ /* 0x104fe6000001164c */
[----:B------:R4:W-:Y:S01]  /*113a0*/  @!P0 STS.U8 [R3+0x1c00], R6 ;  /* 0x001c000603008388 */ /* 0x0009e20000000000 */
[----:B---3--:R-:W-:Y:S03]  /*113b0*/  @!P0 SHF.R.U32.HI R4, RZ, 0x18, R76 ;  /* 0x00000018ff048819 */ /* 0x008fe6000001164c */
        /* <DEDUP_REMOVED lines=10> */
[----:B------:R-:W-:Y:S05]  /*11460*/  @P2 BRA `(.L_x_142) ;  /* 0x0000000000142947 */ /* 0x000fea0003800000 */
[----:B------:R-:W-:Y:S11]  /*11470*/  ISETP.NE.AND P0, PT, R252, RZ, PT ;  /* 0x000000fffc00720c */ /* 0x000ff60003f05270 */
[----:B------:R-:W-:Y:S02]  /*11480*/  @!UPT UIADD3 URZ, UPT, UPT, URZ, URZ, URZ ;  /* 0x000000fffffff290 */ /* 0x000fe4000fffe0ff */
[----:B------:R-:W-:Y:S05]  /*11490*/  @P0 BREAK.RELIABLE B1 ;  /* 0x0000000000010942 */ /* 0x000fea0003800100 */
[----:B------:R-:W-:Y:S05]  /*114a0*/  @!P0 BRA `(.L_x_143) ;  /* 0x0000000000388947 */ /* 0x000fea0003800000 */
[----:B------:R-:W-:Y:S05]  /*114b0*/  BRA `(.L_x_144) ;  /* 0x00000000003c7947 */ /* 0x000fea0003800000 */
.L_x_142:
[----:B------:R-:W1:Y:S01]  /*114c0*/  LDCU.64 UR6, c[0x0][0x348] ;  /* 0x00006900ff0677ac */ /* 0x000e620008000a00 */
[----:B----4-:R-:W-:Y:S02]  /*114d0*/  ULEA.HI UR4, UR46, UR46, URZ, 0x1 ;  /* 0x0000002e2e047291 */ /* 0x010fe4000f8f08ff */
[----:B------:R-:W-:Y:S02]  /*114e0*/  UIADD3 UR10, UPT, UPT, UR50, 0x40, URZ ;  /* 0x00000040320a7890 */ /* 0x000fe4000fffe0ff */
[----:B------:R-:W-:Y:S01]  /*114f0*/  ULOP3.LUT UR4, UR4, 0x7fffe, URZ, 0xc0, !UPT ;  /* 0x0007fffe04047892 */ /* 0x000fe2000f8ec0ff */
[----:B------:R-:W-:Y:S01]  /*11500*/  UMOV UR9, UR49 ;  /* 0x0000003100097c82 */ /* 0x000fe20008000000 */
[----:B------:R-:W-:Y:S02]  /*11510*/  UMOV UR11, UR51 ;  /* 0x00000033000b7c82 */ /* 0x000fe40008000000 */
[----:B------:R-:W-:Y:S04]  /*11520*/  UIADD3 UR4, UPT, UPT, UR46, -UR4, URZ ;  /* 0x800000042e047290 */ /* 0x000fe8000fffe0ff */
[----:B------:R-:W-:Y:S02]  /*11530*/  ULEA UR5, UR4, UR44, 0xd ;  /* 0x0000002c04057291 */ /* 0x000fe4000f8e68ff */
[----:B-1----:R-:W-:Y:S02]  /*11540*/  UIADD3 UR4, UP0, UPT, UR6, 0x680, URZ ;  /* 0x0000068006047890 */ /* 0x002fe4000ff1e0ff */
[----:B------:R-:W-:Y:S02]  /*11550*/  UIADD3 UR8, UPT, UPT, UR5, 0x8400, URZ ;  /* 0x0000840005087890 */ /* 0x000fe4000fffe0ff */
[----:B------:R-:W-:Y:S09]  /*11560*/  UIADD3.X UR5, UPT, UPT, URZ, UR7, URZ, UP0, !UPT ;  /* 0x00000007ff057290 */ /* 0x000ff200087fe4ff */
[----:B------:R1:W-:Y:S02]  /*11570*/  UTMASTG.3D [UR8], [UR4] ;  /* 0x00000008040073b5 */ /* 0x0003e40008010000 */
[----:B-1----:R-:W-:Y:S01]  /*11580*/  NOP ;  /* 0x0000000000007918 */ /* 0x002fe20000000000 */
.L_x_143:
[----:B----4-:R-:W-:Y:S05]  /*11590*/  BSYNC.RELIABLE B1 ;  /* 0x0000000000017941 */ /* 0x010fea0003800100 */
.L_x_141:
[----:B------:R0:W-:Y:S02]  /*115a0*/  UTMACMDFLUSH ;  /* 0x00000000000079b7 */ /* 0x0001e40000000000 */
.L_x_144:
[----:B----4-:R-:W-:Y:S05]  /*115b0*/  BSYNC.RECONVERGENT B0 ;  /* 0x0000000000007941 */ /* 0x010fea0003800200 */
.L_x_140:
[----:B------:R-:W-:Y:S05]  /*115c0*/  WARPSYNC.ALL ;  /* 0x0000000000007948 */ /* 0x000fea0003800000 */
[----:B------:R-:W-:Y:S04]  /*115d0*/  BSSY.RECONVERGENT B0, `(.L_x_145) ;  /* 0x0000003000007945 */ /* 0x000fe80003800200 */
[----:B------:R-:W-:Y:S05]  /*115e0*/  @P1 BRA `(.L_x_146) ;  /* 0x0000000000041947 */ /* 0x000fea0003800000 */
[----:B------:R-:W-:Y:S04]  /*115f0*/  DEPBAR.LE SB0, 0x1 ;  /* 0x000080400000791a */ /* 0x000fe80000000000 */
.L_x_146:
[----:B------:R-:W-:Y:S05]  /*11600*/  BSYNC.RECONVERGENT B0 ;  /* 0x0000000000007941 */ /* 0x000fea0003800200 */
.L_x_145:
[----:B------:R-:W-:Y:S06]  /*11610*/  BAR.SYNC.DEFER_BLOCKING 0x1, 0x80 ;  /* 0x0042000000007b1d */ /* 0x000fec0000010000 */
[----:B------:R-:W-:Y:S05]  /*11620*/  @!P4 BRA `(.L_x_147) ;  /* 0x000000000060c947 */ /* 0x000fea0003800000 */
[----:B------:R-:W-:Y:S01]  /*11630*/  ISETP.GE.AND P0, PT, R141, RZ, PT ;  /* 0x000000ff8d00720c */ /* 0x000fe20003f06270 */
[----:B------:R-:W-:Y:S11]  /*11640*/  BSSY.RECONVERGENT B0, `(.L_x_147) ;  /* 0x0000016000007945 */ /* 0x000ff60003800200 */
[----:B------:R-:W-:Y:S01]  /*11650*/  @!UPT UIADD3 URZ, UPT, UPT, URZ, URZ, URZ ;  /* 0x000000fffffff290 */ /* 0x000fe2000fffe0ff */
[----:B------:R-:W-:Y:S05]  /*11660*/  @!P0 BRA `(.L_x_148) ;  /* 0x0000000000288947 */ /* 0x000fea0003800000 */
[----:B------:R-:W1:Y:S01]  /*11670*/  LDC.64 R2, c[0x0][0x988] ;  /* 0x00026200ff027b82 */ /* 0x000e620000000a00 */
[----:B------:R-:W2:Y:S01]  /*11680*/  S2R R0, SR_LANEID ;  /* 0x0000000000007919 */ /* 0x000ea20000000000 */
[----:B------:R-:W1:Y:S01]  /*11690*/  LDCU.64 UR6, c[0x0][0x358] ;  /* 0x00006b00ff0677ac */ /* 0x000e620008000a00 */
[----:B------:R-:W-:Y:S02]  /*116a0*/  VOTEU.ANY UR4, UPT, PT ;  /* 0x0000000000047886 */ /* 0x000fe400038e0100 */
[----:B------:R-:W-:Y:S01]  /*116b0*/  UFLO.U32 UR5, UR4 ;  /* 0x00000004000572bd */ /* 0x000fe200080e0000 */
[----:B------:R-:W-:Y:S05]  /*116c0*/  CREDUX.MAX.S32 UR4, R141 ;  /* 0x000000008d0472cc */ /* 0x000fea0000000200 */
[----:B--2---:R-:W-:Y:S08]  /*116d0*/  ISETP.EQ.U32.AND P0, PT, R0, UR5, PT ;  /* 0x0000000500007c0c */ /* 0x004ff0000bf02070 */
[----:B------:R-:W-:Y:S05]  /*116e0*/  IMAD.U32 R0, RZ, RZ, UR4 ;  /* 0x00000004ff007e24 */ /* 0x000fea000f8e00ff */
[----:B-1----:R1:W-:Y:S01]  /*116f0*/  @P0 REDG.E.MAX.S32.STRONG.GPU desc[UR6][R2.64], R0 ;  /* 0x000000000200098e */ /* 0x0023e2000d12e306 */
[----:B------:R-:W-:Y:S05]  /*11700*/  BRA `(.L_x_149) ;  /* 0x0000000000247947 */ /* 0x000fea0003800000 */
.L_x_148:
[----:B------:R-:W1:Y:S01]  /*11710*/  LDC.64 R2, c[0x0][0x988] ;  /* 0x00026200ff027b82 */ /* 0x000e620000000a00 */
[----:B------:R-:W2:Y:S01]  /*11720*/  S2R R0, SR_LANEID ;  /* 0x0000000000007919 */ /* 0x000ea20000000000 */
[----:B------:R-:W1:Y:S01]  /*11730*/  LDCU.64 UR6, c[0x0][0x358] ;  /* 0x00006b00ff0677ac */ /* 0x000e620008000a00 */
[----:B------:R-:W-:Y:S02]  /*11740*/  VOTEU.ANY UR4, UPT, PT ;  /* 0x0000000000047886 */ /* 0x000fe400038e0100 */
[----:B------:R-:W-:Y:S01]  /*11750*/  UFLO.U32 UR5, UR4 ;  /* 0x00000004000572bd */ /* 0x000fe200080e0000 */
[----:B------:R-:W-:Y:S05]  /*11760*/  CREDUX.MIN UR4, R141 ;  /* 0x000000008d0472cc */ /* 0x000fea0000008000 */
[----:B--2---:R-:W-:Y:S08]  /*11770*/  ISETP.EQ.U32.AND P0, PT, R0, UR5, PT ;  /* 0x0000000500007c0c */ /* 0x004ff0000bf02070 */
[----:B------:R-:W-:Y:S05]  /*11780*/  IMAD.U32 R0, RZ, RZ, UR4 ;  /* 0x00000004ff007e24 */ /* 0x000fea000f8e00ff */
[----:B-1----:R2:W-:Y:S02]  /*11790*/  @P0 REDG.E.MIN.STRONG.GPU desc[UR6][R2.64], R0 ;  /* 0x000000000200098e */ /* 0x0025e4000c92e106 */
.L_x_149:
[----:B------:R-:W-:Y:S05]  /*117a0*/  BSYNC.RECONVERGENT B0 ;  /* 0x0000000000007941 */ /* 0x000fea0003800200 */
.L_x_147:
[----:B------:R-:W-:Y:S05]  /*117b0*/  BRA.U !UP1, `(.L_x_150) ;  /* 0x0000000109607547 */ /* 0x000fea000b800000 */
[----:B------:R-:W-:Y:S01]  /*117c0*/  ISETP.GE.AND P0, PT, R139, RZ, PT ;  /* 0x000000ff8b00720c */ /* 0x000fe20003f06270 */
[----:B------:R-:W-:Y:S11]  /*117d0*/  BSSY.RECONVERGENT B0, `(.L_x_150) ;  /* 0x0000016000007945 */ /* 0x000ff60003800200 */
[----:B------:R-:W-:Y:S01]  /*117e0*/  @!UPT UIADD3 URZ, UPT, UPT, URZ, URZ, URZ ;  /* 0x000000fffffff290 */ /* 0x000fe2000fffe0ff */
[----:B------:R-:W-:Y:S05]  /*117f0*/  @!P0 BRA `(.L_x_151) ;  /* 0x0000000000288947 */ /* 0x000fea0003800000 */
[----:B-12---:R-:W1:Y:S01]  /*11800*/  LDC.64 R2, c[0x0][0xb88] ;  /* 0x0002e200ff027b82 */ /* 0x006e620000000a00 */
        /* <DEDUP_REMOVED lines=9> */
.L_x_151:
[----:B-12---:R-:W1:Y:S01]  /*118a0*/  LDC.64 R2, c[0x0][0xb88] ;  /* 0x0002e200ff027b82 */ /* 0x006e620000000a00 */
        /* <DEDUP_REMOVED lines=8> */
.L_x_152:
[----:B------:R-:W-:Y:S05]  /*11930*/  BSYNC.RECONVERGENT B0 ;  /* 0x0000000000007941 */ /* 0x000fea0003800200 */
.L_x_150:
[----:B------:R-:W-:Y:S01]  /*11940*/  UISETP.NE.AND UP1, UPT, UR53, URZ, UPT ;  /* 0x000000ff3500728c */ /* 0x000fe2000bf25270 */
[----:B------:R-:W-:Y:S01]  /*11950*/  R2UR UR4, R236 ;  /* 0x00000000ec0472ca */ /* 0x000fe200000e0000 */
[----:B------:R-:W-:Y:S01]  /*11960*/  UISETP.NE.AND UP0, UPT, UR52, 0x2, UPT ;  /* 0x000000023400788c */ /* 0x000fe2000bf05270 */
[C---:B------:R-:W-:Y:S01]  /*11970*/  ISETP.NE.AND P0, PT, R137.reuse, 0x4, PT ;  /* 0x000000048900780c */ /* 0x040fe20003f05270 */
[----:B------:R-:W-:Y:S02]  /*11980*/  UIADD3 UR32, UPT, UPT, UR37, UR57, URZ ;  /* 0x0000003925207290 */ /* 0x000fe4000fffe0ff */
[----:B------:R-:W-:Y:S01]  /*11990*/  UIADD3 UR56, UPT, UPT, UR56, 0x2, URZ ;  /* 0x0000000238387890 */ /* 0x000fe2000fffe0ff */
[----:B-12---:R-:W-:Y:S01]  /*119a0*/  SEL R0, RZ, 0x1, P0 ;  /* 0x00000001ff007807 */ /* 0x006fe20000000000 */
[----:B------:R-:W-:Y:S01]  /*119b0*/  USEL UR16, UR52, URZ, UP0 ;  /* 0x000000ff34107287 */ /* 0x000fe20008000000 */
[----:B------:R-:W-:Y:S02]  /*119c0*/  SEL R137, R137, RZ, P0 ;  /* 0x000000ff89897207 */ /* 0x000fe40000000000 */
[----:B------:R-:W-:Y:S03]  /*119d0*/  LOP3.LUT R238, R238, R0, RZ, 0x3c, !PT ;  /* 0x00000000eeee7212 */ /* 0x000fe600078e3cff */
[----:B------:R-:W-:Y:S02]  /*119e0*/  UIADD3 UR20, UPT, UPT, UR38, UR4, URZ ;  /* 0x0000000426147290 */ /* 0x000fe4000fffe0ff */
[----:B------:R-:W-:Y:S06]  /*119f0*/  USEL UR4, URZ, 0x1, UP0 ;  /* 0x00000001ff047887 */ /* 0x000fec0008000000 */
[----:B------:R-:W-:Y:S01]  /*11a00*/  LOP3.LUT R237, R237, UR4, RZ, 0x3c, !PT ;  /* 0x00000004eded7c12 */ /* 0x000fe2000f8e3cff */
[----:B------:R-:W-:Y:S06]  /*11a10*/  BRA.U UP1, `(.L_x_153) ;  /* 0xffffff4101dc7547 */ /* 0x000fec000b83ffff */
[----:B------:R-:W-:Y:S05]  /*11a20*/  EXIT ;  /* 0x000000000000794d */ /* 0x000fea0003800000 */
.L_x_23:
[----:B-1----:R1:W2:Y:S02]  /*11a30*/  SYNCS.PHASECHK.TRANS64.TRYWAIT P0, [R2+URZ+0x180], R3 ;  /* 0x00018003020075a7 */ /* 0x0022a400080011ff */
[----:B--2---:R-:W-:Y:S05]  /*11a40*/  @!P0 NANOSLEEP.SYNCS 0x989680 ;  /* 0x009896800000895d */ /* 0x004fea0003900000 */
[----:B------:R-:W2:Y:S02]  /*11a50*/  @!P0 SYNCS.PHASECHK.TRANS64 P0, [R2+URZ+0x180], R3 ;  /* 0x00018003020085a7 */ /* 0x000ea400080010ff */
[----:B--2---:R-:W-:Y:S05]  /*11a60*/  @!P0 BRA `(.L_x_23) ;  /* 0xfffffffc00f08947 */ /* 0x004fea000383ffff */
[----:B------:R-:W-:Y:S05]  /*11a70*/  BRA `(.L_x_154) ;  /* 0xffffff0000b07947 */ /* 0x000fea000383ffff */
.L_x_26:
[----:B------:R-:W-:-:S07]  /*11a80*/  MOV R4, UR33 ;  /* 0x0000002100047c02 */ /* 0x000fce0008000f00 */
.L_x_155:
[----:B-1----:R1:W2:Y:S02]  /*11a90*/  SYNCS.PHASECHK.TRANS64.TRYWAIT P0, [R4+URZ+0x70], R2 ;  /* 0x00007002040075a7 */ /* 0x0022a400080011ff */
[----:B--2---:R-:W-:Y:S05]  /*11aa0*/  @!P0 NANOSLEEP.SYNCS 0x989680 ;  /* 0x009896800000895d */ /* 0x004fea0003900000 */
[----:B------:R-:W2:Y:S02]  /*11ab0*/  @!P0 SYNCS.PHASECHK.TRANS64 P0, [R4+URZ+0x70], R2 ;  /* 0x00007002040085a7 */ /* 0x000ea400080010ff */
[----:B--2---:R-:W-:Y:S05]  /*11ac0*/  @!P0 BRA `(.L_x_155) ;  /* 0xfffffffc00f08947 */ /* 0x004fea000383ffff */
[----:B------:R-:W-:Y:S05]  /*11ad0*/  BRA `(.L_x_25) ;  /* 0xffffff0400007947 */ /* 0x000fea000383ffff */
.L_x_33:
[----:B------:R-:W-:-:S07]  /*11ae0*/  MOV R4, UR17 ;  /* 0x0000001100047c02 */ /* 0x000fce0008000f00 */
.L_x_156:
[----:B-1----:R1:W2:Y:S02]  /*11af0*/  SYNCS.PHASECHK.TRANS64.TRYWAIT P0, [R4+URZ+0x70], R2 ;  /* 0x00007002040075a7 */ /* 0x0022a400080011ff */
[----:B--2---:R-:W-:Y:S05]  /*11b00*/  @!P0 NANOSLEEP.SYNCS 0x989680 ;  /* 0x009896800000895d */ /* 0x004fea0003900000 */
[----:B------:R-:W2:Y:S02]  /*11b10*/  @!P0 SYNCS.PHASECHK.TRANS64 P0, [R4+URZ+0x70], R2 ;  /* 0x00007002040085a7 */ /* 0x000ea400080010ff */
[----:B--2---:R-:W-:Y:S05]  /*11b20*/  @!P0 BRA `(.L_x_156) ;  /* 0xfffffffc00f08947 */ /* 0x004fea000383ffff */
[----:B------:R-:W-:Y:S05]  /*11b30*/  BRA `(.L_x_32) ;  /* 0xffffff0400c47947 */ /* 0x000fea000383ffff */
.L_x_38:
[----:B-1----:R1:W2:Y:S02]  /*11b40*/  SYNCS.PHASECHK.TRANS64.TRYWAIT P0, [R3+URZ+0x110], R2 ;  /* 0x00011002030075a7 */ /* 0x0022a400080011ff */
[----:B--2---:R-:W-:Y:S05]  /*11b50*/  @!P0 NANOSLEEP.SYNCS 0x989680 ;  /* 0x009896800000895d */ /* 0x004fea0003900000 */
[----:B------:R-:W2:Y:S02]  /*11b60*/  @!P0 SYNCS.PHASECHK.TRANS64 P0, [R3+URZ+0x110], R2 ;  /* 0x00011002030085a7 */ /* 0x000ea400080010ff */
[----:B--2---:R-:W-:Y:S05]  /*11b70*/  @!P0 BRA `(.L_x_38) ;  /* 0xfffffffc00f08947 */ /* 0x004fea000383ffff */
[----:B------:R-:W-:Y:S05]  /*11b80*/  BRA `(.L_x_157) ;  /* 0xffffff0800687947 */ /* 0x000fea000383ffff */
.L_x_42:
[----:B------:R-:W-:-:S07]  /*11b90*/  MOV R3, UR4 ;  /* 0x0000000400037c02 */ /* 0x000fce0008000f00 */
.L_x_158:
[----:B-1----:R1:W2:Y:S02]  /*11ba0*/  SYNCS.PHASECHK.TRANS64.TRYWAIT P0, [R3+URZ], R2 ;  /* 0x00000002030075a7 */ /* 0x0022a400080011ff */
[----:B--2---:R-:W-:Y:S05]  /*11bb0*/  @!P0 NANOSLEEP.SYNCS 0x989680 ;  /* 0x009896800000895d */ /* 0x004fea0003900000 */
[----:B------:R-:W2:Y:S02]  /*11bc0*/  @!P0 SYNCS.PHASECHK.TRANS64 P0, [R3+URZ], R2 ;  /* 0x00000002030085a7 */ /* 0x000ea400080010ff */
[----:B--2---:R-:W-:Y:S05]  /*11bd0*/  @!P0 BRA `(.L_x_158) ;  /* 0xfffffffc00f08947 */ /* 0x004fea000383ffff */
[----:B------:R-:W-:Y:S05]  /*11be0*/  BRA `(.L_x_159) ;  /* 0xffffff1000107947 */ /* 0x000fea000383ffff */
.L_x_43:
[----:B------:R-:W-:-:S07]  /*11bf0*/  MOV R3, UR5 ;  /* 0x0000000500037c02 */ /* 0x000fce0008000f00 */
.L_x_160:
[----:B-1----:R1:W2:Y:S02]  /*11c00*/  SYNCS.PHASECHK.TRANS64.TRYWAIT P0, [R3+URZ], R2 ;  /* 0x00000002030075a7 */ /* 0x0022a400080011ff */
[----:B--2---:R-:W-:Y:S05]  /*11c10*/  @!P0 NANOSLEEP.SYNCS 0x989680 ;  /* 0x009896800000895d */ /* 0x004fea0003900000 */
[----:B------:R-:W2:Y:S02]  /*11c20*/  @!P0 SYNCS.PHASECHK.TRANS64 P0, [R3+URZ], R2 ;  /* 0x00000002030085a7 */ /* 0x000ea400080010ff */
[----:B--2---:R-:W-:Y:S05]  /*11c30*/  @!P0 BRA `(.L_x_160) ;  /* 0xfffffffc00f08947 */ /* 0x004fea000383ffff */
[----:B------:R-:W-:Y:S05]  /*11c40*/  BRA `(.L_x_161) ;  /* 0xffffff10001c7947 */ /* 0x000fea000383ffff */
.L_x_44:
[----:B------:R-:W-:-:S07]  /*11c50*/  MOV R3, UR5 ;  /* 0x0000000500037c02 */ /* 0x000fce0008000f00 */
.L_x_162:
[----:B-1----:R1:W2:Y:S02]  /*11c60*/  SYNCS.PHASECHK.TRANS64.TRYWAIT P0, [R3+URZ], R2 ;  /* 0x00000002030075a7 */ /* 0x0022a400080011ff */
[----:B--2---:R-:W-:Y:S05]  /*11c70*/  @!P0 NANOSLEEP.SYNCS 0x989680 ;  /* 0x009896800000895d */ /* 0x004fea0003900000 */
[----:B------:R-:W2:Y:S02]  /*11c80*/  @!P0 SYNCS.PHASECHK.TRANS64 P0, [R3+URZ], R2 ;  /* 0x00000002030085a7 */ /* 0x000ea400080010ff */
[----:B--2---:R-:W-:Y:S05]  /*11c90*/  @!P0 BRA `(.L_x_162) ;  /* 0xfffffffc00f08947 */ /* 0x004fea000383ffff */
[----:B------:R-:W-:Y:S05]  /*11ca0*/  BRA `(.L_x_163) ;  /* 0xffffff1000287947 */ /* 0x000fea000383ffff */
.L_x_45:
[----:B------:R-:W-:-:S07]  /*11cb0*/  MOV R3, UR5 ;  /* 0x0000000500037c02 */ /* 0x000fce0008000f00 */
.L_x_164:
[----:B-1----:R1:W2:Y:S02]  /*11cc0*/  SYNCS.PHASECHK.TRANS64.TRYWAIT P0, [R3+URZ], R2 ;  /* 0x00000002030075a7 */ /* 0x0022a400080011ff */
[----:B--2---:R-:W-:Y:S05]  /*11cd0*/  @!P0 NANOSLEEP.SYNCS 0x989680 ;  /* 0x009896800000895d */ /* 0x004fea0003900000 */
[----:B------:R-:W2:Y:S02]  /*11ce0*/  @!P0 SYNCS.PHASECHK.TRANS64 P0, [R3+URZ], R2 ;  /* 0x00000002030085a7 */ /* 0x000ea400080010ff */
[----:B--2---:R-:W-:Y:S05]  /*11cf0*/  @!P0 BRA `(.L_x_164) ;  /* 0xfffffffc00f08947 */ /* 0x004fea000383ffff */
[----:B------:R-:W-:Y:S05]  /*11d00*/  BRA `(.L_x_165) ;  /* 0xffffff1000347947 */ /* 0x000fea000383ffff */
.L_x_46:
[----:B------:R-:W-:-:S07]  /*11d10*/  MOV R3, UR5 ;  /* 0x0000000500037c02 */ /* 0x000fce0008000f00 */
.L_x_166:
[----:B-1----:R1:W2:Y:S02]  /*11d20*/  SYNCS.PHASECHK.TRANS64.TRYWAIT P0, [R3+URZ], R2 ;  /* 0x00000002030075a7 */ /* 0x0022a400080011ff */
[----:B--2---:R-:W-:Y:S05]  /*11d30*/  @!P0 NANOSLEEP.SYNCS 0x989680 ;  /* 0x009896800000895d */ /* 0x004fea0003900000 */
[----:B------:R-:W2:Y:S02]  /*11d40*/  @!P0 SYNCS.PHASECHK.TRANS64 P0, [R3+URZ], R2 ;  /* 0x00000002030085a7 */ /* 0x000ea400080010ff */
[----:B--2---:R-:W-:Y:S05]  /*11d50*/  @!P0 BRA `(.L_x_166) ;  /* 0xfffffffc00f08947 */ /* 0x004fea000383ffff */
[----:B------:R-:W-:Y:S05]  /*11d60*/  BRA `(.L_x_167) ;  /* 0xffffff1000407947 */ /* 0x000fea000383ffff */
.L_x_47:
[----:B------:R-:W-:-:S07]  /*11d70*/  MOV R3, UR5 ;  /* 0x0000000500037c02 */ /* 0x000fce0008000f00 */
.L_x_168:
[----:B-1----:R1:W2:Y:S02]  /*11d80*/  SYNCS.PHASECHK.TRANS64.TRYWAIT P0, [R3+URZ], R2 ;  /* 0x00000002030075a7 */ /* 0x0022a400080011ff */
[----:B--2---:R-:W-:Y:S05]  /*11d90*/  @!P0 NANOSLEEP.SYNCS 0x989680 ;  /* 0x009896800000895d */ /* 0x004fea0003900000 */
[----:B------:R-:W2:Y:S02]  /*11da0*/  @!P0 SYNCS.PHASECHK.TRANS64 P0, [R3+URZ], R2 ;  /* 0x00000002030085a7 */ /* 0x000ea400080010ff */
[----:B--2---:R-:W-:Y:S05]  /*11db0*/  @!P0 BRA `(.L_x_168) ;  /* 0xfffffffc00f08947 */ /* 0x004fea000383ffff */
[----:B------:R-:W-:Y:S05]  /*11dc0*/  BRA `(.L_x_169) ;  /* 0xffffff10004c7947 */ /* 0x000fea000383ffff */
.L_x_48:
[----:B------:R-:W-:-:S07]  /*11dd0*/  MOV R3, UR5 ;  /* 0x0000000500037c02 */ /* 0x000fce0008000f00 */
.L_x_170:
[----:B-1----:R1:W2:Y:S02]  /*11de0*/  SYNCS.PHASECHK.TRANS64.TRYWAIT P0, [R3+URZ], R2 ;  /* 0x00000002030075a7 */ /* 0x0022a400080011ff */
[----:B--2---:R-:W-:Y:S05]  /*11df0*/  @!P0 NANOSLEEP.SYNCS 0x989680 ;  /* 0x009896800000895d */ /* 0x004fea0003900000 */
[----:B------:R-:W2:Y:S02]  /*11e00*/  @!P0 SYNCS.PHASECHK.TRANS64 P0, [R3+URZ], R2 ;  /* 0x00000002030085a7 */ /* 0x000ea400080010ff */
[----:B--2---:R-:W-:Y:S05]  /*11e10*/  @!P0 BRA `(.L_x_170) ;  /* 0xfffffffc00f08947 */ /* 0x004fea000383ffff */
[----:B------:R-:W-:Y:S05]  /*11e20*/  BRA `(.L_x_171) ;  /* 0xffffff1000587947 */ /* 0x000fea000383ffff */
.L_x_49:
[----:B------:R-:W-:-:S07]  /*11e30*/  MOV R3, UR5 ;  /* 0x0000000500037c02 */ /* 0x000fce0008000f00 */
.L_x_172:
[----:B-1----:R1:W2:Y:S02]  /*11e40*/  SYNCS.PHASECHK.TRANS64.TRYWAIT P0, [R3+URZ], R2 ;  /* 0x00000002030075a7 */ /* 0x0022a400080011ff */
[----:B--2---:R-:W-:Y:S05]  /*11e50*/  @!P0 NANOSLEEP.SYNCS 0x989680 ;  /* 0x009896800000895d */ /* 0x004fea0003900000 */
[----:B------:R-:W2:Y:S02]  /*11e60*/  @!P0 SYNCS.PHASECHK.TRANS64 P0, [R3+URZ], R2 ;  /* 0x00000002030085a7 */ /* 0x000ea400080010ff */
[----:B--2---:R-:W-:Y:S05]  /*11e70*/  @!P0 BRA `(.L_x_172) ;  /* 0xfffffffc00f08947 */ /* 0x004fea000383ffff */
[----:B------:R-:W-:Y:S05]  /*11e80*/  BRA `(.L_x_173) ;  /* 0xffffff1000647947 */ /* 0x000fea000383ffff */
.L_x_50:
[----:B------:R-:W-:-:S07]  /*11e90*/  MOV R3, UR5 ;  /* 0x0000000500037c02 */ /* 0x000fce0008000f00 */
.L_x_174:
[----:B-1----:R1:W2:Y:S02]  /*11ea0*/  SYNCS.PHASECHK.TRANS64.TRYWAIT P0, [R3+URZ], R2 ;  /* 0x00000002030075a7 */ /* 0x0022a400080011ff */
[----:B--2---:R-:W-:Y:S05]  /*11eb0*/  @!P0 NANOSLEEP.SYNCS 0x989680 ;  /* 0x009896800000895d */ /* 0x004fea0003900000 */
[----:B------:R-:W2:Y:S02]  /*11ec0*/  @!P0 SYNCS.PHASECHK.TRANS64 P0, [R3+URZ], R2 ;  /* 0x00000002030085a7 */ /* 0x000ea400080010ff */
[----:B--2---:R-:W-:Y:S05]  /*11ed0*/  @!P0 BRA `(.L_x_174) ;  /* 0xfffffffc00f08947 */ /* 0x004fea000383ffff */
[----:B------:R-:W-:Y:S05]  /*11ee0*/  BRA `(.L_x_175) ;  /* 0xffffff1000707947 */ /* 0x000fea000383ffff */
.L_x_51:
[----:B------:R-:W-:-:S07]  /*11ef0*/  MOV R3, UR5 ;  /* 0x0000000500037c02 */ /* 0x000fce0008000f00 */
.L_x_176:
[----:B-1----:R1:W2:Y:S02]  /*11f00*/  SYNCS.PHASECHK.TRANS64.TRYWAIT P0, [R3+URZ], R2 ;  /* 0x00000002030075a7 */ /* 0x0022a400080011ff */
[----:B--2---:R-:W-:Y:S05]  /*11f10*/  @!P0 NANOSLEEP.SYNCS 0x989680 ;  /* 0x009896800000895d */ /* 0x004fea0003900000 */
[----:B------:R-:W2:Y:S02]  /*11f20*/  @!P0 SYNCS.PHASECHK.TRANS64 P0, [R3+URZ], R2 ;  /* 0x00000002030085a7 */ /* 0x000ea400080010ff */
[----:B--2---:R-:W-:Y:S05]  /*11f30*/  @!P0 BRA `(.L_x_176) ;  /* 0xfffffffc00f08947 */ /* 0x004fea000383ffff */
[----:B------:R-:W-:Y:S05]  /*11f40*/  BRA `(.L_x_177) ;  /* 0xffffff10007c7947 */ /* 0x000fea000383ffff */
.L_x_52:
[----:B------:R-:W-:-:S07]  /*11f50*/  MOV R3, UR5 ;  /* 0x0000000500037c02 */ /* 0x000fce0008000f00 */
.L_x_178:
[----:B-1----:R1:W2:Y:S02]  /*11f60*/  SYNCS.PHASECHK.TRANS64.TRYWAIT P0, [R3+URZ], R2 ;  /* 0x00000002030075a7 */ /* 0x0022a400080011ff */
[----:B--2---:R-:W-:Y:S05]  /*11f70*/  @!P0 NANOSLEEP.SYNCS 0x989680 ;  /* 0x009896800000895d */ /* 0x004fea0003900000 */
[----:B------:R-:W2:Y:S02]  /*11f80*/  @!P0 SYNCS.PHASECHK.TRANS64 P0, [R3+URZ], R2 ;  /* 0x00000002030085a7 */ /* 0x000ea400080010ff */
[----:B--2---:R-:W-:Y:S05]  /*11f90*/  @!P0 BRA `(.L_x_178) ;  /* 0xfffffffc00f08947 */ /* 0x004fea000383ffff */
[----:B------:R-:W-:Y:S05]  /*11fa0*/  BRA `(.L_x_179) ;  /* 0xffffff1000887947 */ /* 0x000fea000383ffff */
.L_x_53:
[----:B------:R-:W-:-:S07]  /*11fb0*/  MOV R3, UR5 ;  /* 0x0000000500037c02 */ /* 0x000fce0008000f00 */
.L_x_180:
[----:B-1----:R1:W2:Y:S02]  /*11fc0*/  SYNCS.PHASECHK.TRANS64.TRYWAIT P0, [R3+URZ], R2 ;  /* 0x00000002030075a7 */ /* 0x0022a400080011ff */
[----:B--2---:R-:W-:Y:S05]  /*11fd0*/  @!P0 NANOSLEEP.SYNCS 0x989680 ;  /* 0x009896800000895d */ /* 0x004fea0003900000 */
[----:B------:R-:W2:Y:S02]  /*11fe0*/  @!P0 SYNCS.PHASECHK.TRANS64 P0, [R3+URZ], R2 ;  /* 0x00000002030085a7 */ /* 0x000ea400080010ff */
[----:B--2---:R-:W-:Y:S05]  /*11ff0*/  @!P0 BRA `(.L_x_180) ;  /* 0xfffffffc00f08947 */ /* 0x004fea000383ffff */
[----:B------:R-:W-:Y:S05]  /*12000*/  BRA `(.L_x_181) ;  /* 0xffffff1000947947 */ /* 0x000fea000383ffff */
.L_x_54:
[----:B------:R-:W-:-:S07]  /*12010*/  MOV R3, UR5 ;  /* 0x0000000500037c02 */ /* 0x000fce0008000f00 */
.L_x_182:
[----:B-1----:R1:W2:Y:S02]  /*12020*/  SYNCS.PHASECHK.TRANS64.TRYWAIT P0, [R3+URZ], R2 ;  /* 0x00000002030075a7 */ /* 0x0022a400080011ff */
[----:B--2---:R-:W-:Y:S05]  /*12030*/  @!P0 NANOSLEEP.SYNCS 0x989680 ;  /* 0x009896800000895d */ /* 0x004fea0003900000 */
[----:B------:R-:W2:Y:S02]  /*12040*/  @!P0 SYNCS.PHASECHK.TRANS64 P0, [R3+URZ], R2 ;  /* 0x00000002030085a7 */ /* 0x000ea400080010ff */
[----:B--2---:R-:W-:Y:S05]  /*12050*/  @!P0 BRA `(.L_x_182) ;  /* 0xfffffffc00f08947 */ /* 0x004fea000383ffff */
[----:B------:R-:W-:Y:S05]  /*12060*/  BRA `(.L_x_183) ;  /* 0xffffff1000a07947 */ /* 0x000fea000383ffff */
.L_x_57:
[----:B-1----:R1:W2:Y:S02]  /*12070*/  SYNCS.PHASECHK.TRANS64.TRYWAIT P0, [R0+URZ+0x170], R2 ;  /* 0x00017002000075a7 */ /* 0x0022a400080011ff */
[----:B--2---:R-:W-:Y:S05]  /*12080*/  @!P0 NANOSLEEP.SYNCS 0x989680 ;  /* 0x009896800000895d */ /* 0x004fea0003900000 */
[----:B------:R-:W2:Y:S02]  /*12090*/  @!P0 SYNCS.PHASECHK.TRANS64 P0, [R0+URZ+0x170], R2 ;  /* 0x00017002000085a7 */ /* 0x000ea400080010ff */
[----:B--2---:R-:W-:Y:S05]  /*120a0*/  @!P0 BRA `(.L_x_57) ;  /* 0xfffffffc00f08947 */ /* 0x004fea000383ffff */
[----:B------:R-:W-:Y:S05]  /*120b0*/  BRA `(.L_x_184) ;  /* 0xffffff1400047947 */ /* 0x000fea000383ffff */
.L_x_58:
[----:B------:R-:W-:-:S07]  /*120c0*/  MOV R3, UR4 ;  /* 0x0000000400037c02 */ /* 0x000fce0008000f00 */
.L_x_185:
[----:B-1----:R1:W2:Y:S02]  /*120d0*/  SYNCS.PHASECHK.TRANS64.TRYWAIT P0, [R3+URZ+0x120], R2 ;  /* 0x00012002030075a7 */ /* 0x0022a400080011ff */
[----:B--2---:R-:W-:Y:S05]  /*120e0*/  @!P0 NANOSLEEP.SYNCS 0x989680 ;  /* 0x009896800000895d */ /* 0x004fea0003900000 */
[----:B------:R-:W2:Y:S02]  /*120f0*/  @!P0 SYNCS.PHASECHK.TRANS64 P0, [R3+URZ+0x120], R2 ;  /* 0x00012002030085a7 */ /* 0x000ea400080010ff */
[----:B--2---:R-:W-:Y:S05]  /*12100*/  @!P0 BRA `(.L_x_185) ;  /* 0xfffffffc00f08947 */ /* 0x004fea000383ffff */
[----:B------:R-:W-:Y:S05]  /*12110*/  BRA `(.L_x_186) ;  /* 0xffffff1400147947 */ /* 0x000fea000383ffff */
.L_x_59:
[----:B-1----:R1:W2:Y:S02]  /*12120*/  SYNCS.PHASECHK.TRANS64.TRYWAIT P1, [R0+URZ+0x110], R2 ;  /* 0x00011002000075a7 */ /* 0x0022a400080211ff */
[----:B--2---:R-:W-:Y:S05]  /*12130*/  @!P1 NANOSLEEP.SYNCS 0x989680 ;  /* 0x009896800000995d */ /* 0x004fea0003900000 */
[----:B------:R-:W2:Y:S02]  /*12140*/  @!P1 SYNCS.PHASECHK.TRANS64 P1, [R0+URZ+0x110], R2 ;  /* 0x00011002000095a7 */ /* 0x000ea400080210ff */
[----:B--2---:R-:W-:Y:S05]  /*12150*/  @!P1 BRA `(.L_x_59) ;  /* 0xfffffffc00f09947 */ /* 0x004fea000383ffff */
[----:B------:R-:W-:Y:S05]  /*12160*/  BRA `(.L_x_187) ;  /* 0xffffff1400447947 */ /* 0x000fea000383ffff */
.L_x_62:
[----:B------:R-:W-:-:S07]  /*12170*/  MOV R2, UR4 ;  /* 0x0000000400027c02 */ /* 0x000fce0008000f00 */
.L_x_188:
[----:B-1----:R1:W2:Y:S02]  /*12180*/  SYNCS.PHASECHK.TRANS64.TRYWAIT P0, [R2+URZ+0x120], R0 ;  /* 0x00012000020075a7 */ /* 0x0022a400080011ff */
[----:B--2---:R-:W-:Y:S05]  /*12190*/  @!P0 NANOSLEEP.SYNCS 0x989680 ;  /* 0x009896800000895d */ /* 0x004fea0003900000 */
[----:B------:R-:W2:Y:S02]  /*121a0*/  @!P0 SYNCS.PHASECHK.TRANS64 P0, [R2+URZ+0x120], R0 ;  /* 0x00012000020085a7 */ /* 0x000ea400080010ff */
[----:B--2---:R-:W-:Y:S05]  /*121b0*/  @!P0 BRA `(.L_x_188) ;  /* 0xfffffffc00f08947 */ /* 0x004fea000383ffff */
[----:B------:R-:W-:Y:S05]  /*121c0*/  BRA `(.L_x_61) ;  /* 0xffffff1400987947 */ /* 0x000fea000383ffff */
.L_x_71:
[----:B-1----:R-:W-:-:S04]  /*121d0*/  MOV R6, UR5 ;  /* 0x0000000500067c02 */ /* 0x002fc80008000f00 */
[----:B------:R1:W2:Y:S03]  /*121e0*/  SYNCS.PHASECHK.TRANS64.TRYWAIT P0, [R6+URZ+0x8], R2 ;  /* 0x00000802060075a7 */ /* 0x0002a600080011ff */
[----:B--2---:R-:W-:Y:S05]  /*121f0*/  @!P0 NANOSLEEP.SYNCS 0x989680 ;  /* 0x009896800000895d */ /* 0x004fea0003900000 */
[----:B------:R-:W2:Y:S02]  /*12200*/  @!P0 SYNCS.PHASECHK.TRANS64 P0, [R6+URZ+0x8], R2 ;  /* 0x00000802060085a7 */ /* 0x000ea400080010ff */
[----:B--2---:R-:W-:Y:S05]  /*12210*/  @!P0 BRA `(.L_x_71) ;  /* 0xfffffffc00ec8947 */ /* 0x004fea000383ffff */
[----:B------:R-:W-:Y:S05]  /*12220*/  BRA `(.L_x_70) ;  /* 0xffffff18004c7947 */ /* 0x000fea000383ffff */
.L_x_73:
[----:B------:R-:W-:Y:S01]  /*12230*/  BSSY B0, `(.L_x_189) ;  /* 0x0000006000007945 */ /* 0x000fe20003800000 */
[----:B------:R-:W-:-:S07]  /*12240*/  MOV R15, 0xffffffff ;  /* 0xffffffff000f7802 */ /* 0x000fce0000000f00 */
[----:B-1----:R-:W-:Y:S05]  /*12250*/  WARPSYNC.COLLECTIVE R15, `(.L_x_190) ;  /* 0x000000000f0c7348 */ /* 0x002fea0003c00000 */
[----:B------:R-:W-:Y:S02]  /*12260*/  ELECT P6, UR79, PT ;  /* 0x00000000004f782f */ /* 0x000fe400038c0000 */
[----:B------:R-:W-:Y:S01]  /*12270*/  MOV R14, UR79 ;  /* 0x0000004f000e7c02 */ /* 0x000fe20008000f00 */
[----:B-1----:R-:W-:Y:S10]  /*12280*/  ENDCOLLECTIVE ;  /* 0x000000000000791b */ /* 0x002ff40003800000 */
.L_x_190:
[----:B------:R-:W-:Y:S05]  /*12290*/  BSYNC B0 ;  /* 0x0000000000007941 */ /* 0x000fea0003800000 */
.L_x_189:
[----:B------:R-:W-:Y:S05]  /*122a0*/  BRA `(.L_x_191) ;  /* 0xffffff18007c7947 */ /* 0x000fea000383ffff */
.L_x_75:
[----:B-1----:R-:W-:-:S04]  /*122b0*/  MOV R2, UR5 ;  /* 0x0000000500027c02 */ /* 0x002fc80008000f00 */
[----:B------:R1:W2:Y:S03]  /*122c0*/  SYNCS.PHASECHK.TRANS64.TRYWAIT P0, [R2+URZ+0x8], R0 ;  /* 0x00000800020075a7 */ /* 0x0002a600080011ff */
[----:B--2---:R-:W-:Y:S05]  /*122d0*/  @!P0 NANOSLEEP.SYNCS 0x989680 ;  /* 0x009896800000895d */ /* 0x004fea0003900000 */
[----:B------:R-:W2:Y:S02]  /*122e0*/  @!P0 SYNCS.PHASECHK.TRANS64 P0, [R2+URZ+0x8], R0 ;  /* 0x00000800020085a7 */ /* 0x000ea400080010ff */
[----:B--2---:R-:W-:Y:S05]  /*122f0*/  @!P0 BRA `(.L_x_75) ;  /* 0xfffffffc00ec8947 */ /* 0x004fea000383ffff */
[----:B------:R-:W-:Y:S05]  /*12300*/  BRA `(.L_x_74) ;  /* 0xffffff1800807947 */ /* 0x000fea000383ffff */
.L_x_76:
[----:B-1----:R1:W2:Y:S02]  /*12310*/  SYNCS.PHASECHK.TRANS64.TRYWAIT P0, [R8+URZ+0x110], R3 ;  /* 0x00011003080075a7 */ /* 0x0022a400080011ff */
[----:B--2---:R-:W-:Y:S05]  /*12320*/  @!P0 NANOSLEEP.SYNCS 0x989680 ;  /* 0x009896800000895d */ /* 0x004fea0003900000 */
[----:B------:R-:W2:Y:S02]  /*12330*/  @!P0 SYNCS.PHASECHK.TRANS64 P0, [R8+URZ+0x110], R3 ;  /* 0x00011003080085a7 */ /* 0x000ea400080010ff */
[----:B--2---:R-:W-:Y:S05]  /*12340*/  @!P0 BRA `(.L_x_76) ;  /* 0xfffffffc00f08947 */ /* 0x004fea000383ffff */
[----:B------:R-:W-:Y:S05]  /*12350*/  BRA `(.L_x_192) ;  /* 0xffffff1c00607947 */ /* 0x000fea000383ffff */
.L_x_78:
[----:B------:R-:W-:-:S07]  /*12360*/  MOV R3, UR23 ;  /* 0x0000001700037c02 */ /* 0x000fce0008000f00 */
.L_x_193:
[----:B-1----:R1:W2:Y:S02]  /*12370*/  SYNCS.PHASECHK.TRANS64.TRYWAIT P0, [R3+URZ+0x150], R2 ;  /* 0x00015002030075a7 */ /* 0x0022a400080011ff */
[----:B--2---:R-:W-:Y:S05]  /*12380*/  @!P0 NANOSLEEP.SYNCS 0x989680 ;  /* 0x009896800000895d */ /* 0x004fea0003900000 */
[----:B------:R-:W2:Y:S02]  /*12390*/  @!P0 SYNCS.PHASECHK.TRANS64 P0, [R3+URZ+0x150], R2 ;  /* 0x00015002030085a7 */ /* 0x000ea400080010ff */
[----:B--2---:R-:W-:Y:S05]  /*123a0*/  @!P0 BRA `(.L_x_193) ;  /* 0xfffffffc00f08947 */ /* 0x004fea000383ffff */
[----:B------:R-:W-:Y:S05]  /*123b0*/  BRA `(.L_x_194) ;  /* 0xffffff1c00ac7947 */ /* 0x000fea000383ffff */
.L_x_81:
[----:B------:R-:W-:Y:S07]  /*123c0*/  MOV R3, UR5 ;  /* 0x0000000500037c02 */ /* 0x000fee0008000f00 */
.L_x_195:
[----:B-1----:R1:W2:Y:S02]  /*123d0*/  SYNCS.PHASECHK.TRANS64.TRYWAIT P0, [R3+URZ], R2 ;  /* 0x00000002030075a7 */ /* 0x0022a400080011ff */
[----:B--2---:R-:W-:Y:S05]  /*123e0*/  @!P0 NANOSLEEP.SYNCS 0x989680 ;  /* 0x009896800000895d */ /* 0x004fea0003900000 */
[----:B------:R-:W2:Y:S02]  /*123f0*/  @!P0 SYNCS.PHASECHK.TRANS64 P0, [R3+URZ], R2 ;  /* 0x00000002030085a7 */ /* 0x000ea400080010ff */
[----:B--2---:R-:W-:Y:S05]  /*12400*/  @!P0 BRA `(.L_x_195) ;  /* 0xfffffffc00f08947 */ /* 0x004fea000383ffff */
[----:B------:R-:W-:Y:S05]  /*12410*/  BRA `(.L_x_80) ;  /* 0xffffff1c00c07947 */ /* 0x000fea000383ffff */
.L_x_85:
[----:B------:R-:W-:-:S07]  /*12420*/  MOV R2, UR4 ;  /* 0x0000000400027c02 */ /* 0x000fce0008000f00 */
.L_x_196:
[----:B-1----:R1:W2:Y:S02]  /*12430*/  SYNCS.PHASECHK.TRANS64.TRYWAIT P0, [R2+URZ], R0 ;  /* 0x00000000020075a7 */ /* 0x0022a400080011ff */
[----:B--2---:R-:W-:Y:S05]  /*12440*/  @!P0 NANOSLEEP.SYNCS 0x989680 ;  /* 0x009896800000895d */ /* 0x004fea0003900000 */
[----:B------:R-:W2:Y:S02]  /*12450*/  @!P0 SYNCS.PHASECHK.TRANS64 P0, [R2+URZ], R0 ;  /* 0x00000000020085a7 */ /* 0x000ea400080010ff */
[----:B--2---:R-:W-:Y:S05]  /*12460*/  @!P0 BRA `(.L_x_196) ;  /* 0xfffffffc00f08947 */ /* 0x004fea000383ffff */
[----:B------:R-:W-:Y:S05]  /*12470*/  BRA `(.L_x_197) ;  /* 0xffffff20008c7947 */ /* 0x000fea000383ffff */
.L_x_86:
[----:B------:R-:W-:-:S07]  /*12480*/  MOV R3, UR5 ;  /* 0x0000000500037c02 */ /* 0x000fce0008000f00 */
.L_x_198:
[----:B-1----:R1:W2:Y:S02]  /*12490*/  SYNCS.PHASECHK.TRANS64.TRYWAIT P0, [R3+URZ], R2 ;  /* 0x00000002030075a7 */ /* 0x0022a400080011ff */
[----:B--2---:R-:W-:Y:S05]  /*124a0*/  @!P0 NANOSLEEP.SYNCS 0x989680 ;  /* 0x009896800000895d */ /* 0x004fea0003900000 */
[----:B------:R-:W2:Y:S02]  /*124b0*/  @!P0 SYNCS.PHASECHK.TRANS64 P0, [R3+URZ], R2 ;  /* 0x00000002030085a7 */ /* 0x000ea400080010ff */
[----:B--2---:R-:W-:Y:S05]  /*124c0*/  @!P0 BRA `(.L_x_198) ;  /* 0xfffffffc00f08947 */ /* 0x004fea000383ffff */
[----:B------:R-:W-:Y:S05]  /*124d0*/  BRA `(.L_x_199) ;  /* 0xffffff2000987947 */ /* 0x000fea000383ffff */
.L_x_87:
[----:B------:R-:W-:-:S07]  /*124e0*/  MOV R3, UR5 ;  /* 0x0000000500037c02 */ /* 0x000fce0008000f00 */
.L_x_200:
[----:B-1----:R1:W2:Y:S02]  /*124f0*/  SYNCS.PHASECHK.TRANS64.TRYWAIT P0, [R3+URZ], R2 ;  /* 0x00000002030075a7 */ /* 0x0022a400080011ff */
[----:B--2---:R-:W-:Y:S05]  /*12500*/  @!P0 NANOSLEEP.SYNCS 0x989680 ;  /* 0x009896800000895d */ /* 0x004fea0003900000 */
[----:B------:R-:W2:Y:S02]  /*12510*/  @!P0 SYNCS.PHASECHK.TRANS64 P0, [R3+URZ], R2 ;  /* 0x00000002030085a7 */ /* 0x000ea400080010ff */
[----:B--2---:R-:W-:Y:S05]  /*12520*/  @!P0 BRA `(.L_x_200) ;  /* 0xfffffffc00f08947 */ /* 0x004fea000383ffff */
[----:B------:R-:W-:Y:S05]  /*12530*/  BRA `(.L_x_201) ;  /* 0xffffff2000a47947 */ /* 0x000fea000383ffff */
.L_x_90:
[----:B------:R-:W-:-:S07]  /*12540*/  MOV R0, UR17 ;  /* 0x0000001100007c02 */ /* 0x000fce0008000f00 */
.L_x_202:
[----:B-1----:R1:W2:Y:S02]  /*12550*/  SYNCS.PHASECHK.TRANS64.TRYWAIT P1, [R0+URZ+0x190], R2 ;  /* 0x00019002000075a7 */ /* 0x0022a400080211ff */
[----:B--2---:R-:W-:Y:S05]  /*12560*/  @!P1 NANOSLEEP.SYNCS 0x989680 ;  /* 0x009896800000995d */ /* 0x004fea0003900000 */
[----:B------:R-:W2:Y:S02]  /*12570*/  @!P1 SYNCS.PHASECHK.TRANS64 P1, [R0+URZ+0x190], R2 ;  /* 0x00019002000095a7 */ /* 0x000ea400080210ff */
[----:B--2---:R-:W-:Y:S05]  /*12580*/  @!P1 BRA `(.L_x_202) ;  /* 0xfffffffc00f09947 */ /* 0x004fea000383ffff */
[----:B------:R-:W-:Y:S05]  /*12590*/  BRA `(.L_x_203) ;  /* 0xffffff2000f07947 */ /* 0x000fea000383ffff */
.L_x_95:
[----:B-1----:R1:W4:Y:S02]  /*125a0*/  SYNCS.PHASECHK.TRANS64.TRYWAIT P0, [R2+URZ+0x110], R0 ;  /* 0x00011000020075a7 */ /* 0x00232400080011ff */
[----:B----4-:R-:W-:Y:S05]  /*125b0*/  @!P0 NANOSLEEP.SYNCS 0x989680 ;  /* 0x009896800000895d */ /* 0x010fea0003900000 */
[----:B------:R-:W4:Y:S02]  /*125c0*/  @!P0 SYNCS.PHASECHK.TRANS64 P0, [R2+URZ+0x110], R0 ;  /* 0x00011000020085a7 */ /* 0x000f2400080010ff */
[----:B----4-:R-:W-:Y:S05]  /*125d0*/  @!P0 BRA `(.L_x_95) ;  /* 0xfffffffc00f08947 */ /* 0x010fea000383ffff */
[----:B------:R-:W-:Y:S05]  /*125e0*/  BRA `(.L_x_204) ;  /* 0xffffff2800207947 */ /* 0x000fea000383ffff */
.L_x_98:
[----:B------:R-:W-:Y:S07]  /*125f0*/  MOV R2, UR21 ;  /* 0x0000001500027c02 */ /* 0x000fee0008000f00 */
.L_x_205:
[----:B-1----:R1:W4:Y:S02]  /*12600*/  SYNCS.PHASECHK.TRANS64.TRYWAIT P2, [R2+URZ+0x108], R0 ;  /* 0x00010800020075a7 */ /* 0x00232400080411ff */
[----:B----4-:R-:W-:Y:S05]  /*12610*/  @!P2 NANOSLEEP.SYNCS 0x989680 ;  /* 0x009896800000a95d */ /* 0x010fea0003900000 */
[----:B------:R-:W4:Y:S02]  /*12620*/  @!P2 SYNCS.PHASECHK.TRANS64 P2, [R2+URZ+0x108], R0 ;  /* 0x000108000200a5a7 */ /* 0x000f2400080410ff */
[----:B----4-:R-:W-:Y:S05]  /*12630*/  @!P2 BRA `(.L_x_205) ;  /* 0xfffffffc00f0a947 */ /* 0x010fea000383ffff */
[----:B------:R-:W-:Y:S05]  /*12640*/  BRA `(.L_x_97) ;  /* 0xffffff2c008c7947 */ /* 0x000fea000383ffff */
.L_x_101:
[----:B-1----:R-:W-:Y:S07]  /*12650*/  MOV R0, UR21 ;  /* 0x0000001500007c02 */ /* 0x002fee0008000f00 */
.L_x_206:
[----:B-1----:R1:W4:Y:S02]  /*12660*/  SYNCS.PHASECHK.TRANS64.TRYWAIT P0, [R0+URZ+0xf0], R7 ;  /* 0x0000f007000075a7 */ /* 0x00232400080011ff */
[----:B----4-:R-:W-:Y:S05]  /*12670*/  @!P0 NANOSLEEP.SYNCS 0x989680 ;  /* 0x009896800000895d */ /* 0x010fea0003900000 */
[----:B------:R-:W4:Y:S02]  /*12680*/  @!P0 SYNCS.PHASECHK.TRANS64 P0, [R0+URZ+0xf0], R7 ;  /* 0x0000f007000085a7 */ /* 0x000f2400080010ff */
[----:B----4-:R-:W-:Y:S05]  /*12690*/  @!P0 BRA `(.L_x_206) ;  /* 0xfffffffc00f08947 */ /* 0x010fea000383ffff */
[----:B------:R-:W-:Y:S05]  /*126a0*/  BRA `(.L_x_207) ;  /* 0xffffff2c00f87947 */ /* 0x000fea000383ffff */
.L_x_102:
[----:B------:R-:W-:Y:S07]  /*126b0*/  MOV R0, UR21 ;  /* 0x0000001500007c02 */ /* 0x000fee0008000f00 */
.L_x_208:
[----:B-1----:R1:W2:Y:S02]  /*126c0*/  SYNCS.PHASECHK.TRANS64.TRYWAIT P0, [R0+URZ+0xf8], R7 ;  /* 0x0000f807000075a7 */ /* 0x0022a400080011ff */
[----:B--2---:R-:W-:Y:S05]  /*126d0*/  @!P0 NANOSLEEP.SYNCS 0x989680 ;  /* 0x009896800000895d */ /* 0x004fea0003900000 */
[----:B------:R-:W2:Y:S02]  /*126e0*/  @!P0 SYNCS.PHASECHK.TRANS64 P0, [R0+URZ+0xf8], R7 ;  /* 0x0000f807000085a7 */ /* 0x000ea400080010ff */
[----:B--2---:R-:W-:Y:S05]  /*126f0*/  @!P0 BRA `(.L_x_208) ;  /* 0xfffffffc00f08947 */ /* 0x004fea000383ffff */
[----:B------:R-:W-:Y:S05]  /*12700*/  BRA `(.L_x_209) ;  /* 0xffffff3000387947 */ /* 0x000fea000383ffff */
.L_x_104:
[----:B------:R-:W-:-:S07]  /*12710*/  MOV R2, UR21 ;  /* 0x0000001500027c02 */ /* 0x000fce0008000f00 */
.L_x_210:
[----:B--2---:R2:W4:Y:S02]  /*12720*/  SYNCS.PHASECHK.TRANS64.TRYWAIT P0, [R2+URZ+0xf0], R0 ;  /* 0x0000f000020075a7 */ /* 0x00452400080011ff */
[----:B----4-:R-:W-:Y:S05]  /*12730*/  @!P0 NANOSLEEP.SYNCS 0x989680 ;  /* 0x009896800000895d */ /* 0x010fea0003900000 */
[----:B------:R-:W4:Y:S02]  /*12740*/  @!P0 SYNCS.PHASECHK.TRANS64 P0, [R2+URZ+0xf0], R0 ;  /* 0x0000f000020085a7 */ /* 0x000f2400080010ff */
[----:B----4-:R-:W-:Y:S05]  /*12750*/  @!P0 BRA `(.L_x_210) ;  /* 0xfffffffc00f08947 */ /* 0x010fea000383ffff */
[----:B------:R-:W-:Y:S05]  /*12760*/  BRA `(.L_x_211) ;  /* 0xffffff3000ac7947 */ /* 0x000fea000383ffff */
.L_x_106:
[----:B------:R-:W-:Y:S07]  /*12770*/  MOV R2, UR4 ;  /* 0x0000000400027c02 */ /* 0x000fee0008000f00 */
.L_x_212:
[----:B-1----:R1:W2:Y:S02]  /*12780*/  SYNCS.PHASECHK.TRANS64.TRYWAIT P0, [R2+URZ+0x110], R0 ;  /* 0x00011000020075a7 */ /* 0x0022a400080011ff */
[----:B--2---:R-:W-:Y:S05]  /*12790*/  @!P0 NANOSLEEP.SYNCS 0x989680 ;  /* 0x009896800000895d */ /* 0x004fea0003900000 */
[----:B------:R-:W2:Y:S02]  /*127a0*/  @!P0 SYNCS.PHASECHK.TRANS64 P0, [R2+URZ+0x110], R0 ;  /* 0x00011000020085a7 */ /* 0x000ea400080010ff */
[----:B--2---:R-:W-:Y:S05]  /*127b0*/  @!P0 BRA `(.L_x_212) ;  /* 0xfffffffc00f08947 */ /* 0x004fea000383ffff */
[----:B------:R-:W-:Y:S05]  /*127c0*/  BRA `(.L_x_213) ;  /* 0xffffff34008c7947 */ /* 0x000fea000383ffff */
.L_x_120:
[----:B-1----:R1:W2:Y:S02]  /*127d0*/  SYNCS.PHASECHK.TRANS64.TRYWAIT P0, [R18+URZ+0xe0], R6 ;  /* 0x0000e006120075a7 */ /* 0x0022a400080011ff */
[----:B--2---:R-:W-:Y:S05]  /*127e0*/  @!P0 NANOSLEEP.SYNCS 0x989680 ;  /* 0x009896800000895d */ /* 0x004fea0003900000 */
[----:B------:R-:W2:Y:S02]  /*127f0*/  @!P0 SYNCS.PHASECHK.TRANS64 P0, [R18+URZ+0xe0], R6 ;  /* 0x0000e006120085a7 */ /* 0x000ea400080010ff */
[----:B--2---:R-:W-:Y:S05]  /*12800*/  @!P0 BRA `(.L_x_120) ;  /* 0xfffffffc00f08947 */ /* 0x004fea000383ffff */
[----:B------:R-:W-:Y:S05]  /*12810*/  BRA `(.L_x_119) ;  /* 0xffffff4800c87947 */ /* 0x000fea000383ffff */
.L_x_122:
[----:B--2---:R2:W3:Y:S02]  /*12820*/  SYNCS.PHASECHK.TRANS64.TRYWAIT P1, [R233+URZ+0x130], R30 ;  /* 0x0001301ee90075a7 */ /* 0x0044e400080211ff */
[----:B---3--:R-:W-:Y:S05]  /*12830*/  @!P1 NANOSLEEP.SYNCS 0x989680 ;  /* 0x009896800000995d */ /* 0x008fea0003900000 */
[----:B------:R-:W3:Y:S02]  /*12840*/  @!P1 SYNCS.PHASECHK.TRANS64 P1, [R233+URZ+0x130], R30 ;  /* 0x0001301ee90095a7 */ /* 0x000ee400080210ff */
[----:B---3--:R-:W-:Y:S05]  /*12850*/  @!P1 BRA `(.L_x_122) ;  /* 0xfffffffc00f09947 */ /* 0x008fea000383ffff */
[----:B------:R-:W-:Y:S05]  /*12860*/  BRA `(.L_x_121) ;  /* 0xffffff5800b47947 */ /* 0x000fea000383ffff */
.L_x_136:
[----:B-1----:R1:W2:Y:S02]  /*12870*/  SYNCS.PHASECHK.TRANS64.TRYWAIT P0, [R3+URZ+0xe0], R0 ;  /* 0x0000e000030075a7 */ /* 0x0022a400080011ff */
[----:B--2---:R-:W-:Y:S05]  /*12880*/  @!P0 NANOSLEEP.SYNCS 0x989680 ;  /* 0x009896800000895d */ /* 0x004fea0003900000 */
[----:B------:R-:W2:Y:S02]  /*12890*/  @!P0 SYNCS.PHASECHK.TRANS64 P0, [R3+URZ+0xe0], R0 ;  /* 0x0000e000030085a7 */ /* 0x000ea400080010ff */
[----:B--2---:R-:W-:Y:S05]  /*128a0*/  @!P0 BRA `(.L_x_136) ;  /* 0xfffffffc00f08947 */ /* 0x004fea000383ffff */
[----:B------:R-:W-:Y:S05]  /*128b0*/  BRA `(.L_x_135) ;  /* 0xffffff9800d07947 */ /* 0x000fea000383ffff */
        .weak           $__internal_0_$__cuda_sm10x_tcgen05_guardrail_trap_col_being_dealloced_not_returned_by_alloc
        .type           $__internal_0_$__cuda_sm10x_tcgen05_guardrail_trap_col_being_dealloced_not_returned_by_alloc,@function
        .size           $__internal_0_$__cuda_sm10x_tcgen05_guardrail_trap_col_being_dealloced_not_returned_by_alloc,($__internal_1_$__cuda_sm10x_tcgen05_guardrail_trap_phase_invalid_during_alloc - $__internal_0_$__cuda_sm10x_tcgen05_guardrail_trap_col_being_dealloced_not_returned_by_alloc)
$__internal_0_$__cuda_sm10x_tcgen05_guardrail_trap_col_being_dealloced_not_returned_by_alloc:
[----:B------:R-:W-:Y:S05]  /*128c0*/  BPT.TRAP 0x1 ;  /* 0x000000040000795c */ /* 0x000fea0000300000 */
[----:B------:R-:W-:-:S04]  /*128d0*/  HFMA2 R3, -RZ, RZ, 0, 0 ;  /* 0x00000000ff037431 */ /* 0x000fc800000001ff */
[----:B------:R-:W-:Y:S05]  /*128e0*/  RET.REL.NODEC R2 `(_ZN7cutlass13device_kernelINS_4gemm6kernel13GemmUniversalIN4cute5tupleIJiiiiEEENS1_10collective13CollectiveMmaINS1_35MainloopSm100TmaUmmaWarpSpecializedILi14ELi2ELi4ENS5_IJNS4_1CILi2EEESB_NSA_ILi1EEEEEEEENS5_IJNSA_ILi256EEENSA_ILi128EEENSA_ILi64EEEEEENS_12float_e4m3_tENS5_IJlSC_lEEESJ_SK_NS4_8TiledMMAINS4_8MMA_AtomIJNS4_10MMA_TraitsINS4_25SM100_MMA_F8F6F4_2x1SM_SSEJSJ_SJ_fSF_SG_NS4_17integral_constantINS4_4UMMA5MajorELSR_0EEESS_NSP_INSQ_7ScaleInELST_0EEESU_EEEEEENS4_6LayoutINS5_IJSC_SC_SC_EEENS5_IJNSA_ILi0EEESZ_SZ_EEEEENS5_IJNS4_10UnderscoreES12_S12_EEEEENS4_28SM100_TMA_2SM_LOAD_MULTICASTENS4_14ComposedLayoutINS4_7SwizzleILi2ELi4ELi3EEENS4_18smem_ptr_flag_bitsILi8EEENSX_INS5_IJNSA_ILi8EEESH_EEENS5_IJSH_SC_EEEEEEEvNS4_8identityENS4_18SM100_TMA_2SM_LOADES1F_vS1G_EENS_8epilogue10collective18CollectiveEpilogueINS1J_23Sm100TmaWarpSpecializedILi2ELi2ELi64ELb0ELb0EEEJNS5_IJSG_SG_SH_EEENS5_IJNSX_ISG_SC_EENSX_ISH_SC_EEEEESJ_NS5_IJSC_llEEESJ_S1S_NS1J_6fusion15FusionCallbacksIS1N_NS1T_36ScaledLinCombPerRowBiasEltActAmaxAuxINS_6layout11ColumnMajorENS1J_6thread4ReLuESJ_fSJ_fNS_6half_tESJ_fLi16ELi8ELNS_15FloatRoundStyleE2EEES1O_S1R_JNS16_INS17_ILi3ELi4ELi3EEES1A_NSX_INS5_IJSG_S1B_EEENS5_IJSC_SG_EEEEEEENS4_39AutoVectorizingCopyWithAssumedAlignmentILi128EEEEEENS4_5SM1004TMEM4LOAD26SM100_TMEM_LOAD_32dp32b64xENS4_13SM90_TMA_LOADES27_S29_NS4_14SM90_TMA_STOREES27_S29_S29_EEEvvEEEEvNT_6ParamsE) ;  /* 0xfffffed402c47950 */ /* 0x000fea0003c3ffff */
        .weak           $__internal_1_$__cuda_sm10x_tcgen05_guardrail_trap_phase_invalid_during_alloc
        .type           $__internal_1_$__cuda_sm10x_tcgen05_guardrail_trap_phase_invalid_during_alloc,@function
        .size           $__internal_1_$__cuda_sm10x_tcgen05_guardrail_trap_phase_invalid_during_alloc,($__internal_2_$__cuda_sm10x_tcgen05_guardrail_trap_unallocated_columns_being_dealloced - $__internal_1_$__cuda_sm10x_tcgen05_guardrail_trap_phase_invalid_during_alloc)
$__internal_1_$__cuda_sm10x_tcgen05_guardrail_trap_phase_invalid_during_alloc:
[----:B------:R-:W-:Y:S05]  /*128f0*/  BPT.TRAP 0x1 ;  /* 0x000000040000795c */ /* 0x000fea0000300000 */
[----:B------:R-:W-:-:S04]  /*12900*/  MOV R3, 0x0 ;  /* 0x0000000000037802 */ /* 0x000fc80000000f00 */
[----:B------:R-:W-:Y:S05]  /*12910*/  RET.REL.NODEC R2 `(_ZN7cutlass13device_kernelINS_4gemm6kernel13GemmUniversalIN4cute5tupleIJiiiiEEENS1_10collective13CollectiveMmaINS1_35MainloopSm100TmaUmmaWarpSpecializedILi14ELi2ELi4ENS5_IJNS4_1CILi2EEESB_NSA_ILi1EEEEEEEENS5_IJNSA_ILi256EEENSA_ILi128EEENSA_ILi64EEEEEENS_12float_e4m3_tENS5_IJlSC_lEEESJ_SK_NS4_8TiledMMAINS4_8MMA_AtomIJNS4_10MMA_TraitsINS4_25SM100_MMA_F8F6F4_2x1SM_SSEJSJ_SJ_fSF_SG_NS4_17integral_constantINS4_4UMMA5MajorELSR_0EEESS_NSP_INSQ_7ScaleInELST_0EEESU_EEEEEENS4_6LayoutINS5_IJSC_SC_SC_EEENS5_IJNSA_ILi0EEESZ_SZ_EEEEENS5_IJNS4_10UnderscoreES12_S12_EEEEENS4_28SM100_TMA_2SM_LOAD_MULTICASTENS4_14ComposedLayoutINS4_7SwizzleILi2ELi4ELi3EEENS4_18smem_ptr_flag_bitsILi8EEENSX_INS5_IJNSA_ILi8EEESH_EEENS5_IJSH_SC_EEEEEEEvNS4_8identityENS4_18SM100_TMA_2SM_LOADES1F_vS1G_EENS_8epilogue10collective18CollectiveEpilogueINS1J_23Sm100TmaWarpSpecializedILi2ELi2ELi64ELb0ELb0EEEJNS5_IJSG_SG_SH_EEENS5_IJNSX_ISG_SC_EENSX_ISH_SC_EEEEESJ_NS5_IJSC_llEEESJ_S1S_NS1J_6fusion15FusionCallbacksIS1N_NS1T_36ScaledLinCombPerRowBiasEltActAmaxAuxINS_6layout11ColumnMajorENS1J_6thread4ReLuESJ_fSJ_fNS_6half_tESJ_fLi16ELi8ELNS_15FloatRoundStyleE2EEES1O_S1R_JNS16_INS17_ILi3ELi4ELi3EEES1A_NSX_INS5_IJSG_S1B_EEENS5_IJSC_SG_EEEEEEENS4_39AutoVectorizingCopyWithAssumedAlignmentILi128EEEEEENS4_5SM1004TMEM4LOAD26SM100_TMEM_LOAD_32dp32b64xENS4_13SM90_TMA_LOADES27_S29_NS4_14SM90_TMA_STOREES27_S29_S29_EEEvvEEEEvNT_6ParamsE) ;  /* 0xfffffed402b87950 */ /* 0x000fea0003c3ffff */
        .weak           $__internal_2_$__cuda_sm10x_tcgen05_guardrail_trap_unallocated_columns_being_dealloced
        .type           $__internal_2_$__cuda_sm10x_tcgen05_guardrail_trap_unallocated_columns_being_dealloced,@function
        .size           $__internal_2_$__cuda_sm10x_tcgen05_guardrail_trap_unallocated_columns_being_dealloced,(.L_x_215 - $__internal_2_$__cuda_sm10x_tcgen05_guardrail_trap_unallocated_columns_being_dealloced)
$__internal_2_$__cuda_sm10x_tcgen05_guardrail_trap_unallocated_columns_being_dealloced:
[----:B------:R-:W-:Y:S05]  /*12920*/  BPT.TRAP 0x1 ;  /* 0x000000040000795c */ /* 0x000fea0000300000 */
[----:B------:R-:W-:-:S04]  /*12930*/  HFMA2 R3, -RZ, RZ, 0, 0 ;  /* 0x00000000ff037431 */ /* 0x000fc800000001ff */
[----:B------:R-:W-:Y:S05]  /*12940*/  RET.REL.NODEC R2 `(_ZN7cutlass13device_kernelINS_4gemm6kernel13GemmUniversalIN4cute5tupleIJiiiiEEENS1_10collective13CollectiveMmaINS1_35MainloopSm100TmaUmmaWarpSpecializedILi14ELi2ELi4ENS5_IJNS4_1CILi2EEESB_NSA_ILi1EEEEEEEENS5_IJNSA_ILi256EEENSA_ILi128EEENSA_ILi64EEEEEENS_12float_e4m3_tENS5_IJlSC_lEEESJ_SK_NS4_8TiledMMAINS4_8MMA_AtomIJNS4_10MMA_TraitsINS4_25SM100_MMA_F8F6F4_2x1SM_SSEJSJ_SJ_fSF_SG_NS4_17integral_constantINS4_4UMMA5MajorELSR_0EEESS_NSP_INSQ_7ScaleInELST_0EEESU_EEEEEENS4_6LayoutINS5_IJSC_SC_SC_EEENS5_IJNSA_ILi0EEESZ_SZ_EEEEENS5_IJNS4_10UnderscoreES12_S12_EEEEENS4_28SM100_TMA_2SM_LOAD_MULTICASTENS4_14ComposedLayoutINS4_7SwizzleILi2ELi4ELi3EEENS4_18smem_ptr_flag_bitsILi8EEENSX_INS5_IJNSA_ILi8EEESH_EEENS5_IJSH_SC_EEEEEEEvNS4_8identityENS4_18SM100_TMA_2SM_LOADES1F_vS1G_EENS_8epilogue10collective18CollectiveEpilogueINS1J_23Sm100TmaWarpSpecializedILi2ELi2ELi64ELb0ELb0EEEJNS5_IJSG_SG_SH_EEENS5_IJNSX_ISG_SC_EENSX_ISH_SC_EEEEESJ_NS5_IJSC_llEEESJ_S1S_NS1J_6fusion15FusionCallbacksIS1N_NS1T_36ScaledLinCombPerRowBiasEltActAmaxAuxINS_6layout11ColumnMajorENS1J_6thread4ReLuESJ_fSJ_fNS_6half_tESJ_fLi16ELi8ELNS_15FloatRoundStyleE2EEES1O_S1R_JNS16_INS17_ILi3ELi4ELi3EEES1A_NSX_INS5_IJSG_S1B_EEENS5_IJSC_SG_EEEEEEENS4_39AutoVectorizingCopyWithAssumedAlignmentILi128EEEEEENS4_5SM1004TMEM4LOAD26SM100_TMEM_LOAD_32dp32b64xENS4_13SM90_TMA_LOADES27_S29_NS4_14SM90_TMA_STOREES27_S29_S29_EEEvvEEEEvNT_6ParamsE) ;  /* 0xfffffed402ac7950 */ /* 0x000fea0003c3ffff */
.L_x_214:
[----:B------:R-:W-:-:S00]  /*12950*/  BRA `(.L_x_214) ;  /* 0xfffffffc00fc7947 */ /* 0x000fc0000383ffff */
[----:B------:R-:W-:-:S00]  /*12960*/  NOP ;  /* 0x0000000000007918 */ /* 0x000fc00000000000 */
        /* <DEDUP_REMOVED lines=9> */
.L_x_215:


//--------------------- .nv.global.init           --------------------------
	.section	.nv.global.init,"aw",@progbits
.nv.global.init:
	.type		$str$41,@object
	.size		$str$41,($str$42 - $str$41)
$str$41:
        /*0000*/ 	.byte	0x28, 0x61, 0x64, 0x64, 0x72, 0x65, 0x73, 0x73, 0x20, 0x26, 0x20, 0x6d, 0x61, 0x73, 0x6b, 0x29
        /*0010*/ 	.byte	0x20, 0x3d, 0x3d, 0x20, 0x30, 0x00
	.type		$str$42,@object
	.size		$str$42,($str$40 - $str$42)
$str$42:
        /*0016*/ 	.byte	0x2f, 0x74, 0x6d, 0x70, 0x2f, 0x63, 0x75, 0x74, 0x6c, 0x61, 0x73, 0x73, 0x5f, 0x73, 0x77, 0x65
        /*0026*/ 	.byte	0x65, 0x70, 0x5f, 0x73, 0x72, 0x63, 0x2f, 0x69, 0x6e, 0x63, 0x6c, 0x75, 0x64, 0x65, 0x2f, 0x63
        /*0036*/ 	.byte	0x75, 0x74, 0x65, 0x2f, 0x70, 0x6f, 0x69, 0x6e, 0x74, 0x65, 0x72, 0x5f, 0x66, 0x6c, 0x61, 0x67
        /*0046*/ 	.byte	0x67, 0x65, 0x64, 0x2e, 0x68, 0x70, 0x70, 0x00
	.type		$str$40,@object
	.size		$str$40,($str$39 - $str$40)
$str$40:
        /*004e*/ 	.byte	0x2f, 0x74, 0x6d, 0x70, 0x2f, 0x63, 0x75, 0x74, 0x6c, 0x61, 0x73, 0x73, 0x5f, 0x73, 0x77, 0x65
        /*005e*/ 	.byte	0x65, 0x70, 0x5f, 0x73, 0x72, 0x63, 0x2f, 0x69, 0x6e, 0x63, 0x6c, 0x75, 0x64, 0x65, 0x2f, 0x63
        /*006e*/ 	.byte	0x75, 0x74, 0x65, 0x2f, 0x61, 0x74, 0x6f, 0x6d, 0x2f, 0x63, 0x6f, 0x70, 0x79, 0x5f, 0x74, 0x72
        /*007e*/ 	.byte	0x61, 0x69, 0x74, 0x73, 0x5f, 0x73, 0x6d, 0x31, 0x30, 0x30, 0x2e, 0x68, 0x70, 0x70, 0x00
	.type		$str$39,@object
	.size		$str$39,(__unnamed_1 - $str$39)
$str$39:
        /*008d*/ 	.byte	0x28, 0x28, 0x75, 0x69, 0x6e, 0x74, 0x33, 0x32, 0x5f, 0x74, 0x28, 0x74, 0x68, 0x72, 0x65, 0x61
        /*009d*/ 	.byte	0x64, 0x49, 0x64, 0x78, 0x2e, 0x78, 0x29, 0x20, 0x2f, 0x20, 0x33, 0x32, 0x29, 0x20, 0x25, 0x20
        /*00ad*/ 	.byte	0x34, 0x29, 0x20, 0x3d, 0x3d, 0x20, 0x28, 0x28, 0x28, 0x74, 0x6d, 0x65, 0x6d, 0x5f, 0x61, 0x64
        /*00bd*/ 	.byte	0x64, 0x72, 0x20, 0x3e, 0x3e, 0x20, 0x31, 0x36, 0x29, 0x20, 0x2f, 0x20, 0x33, 0x32, 0x29, 0x20
        /*00cd*/ 	.byte	0x25, 0x20, 0x34, 0x29, 0x00
	.type		__unnamed_1,@object
	.size		__unnamed_1,(__unnamed_2 - __unnamed_1)
__unnamed_1:
        /*00d2*/ 	.byte	0x61, 0x75, 0x74, 0x6f, 0x20, 0x63, 0x75, 0x74, 0x65, 0x3a, 0x3a, 0x61, 0x73, 0x5f, 0x70, 0x6f
        /* <DEDUP_REMOVED lines=24> */
        /*0262*/ 	.byte	0x3a, 0x3a, 0x43, 0x3c, 0x38, 0x31, 0x39, 0x32, 0x3e, 0x3e, 0x3e, 0x3e, 0x5d, 0x00
	.type		__unnamed_2,@object
	.size		__unnamed_2,(__unnamed_3 - __unnamed_2)
__unnamed_2:
        /* <DEDUP_REMOVED lines=35> */
        /*04a0*/ 	.byte	0x3e, 0x3e, 0x5d, 0x00
	.type		__unnamed_3,@object
	.size		__unnamed_3,(.L_3 - __unnamed_3)
__unnamed_3:
        /* <DEDUP_REMOVED lines=43> */
        /*0754*/ 	.byte	0x3a, 0x3a, 0x43, 0x3c, 0x30, 0x3e, 0x3e, 0x3e, 0x3e, 0x5d, 0x00
.L_3:


//--------------------- .nv.shared._ZN7cutlass13device_kernelINS_4gemm6kernel13GemmUniversalIN4cute5tupleIJiiiiEEENS1_10collective13CollectiveMmaINS1_35MainloopSm100TmaUmmaWarpSpecializedILi14ELi2ELi4ENS5_IJNS4_1CILi2EEESB_NSA_ILi1EEEEEEEENS5_IJNSA_ILi256EEENSA_ILi128EEENSA_ILi64EEEEEENS_12float_e4m3_tENS5_IJlSC_lEEESJ_SK_NS4_8TiledMMAINS4_8MMA_AtomIJNS4_10MMA_TraitsINS4_25SM100_MMA_F8F6F4_2x1SM_SSEJSJ_SJ_fSF_SG_NS4_17integral_constantINS4_4UMMA5MajorELSR_0EEESS_NSP_INSQ_7ScaleInELST_0EEESU_EEEEEENS4_6LayoutINS5_IJSC_SC_SC_EEENS5_IJNSA_ILi0EEESZ_SZ_EEEEENS5_IJNS4_10UnderscoreES12_S12_EEEEENS4_28SM100_TMA_2SM_LOAD_MULTICASTENS4_14ComposedLayoutINS4_7SwizzleILi2ELi4ELi3EEENS4_18smem_ptr_flag_bitsILi8EEENSX_INS5_IJNSA_ILi8EEESH_EEENS5_IJSH_SC_EEEEEEEvNS4_8identityENS4_18SM100_TMA_2SM_LOADES1F_vS1G_EENS_8epilogue10collective18CollectiveEpilogueINS1J_23Sm100TmaWarpSpecializedILi2ELi2ELi64ELb0ELb0EEEJNS5_IJSG_SG_SH_EEENS5_IJNSX_ISG_SC_EENSX_ISH_SC_EEEEESJ_NS5_IJSC_llEEESJ_S1S_NS1J_6fusion15FusionCallbacksIS1N_NS1T_36ScaledLinCombPerRowBiasEltActAmaxAuxINS_6layout11ColumnMajorENS1J_6thread4ReLuESJ_fSJ_fNS_6half_tESJ_fLi16ELi8ELNS_15FloatRoundStyleE2EEES1O_S1R_JNS16_INS17_ILi3ELi4ELi3EEES1A_NSX_INS5_IJSG_S1B_EEENS5_IJSC_SG_EEEEEEENS4_39AutoVectorizingCopyWithAssumedAlignmentILi128EEEEEENS4_5SM1004TMEM4LOAD26SM100_TMEM_LOAD_32dp32b64xENS4_13SM90_TMA_LOADES27_S29_NS4_14SM90_TMA_STOREES27_S29_S29_EEEvvEEEEvNT_6ParamsE --------------------------
	.section	.nv.shared._ZN7cutlass13device_kernelINS_4gemm6kernel13GemmUniversalIN4cute5tupleIJiiiiEEENS1_10collective13CollectiveMmaINS1_35MainloopSm100TmaUmmaWarpSpecializedILi14ELi2ELi4ENS5_IJNS4_1CILi2EEESB_NSA_ILi1EEEEEEEENS5_IJNSA_ILi256EEENSA_ILi128EEENSA_ILi64EEEEEENS_12float_e4m3_tENS5_IJlSC_lEEESJ_SK_NS4_8TiledMMAINS4_8MMA_AtomIJNS4_10MMA_TraitsINS4_25SM100_MMA_F8F6F4_2x1SM_SSEJSJ_SJ_fSF_SG_NS4_17integral_constantINS4_4UMMA5MajorELSR_0EEESS_NSP_INSQ_7ScaleInELST_0EEESU_EEEEEENS4_6LayoutINS5_IJSC_SC_SC_EEENS5_IJNSA_ILi0EEESZ_SZ_EEEEENS5_IJNS4_10UnderscoreES12_S12_EEEEENS4_28SM100_TMA_2SM_LOAD_MULTICASTENS4_14ComposedLayoutINS4_7SwizzleILi2ELi4ELi3EEENS4_18smem_ptr_flag_bitsILi8EEENSX_INS5_IJNSA_ILi8EEESH_EEENS5_IJSH_SC_EEEEEEEvNS4_8identityENS4_18SM100_TMA_2SM_LOADES1F_vS1G_EENS_8epilogue10collective18CollectiveEpilogueINS1J_23Sm100TmaWarpSpecializedILi2ELi2ELi64ELb0ELb0EEEJNS5_IJSG_SG_SH_EEENS5_IJNSX_ISG_SC_EENSX_ISH_SC_EEEEESJ_NS5_IJSC_llEEESJ_S1S_NS1J_6fusion15FusionCallbacksIS1N_NS1T_36ScaledLinCombPerRowBiasEltActAmaxAuxINS_6layout11ColumnMajorENS1J_6thread4ReLuESJ_fSJ_fNS_6half_tESJ_fLi16ELi8ELNS_15FloatRoundStyleE2EEES1O_S1R_JNS16_INS17_ILi3ELi4ELi3EEES1A_NSX_INS5_IJSG_S1B_EEENS5_IJSC_SG_EEEEEEENS4_39AutoVectorizingCopyWithAssumedAlignmentILi128EEEEEENS4_5SM1004TMEM4LOAD26SM100_TMEM_LOAD_32dp32b64xENS4_13SM90_TMA_LOADES27_S29_NS4_14SM90_TMA_STOREES27_S29_S29_EEEvvEEEEvNT_6ParamsE,"aw",@nobits
	.sectionflags	@""
	.align	16
	.zero		1024


//--------------------- .nv.shared.reserved.0     --------------------------
	.section	.nv.shared.reserved.0,"aw",@nobits
	.weak		__nv_reservedSMEM_offset_0_alias
	.size		__nv_reservedSMEM_offset_0_alias, 0, 64
	.other		__nv_reservedSMEM_offset_0_alias,@"STO_CUDA_RESERVED_SHARED STV_DEFAULT"
__nv_reservedSMEM_offset_0_alias:
	.zero		0
.nv.shared.reserved.0:
	.zero		64
	.weak		__nv_reservedSMEM_tcgen05_partition
	.type		__nv_reservedSMEM_tcgen05_partition,@object
	.size		__nv_reservedSMEM_tcgen05_partition,(.L_0 - __nv_reservedSMEM_tcgen05_partition)
__nv_reservedSMEM_tcgen05_partition:
	.zero		32
.L_0:


//--------------------- .nv.global                --------------------------
	.section	.nv.global,"aw",@nobits
.nv.global:
	.type		_ZN34_INTERNAL_7ef87af9_4_k_cu_stride_A4cute1_E,@object
	.size		_ZN34_INTERNAL_7ef87af9_4_k_cu_stride_A4cute1_E,(_ZN34_INTERNAL_7ef87af9_4_k_cu_stride_A4cuda3std3__45__cpo6cbeginE - _ZN34_INTERNAL_7ef87af9_4_k_cu_stride_A4cute1_E)
_ZN34_INTERNAL_7ef87af9_4_k_cu_stride_A4cute1_E:
	.zero		1
	.type		_ZN34_INTERNAL_7ef87af9_4_k_cu_stride_A4cuda3std3__45__cpo6cbeginE,@object
	.size		_ZN34_INTERNAL_7ef87af9_4_k_cu_stride_A4cuda3std3__45__cpo6cbeginE,(_ZN34_INTERNAL_7ef87af9_4_k_cu_stride_A4cuda3std3__48in_placeE - _ZN34_INTERNAL_7ef87af9_4_k_cu_stride_A4cuda3std3__45__cpo6cbeginE)
_ZN34_INTERNAL_7ef87af9_4_k_cu_stride_A4cuda3std3__45__cpo6cbeginE:
	.zero		1
	.type		_ZN34_INTERNAL_7ef87af9_4_k_cu_stride_A4cuda3std3__48in_placeE,@object
	.size		_ZN34_INTERNAL_7ef87af9_4_k_cu_stride_A4cuda3std3__48in_placeE,(_ZN34_INTERNAL_7ef87af9_4_k_cu_stride_A4cuda3std6ranges3__45__cpo9iter_moveE - _ZN34_INTERNAL_7ef87af9_4_k_cu_stride_A4cuda3std3__48in_placeE)
_ZN34_INTERNAL_7ef87af9_4_k_cu_stride_A4cuda3std3__48in_placeE:
	.zero		1
	.type		_ZN34_INTERNAL_7ef87af9_4_k_cu_stride_A4cuda3std6ranges3__45__cpo9iter_moveE,@object
	.size		_ZN34_INTERNAL_7ef87af9_4_k_cu_stride_A4cuda3std6ranges3__45__cpo9iter_moveE,(_ZN34_INTERNAL_7ef87af9_4_k_cu_stride_A4cuda3std3__45__cpo5beginE - _ZN34_INTERNAL_7ef87af9_4_k_cu_stride_A4cuda3std6ranges3__45__cpo9iter_moveE)
_ZN34_INTERNAL_7ef87af9_4_k_cu_stride_A4cuda3std6ranges3__45__cpo9iter_moveE:
	.zero		1
	.type		_ZN34_INTERNAL_7ef87af9_4_k_cu_stride_A4cuda3std3__45__cpo5beginE,@object
	.size		_ZN34_INTERNAL_7ef87af9_4_k_cu_stride_A4cuda3std3__45__cpo5beginE,(_ZN34_INTERNAL_7ef87af9_4_k_cu_stride_A4cuda3std3__436_GLOBAL__N__7ef87af9_4_k_cu_stride_A6ignoreE - _ZN34_INTERNAL_7ef87af9_4_k_cu_stride_A4cuda3std3__45__cpo5beginE)
_ZN34_INTERNAL_7ef87af9_4_k_cu_stride_A4cuda3std3__45__cpo5beginE:
	.zero		1
	.type		_ZN34_INTERNAL_7ef87af9_4_k_cu_stride_A4cuda3std3__436_GLOBAL__N__7ef87af9_4_k_cu_stride_A6ignoreE,@object
	.size		_ZN34_INTERNAL_7ef87af9_4_k_cu_stride_A4cuda3std3__436_GLOBAL__N__7ef87af9_4_k_cu_stride_A6ignoreE,(_ZN34_INTERNAL_7ef87af9_4_k_cu_stride_A4cute7productE - _ZN34_INTERNAL_7ef87af9_4_k_cu_stride_A4cuda3std3__436_GLOBAL__N__7ef87af9_4_k_cu_stride_A6ignoreE)
_ZN34_INTERNAL_7ef87af9_4_k_cu_stride_A4cuda3std3__436_GLOBAL__N__7ef87af9_4_k_cu_stride_A6ignoreE:
	.zero		1
	.type		_ZN34_INTERNAL_7ef87af9_4_k_cu_stride_A4cute7productE,@object
	.size		_ZN34_INTERNAL_7ef87af9_4_k_cu_stride_A4cute7productE,(_ZN34_INTERNAL_7ef87af9_4_k_cu_stride_A4cuda3std3__45__cpo3endE - _ZN34_INTERNAL_7ef87af9_4_k_cu_stride_A4cute7productE)
_ZN34_INTERNAL_7ef87af9_4_k_cu_stride_A4cute7productE:
	.zero		1
	.type		_ZN34_INTERNAL_7ef87af9_4_k_cu_stride_A4cuda3std3__45__cpo3endE,@object
	.size		_ZN34_INTERNAL_7ef87af9_4_k_cu_stride_A4cuda3std3__45__cpo3endE,(_ZN34_INTERNAL_7ef87af9_4_k_cu_stride_A4cuda3std3__419piecewise_constructE - _ZN34_INTERNAL_7ef87af9_4_k_cu_stride_A4cuda3std3__45__cpo3endE)
_ZN34_INTERNAL_7ef87af9_4_k_cu_stride_A4cuda3std3__45__cpo3endE:
	.zero		1
	.type		_ZN34_INTERNAL_7ef87af9_4_k_cu_stride_A4cuda3std3__419piecewise_constructE,@object
	.size		_ZN34_INTERNAL_7ef87af9_4_k_cu_stride_A4cuda3std3__419piecewise_constructE,(_ZN34_INTERNAL_7ef87af9_4_k_cu_stride_A4cuda3std3__45__cpo4cendE - _ZN34_INTERNAL_7ef87af9_4_k_cu_stride_A4cuda3std3__419piecewise_constructE)
_ZN34_INTERNAL_7ef87af9_4_k_cu_stride_A4cuda3std3__419piecewise_constructE:
	.zero		1
	.type		_ZN34_INTERNAL_7ef87af9_4_k_cu_stride_A4cuda3std3__45__cpo4cendE,@object
	.size		_ZN34_INTERNAL_7ef87af9_4_k_cu_stride_A4cuda3std3__45__cpo4cendE,(_ZN34_INTERNAL_7ef87af9_4_k_cu_stride_A4cuda3std6ranges3__45__cpo4swapE - _ZN34_INTERNAL_7ef87af9_4_k_cu_stride_A4cuda3std3__45__cpo4cendE)
_ZN34_INTERNAL_7ef87af9_4_k_cu_stride_A4cuda3std3__45__cpo4cendE:
	.zero		1
	.type		_ZN34_INTERNAL_7ef87af9_4_k_cu_stride_A4cuda3std6ranges3__45__cpo4swapE,@object
	.size		_ZN34_INTERNAL_7ef87af9_4_k_cu_stride_A4cuda3std6ranges3__45__cpo4swapE,(.L_11 - _ZN34_INTERNAL_7ef87af9_4_k_cu_stride_A4cuda3std6ranges3__45__cpo4swapE)
_ZN34_INTERNAL_7ef87af9_4_k_cu_stride_A4cuda3std6ranges3__45__cpo4swapE:
	.zero		1
.L_11:


//--------------------- .nv.constant0._ZN7cutlass13device_kernelINS_4gemm6kernel13GemmUniversalIN4cute5tupleIJiiiiEEENS1_10collective13CollectiveMmaINS1_35MainloopSm100TmaUmmaWarpSpecializedILi14ELi2ELi4ENS5_IJNS4_1CILi2EEESB_NSA_ILi1EEEEEEEENS5_IJNSA_ILi256EEENSA_ILi128EEENSA_ILi64EEEEEENS_12float_e4m3_tENS5_IJlSC_lEEESJ_SK_NS4_8TiledMMAINS4_8MMA_AtomIJNS4_10MMA_TraitsINS4_25SM100_MMA_F8F6F4_2x1SM_SSEJSJ_SJ_fSF_SG_NS4_17integral_constantINS4_4UMMA5MajorELSR_0EEESS_NSP_INSQ_7ScaleInELST_0EEESU_EEEEEENS4_6LayoutINS5_IJSC_SC_SC_EEENS5_IJNSA_ILi0EEESZ_SZ_EEEEENS5_IJNS4_10UnderscoreES12_S12_EEEEENS4_28SM100_TMA_2SM_LOAD_MULTICASTENS4_14ComposedLayoutINS4_7SwizzleILi2ELi4ELi3EEENS4_18smem_ptr_flag_bitsILi8EEENSX_INS5_IJNSA_ILi8EEESH_EEENS5_IJSH_SC_EEEEEEEvNS4_8identityENS4_18SM100_TMA_2SM_LOADES1F_vS1G_EENS_8epilogue10collective18CollectiveEpilogueINS1J_23Sm100TmaWarpSpecializedILi2ELi2ELi64ELb0ELb0EEEJNS5_IJSG_SG_SH_EEENS5_IJNSX_ISG_SC_EENSX_ISH_SC_EEEEESJ_NS5_IJSC_llEEESJ_S1S_NS1J_6fusion15FusionCallbacksIS1N_NS1T_36ScaledLinCombPerRowBiasEltActAmaxAuxINS_6layout11ColumnMajorENS1J_6thread4ReLuESJ_fSJ_fNS_6half_tESJ_fLi16ELi8ELNS_15FloatRoundStyleE2EEES1O_S1R_JNS16_INS17_ILi3ELi4ELi3EEES1A_NSX_INS5_IJSG_S1B_EEENS5_IJSC_SG_EEEEEEENS4_39AutoVectorizingCopyWithAssumedAlignmentILi128EEEEEENS4_5SM1004TMEM4LOAD26SM100_TMEM_LOAD_32dp32b64xENS4_13SM90_TMA_LOADES27_S29_NS4_14SM90_TMA_STOREES27_S29_S29_EEEvvEEEEvNT_6ParamsE --------------------------
	.section	.nv.constant0._ZN7cutlass13device_kernelINS_4gemm6kernel13GemmUniversalIN4cute5tupleIJiiiiEEENS1_10collective13CollectiveMmaINS1_35MainloopSm100TmaUmmaWarpSpecializedILi14ELi2ELi4ENS5_IJNS4_1CILi2EEESB_NSA_ILi1EEEEEEEENS5_IJNSA_ILi256EEENSA_ILi128EEENSA_ILi64EEEEEENS_12float_e4m3_tENS5_IJlSC_lEEESJ_SK_NS4_8TiledMMAINS4_8MMA_AtomIJNS4_10MMA_TraitsINS4_25SM100_MMA_F8F6F4_2x1SM_SSEJSJ_SJ_fSF_SG_NS4_17integral_constantINS4_4UMMA5MajorELSR_0EEESS_NSP_INSQ_7ScaleInELST_0EEESU_EEEEEENS4_6LayoutINS5_IJSC_SC_SC_EEENS5_IJNSA_ILi0EEESZ_SZ_EEEEENS5_IJNS4_10UnderscoreES12_S12_EEEEENS4_28SM100_TMA_2SM_LOAD_MULTICASTENS4_14ComposedLayoutINS4_7SwizzleILi2ELi4ELi3EEENS4_18smem_ptr_flag_bitsILi8EEENSX_INS5_IJNSA_ILi8EEESH_EEENS5_IJSH_SC_EEEEEEEvNS4_8identityENS4_18SM100_TMA_2SM_LOADES1F_vS1G_EENS_8epilogue10collective18CollectiveEpilogueINS1J_23Sm100TmaWarpSpecializedILi2ELi2ELi64ELb0ELb0EEEJNS5_IJSG_SG_SH_EEENS5_IJNSX_ISG_SC_EENSX_ISH_SC_EEEEESJ_NS5_IJSC_llEEESJ_S1S_NS1J_6fusion15FusionCallbacksIS1N_NS1T_36ScaledLinCombPerRowBiasEltActAmaxAuxINS_6layout11ColumnMajorENS1J_6thread4ReLuESJ_fSJ_fNS_6half_tESJ_fLi16ELi8ELNS_15FloatRoundStyleE2EEES1O_S1R_JNS16_INS17_ILi3ELi4ELi3EEES1A_NSX_INS5_IJSG_S1B_EEENS5_IJSC_SG_EEEEEEENS4_39AutoVectorizingCopyWithAssumedAlignmentILi128EEEEEENS4_5SM1004TMEM4LOAD26SM100_TMEM_LOAD_32dp32b64xENS4_13SM90_TMA_LOADES27_S29_NS4_14SM90_TMA_STOREES27_S29_S29_EEEvvEEEEvNT_6ParamsE,"a",@progbits
	.sectionflags	@""
	.align	4
.nv.constant0._ZN7cutlass13device_kernelINS_4gemm6kernel13GemmUniversalIN4cute5tupleIJiiiiEEENS1_10collective13CollectiveMmaINS1_35MainloopSm100TmaUmmaWarpSpecializedILi14ELi2ELi4ENS5_IJNS4_1CILi2EEESB_NSA_ILi1EEEEEEEENS5_IJNSA_ILi256EEENSA_ILi128EEENSA_ILi64EEEEEENS_12float_e4m3_tENS5_IJlSC_lEEESJ_SK_NS4_8TiledMMAINS4_8MMA_AtomIJNS4_10MMA_TraitsINS4_25SM100_MMA_F8F6F4_2x1SM_SSEJSJ_SJ_fSF_SG_NS4_17integral_constantINS4_4UMMA5MajorELSR_0EEESS_NSP_INSQ_7ScaleInELST_0EEESU_EEEEEENS4_6LayoutINS5_IJSC_SC_SC_EEENS5_IJNSA_ILi0EEESZ_SZ_EEEEENS5_IJNS4_10UnderscoreES12_S12_EEEEENS4_28SM100_TMA_2SM_LOAD_MULTICASTENS4_14ComposedLayoutINS4_7SwizzleILi2ELi4ELi3EEENS4_18smem_ptr_flag_bitsILi8EEENSX_INS5_IJNSA_ILi8EEESH_EEENS5_IJSH_SC_EEEEEEEvNS4_8identityENS4_18SM100_TMA_2SM_LOADES1F_vS1G_EENS_8epilogue10collective18CollectiveEpilogueINS1J_23Sm100TmaWarpSpecializedILi2ELi2ELi64ELb0ELb0EEEJNS5_IJSG_SG_SH_EEENS5_IJNSX_ISG_SC_EENSX_ISH_SC_EEEEESJ_NS5_IJSC_llEEESJ_S1S_NS1J_6fusion15FusionCallbacksIS1N_NS1T_36ScaledLinCombPerRowBiasEltActAmaxAuxINS_6layout11ColumnMajorENS1J_6thread4ReLuESJ_fSJ_fNS_6half_tESJ_fLi16ELi8ELNS_15FloatRoundStyleE2EEES1O_S1R_JNS16_INS17_ILi3ELi4ELi3EEES1A_NSX_INS5_IJSG_S1B_EEENS5_IJSC_SG_EEEEEEENS4_39AutoVectorizingCopyWithAssumedAlignmentILi128EEEEEENS4_5SM1004TMEM4LOAD26SM100_TMEM_LOAD_32dp32b64xENS4_13SM90_TMA_LOADES27_S29_NS4_14SM90_TMA_STOREES27_S29_S29_EEEvvEEEEvNT_6ParamsE:
	.zero		3712


//--------------------- SYMBOLS --------------------------

	.type		.nv.reservedSmem.offset0,@object
	.size		.nv.reservedSmem.offset0,0x4
	.type		.nv.reservedSmem.cap,@object
	.size		.nv.reservedSmem.cap,0x4
	.type		__assertfail,@function
